//
// Generated by NVIDIA NVVM Compiler
//
// Compiler Build ID: CL-36424714
// Cuda compilation tools, release 13.0, V13.0.88
// Based on NVVM 20.0.0
//

.version 9.0
.target sm_100
.address_size 64

	// .globl	_Z16topk_attn_kernelP6__halfPKS_S2_S2_S2_
// _ZZ16topk_attn_kernelP6__halfPKS_S2_S2_S2_E7kv_topk has been demoted
// _ZZ16topk_attn_kernelP6__halfPKS_S2_S2_S2_E17cluster_local_sum has been demoted
// _ZZ16topk_attn_kernelP6__halfPKS_S2_S2_S2_E17cluster_local_max has been demoted
.extern .shared .align 16 .b8 shmem_raw[];

.visible .entry _Z16topk_attn_kernelP6__halfPKS_S2_S2_S2_(
	.param .u64 .ptr .align 1 _Z16topk_attn_kernelP6__halfPKS_S2_S2_S2__param_0,
	.param .u64 .ptr .align 1 _Z16topk_attn_kernelP6__halfPKS_S2_S2_S2__param_1,
	.param .u64 .ptr .align 1 _Z16topk_attn_kernelP6__halfPKS_S2_S2_S2__param_2,
	.param .u64 .ptr .align 1 _Z16topk_attn_kernelP6__halfPKS_S2_S2_S2__param_3,
	.param .u64 .ptr .align 1 _Z16topk_attn_kernelP6__halfPKS_S2_S2_S2__param_4
)
.explicitcluster
.reqnctapercluster 5, 1, 1
{
	.reg .pred 	%p<300>;
	.reg .b16 	%rs<315>;
	.reg .b32 	%r<917>;
	.reg .b32 	%f<1331>;
	.reg .b64 	%rd<302>;
	// demoted variable
	.shared .align 4 .b8 _ZZ16topk_attn_kernelP6__halfPKS_S2_S2_S2_E7kv_topk[2048];
	// demoted variable
	.shared .align 4 .f32 _ZZ16topk_attn_kernelP6__halfPKS_S2_S2_S2_E17cluster_local_sum;
	// demoted variable
	.shared .align 4 .f32 _ZZ16topk_attn_kernelP6__halfPKS_S2_S2_S2_E17cluster_local_max;
	ld.param.u64 	%rd64, [_Z16topk_attn_kernelP6__halfPKS_S2_S2_S2__param_1];
	ld.param.u64 	%rd58, [_Z16topk_attn_kernelP6__halfPKS_S2_S2_S2__param_2];
	ld.param.u64 	%rd65, [_Z16topk_attn_kernelP6__halfPKS_S2_S2_S2__param_4];
	cvta.to.global.u64 	%rd66, %rd64;
	mov.u32 	%r183, %clusterid.x;
	mov.u32 	%r184, %clusterid.y;
	mov.u32 	%r185, %clusterid.z;
	mov.u32 	%r186, %nclusterid.x;
	mov.u32 	%r187, %nclusterid.y;
	cvt.u64.u32 	%rd67, %r186;
	mul.wide.u32 	%rd68, %r185, %r187;
	cvt.u64.u32 	%rd69, %r184;
	cvt.u64.u32 	%rd70, %r183;
	add.s64 	%rd71, %rd68, %rd69;
	mad.lo.s64 	%rd72, %rd71, %rd67, %rd70;
	shr.u64 	%rd73, %rd72, 5;
	cvt.u32.u64 	%r188, %rd73;
	mad.lo.s32 	%r189, %r185, %r187, %r184;
	mad.lo.s32 	%r190, %r189, %r186, %r183;
	and.b32  	%r191, %r190, 31;
	mov.u32 	%r1, %cluster_ctarank;
	mov.u32 	%r2, %tid.x;
	mov.u32 	%r192, %tid.y;
	mov.u32 	%r3, %tid.z;
	mov.u32 	%r4, %ntid.x;
	mov.u32 	%r193, %ntid.y;
	mad.lo.s32 	%r5, %r3, %r193, %r192;
	mad.lo.s32 	%r6, %r5, %r4, %r2;
	shr.u32 	%r194, %r6, 5;
	mov.u32 	%r195, shmem_raw;
	cvt.u64.u32 	%rd74, %r195;
	cvta.shared.u64 	%rd75, %rd74;
	add.s64 	%rd76, %rd75, 127;
	and.b64  	%rd1, %rd76, -128;
	shl.b32 	%r196, %r6, 3;
	and.b32  	%r7, %r196, 120;
	shl.b32 	%r197, %r194, 2;
	shr.u32 	%r198, %r6, 3;
	and.b32  	%r199, %r198, 2;
	or.b32  	%r8, %r197, %r199;
	shl.b32 	%r200, %r194, 3;
	shr.u32 	%r201, %r6, 2;
	and.b32  	%r202, %r201, 4;
	or.b32  	%r9, %r200, %r202;
	shl.b32 	%r203, %r188, 12;
	shl.b32 	%r204, %r190, 7;
	and.b32  	%r10, %r204, 3968;
	or.b32  	%r205, %r203, %r10;
	or.b32  	%r206, %r205, %r7;
	cvt.u64.u32 	%rd2, %r206;
	mul.wide.u32 	%rd77, %r206, 2;
	add.s64 	%rd78, %rd66, %rd77;
	ld.global.nc.v4.u32 	{%r207, %r208, %r209, %r210}, [%rd78];
	shl.b32 	%r211, %r188, 5;
	or.b32  	%r212, %r211, %r191;
	cvta.to.shared.u64 	%rd79, %rd1;
	cvt.u32.u64 	%r213, %rd79;
	shl.b32 	%r11, %r8, 7;
	or.b32  	%r214, %r11, %r7;
	mad.lo.s32 	%r215, %r212, 2560, %r214;
	mul.wide.u32 	%rd80, %r215, 2;
	add.s64 	%rd60, %rd65, %rd80;
	setp.gt.u32 	%p1, %r8, 19;
	shl.b32 	%r216, %r214, 1;
	add.s32 	%r175, %r213, %r216;
	selp.b32 	%r176, 0, 16, %p1;
	// begin inline asm
	cp.async.cg.shared.global [%r175], [%rd60], 16, %r176;

	// end inline asm
	or.b32  	%r217, %r215, 128;
	mul.wide.u32 	%rd81, %r217, 2;
	add.s64 	%rd61, %rd65, %rd81;
	setp.gt.u32 	%p2, %r8, 18;
	add.s32 	%r177, %r175, 256;
	selp.b32 	%r178, 0, 16, %p2;
	// begin inline asm
	cp.async.cg.shared.global [%r177], [%rd61], 16, %r178;

	// end inline asm
	// begin inline asm
	cp.async.commit_group;

	// end inline asm
	add.s32 	%r218, %r215, 2048;
	mul.wide.u32 	%rd82, %r218, 2;
	add.s64 	%rd62, %rd65, %rd82;
	setp.gt.u32 	%p3, %r8, 3;
	add.s32 	%r179, %r175, 4096;
	selp.b32 	%r180, 0, 16, %p3;
	// begin inline asm
	cp.async.cg.shared.global [%r179], [%rd62], 16, %r180;

	// end inline asm
	add.s32 	%r219, %r215, 2176;
	mul.wide.u32 	%rd83, %r219, 2;
	add.s64 	%rd63, %rd65, %rd83;
	setp.gt.u32 	%p4, %r8, 2;
	add.s32 	%r181, %r175, 4352;
	selp.b32 	%r182, 0, 16, %p4;
	// begin inline asm
	cp.async.cg.shared.global [%r181], [%rd63], 16, %r182;

	// end inline asm
	// begin inline asm
	cp.async.commit_group;

	// end inline asm
	// begin inline asm
	cp.async.wait_group 1;

	// end inline asm
	bar.sync 	0;
	mul.wide.u32 	%rd84, %r214, 2;
	add.s64 	%rd85, %rd1, %rd84;
	ld.v4.u32 	{%r220, %r221, %r222, %r223}, [%rd85];
	mov.b32 	{%rs1, %rs3}, %r207;
	// begin inline asm
	{  cvt.f32.f16 %f167, %rs1;}

	// end inline asm
	mov.b32 	{%rs2, %rs4}, %r220;
	// begin inline asm
	{  cvt.f32.f16 %f168, %rs2;}

	// end inline asm
	fma.rn.f32 	%f207, %f167, %f168, 0f00000000;
	// begin inline asm
	{  cvt.f32.f16 %f169, %rs3;}

	// end inline asm
	// begin inline asm
	{  cvt.f32.f16 %f170, %rs4;}

	// end inline asm
	fma.rn.f32 	%f208, %f169, %f170, %f207;
	mov.b32 	{%rs5, %rs7}, %r208;
	// begin inline asm
	{  cvt.f32.f16 %f171, %rs5;}

	// end inline asm
	mov.b32 	{%rs6, %rs8}, %r221;
	// begin inline asm
	{  cvt.f32.f16 %f172, %rs6;}

	// end inline asm
	fma.rn.f32 	%f209, %f171, %f172, %f208;
	// begin inline asm
	{  cvt.f32.f16 %f173, %rs7;}

	// end inline asm
	// begin inline asm
	{  cvt.f32.f16 %f174, %rs8;}

	// end inline asm
	fma.rn.f32 	%f210, %f173, %f174, %f209;
	mov.b32 	{%rs9, %rs11}, %r209;
	// begin inline asm
	{  cvt.f32.f16 %f175, %rs9;}

	// end inline asm
	mov.b32 	{%rs10, %rs12}, %r222;
	// begin inline asm
	{  cvt.f32.f16 %f176, %rs10;}

	// end inline asm
	fma.rn.f32 	%f211, %f175, %f176, %f210;
	// begin inline asm
	{  cvt.f32.f16 %f177, %rs11;}

	// end inline asm
	// begin inline asm
	{  cvt.f32.f16 %f178, %rs12;}

	// end inline asm
	fma.rn.f32 	%f212, %f177, %f178, %f211;
	mov.b32 	{%rs13, %rs15}, %r210;
	// begin inline asm
	{  cvt.f32.f16 %f179, %rs13;}

	// end inline asm
	mov.b32 	{%rs14, %rs16}, %r223;
	// begin inline asm
	{  cvt.f32.f16 %f180, %rs14;}

	// end inline asm
	fma.rn.f32 	%f213, %f179, %f180, %f212;
	// begin inline asm
	{  cvt.f32.f16 %f181, %rs15;}

	// end inline asm
	// begin inline asm
	{  cvt.f32.f16 %f182, %rs16;}

	// end inline asm
	fma.rn.f32 	%f214, %f181, %f182, %f213;
	mov.b32 	%r224, %f214;
	shfl.sync.bfly.b32	%r225|%p5, %r224, 8, 31, -1;
	mov.b32 	%f215, %r225;
	add.f32 	%f216, %f214, %f215;
	mov.b32 	%r226, %f216;
	shfl.sync.bfly.b32	%r227|%p6, %r226, 4, 31, -1;
	mov.b32 	%f217, %r227;
	add.f32 	%f218, %f216, %f217;
	mov.b32 	%r228, %f218;
	shfl.sync.bfly.b32	%r229|%p7, %r228, 2, 31, -1;
	mov.b32 	%f219, %r229;
	add.f32 	%f220, %f218, %f219;
	mov.b32 	%r230, %f220;
	shfl.sync.bfly.b32	%r231|%p8, %r230, 1, 31, -1;
	mov.b32 	%f221, %r231;
	add.f32 	%f222, %f220, %f221;
	mul.wide.u32 	%rd86, %r8, 4;
	add.s64 	%rd87, %rd1, %rd86;
	st.f32 	[%rd87+16384], %f222;
	st.u32 	[%rd87+16512], %r8;
	or.b32  	%r232, %r8, 1;
	or.b32  	%r233, %r214, 128;
	mul.wide.u32 	%rd88, %r233, 2;
	add.s64 	%rd89, %rd1, %rd88;
	ld.v4.u32 	{%r234, %r235, %r236, %r237}, [%rd89];
	mov.b32 	{%rs17, %rs18}, %r234;
	// begin inline asm
	{  cvt.f32.f16 %f183, %rs17;}

	// end inline asm
	fma.rn.f32 	%f223, %f167, %f183, 0f00000000;
	// begin inline asm
	{  cvt.f32.f16 %f184, %rs18;}

	// end inline asm
	fma.rn.f32 	%f224, %f169, %f184, %f223;
	mov.b32 	{%rs19, %rs20}, %r235;
	// begin inline asm
	{  cvt.f32.f16 %f185, %rs19;}

	// end inline asm
	fma.rn.f32 	%f225, %f171, %f185, %f224;
	// begin inline asm
	{  cvt.f32.f16 %f186, %rs20;}

	// end inline asm
	fma.rn.f32 	%f226, %f173, %f186, %f225;
	mov.b32 	{%rs21, %rs22}, %r236;
	// begin inline asm
	{  cvt.f32.f16 %f187, %rs21;}

	// end inline asm
	fma.rn.f32 	%f227, %f175, %f187, %f226;
	// begin inline asm
	{  cvt.f32.f16 %f188, %rs22;}

	// end inline asm
	fma.rn.f32 	%f228, %f177, %f188, %f227;
	mov.b32 	{%rs23, %rs24}, %r237;
	// begin inline asm
	{  cvt.f32.f16 %f189, %rs23;}

	// end inline asm
	fma.rn.f32 	%f229, %f179, %f189, %f228;
	// begin inline asm
	{  cvt.f32.f16 %f190, %rs24;}

	// end inline asm
	fma.rn.f32 	%f230, %f181, %f190, %f229;
	mov.b32 	%r238, %f230;
	shfl.sync.bfly.b32	%r239|%p9, %r238, 8, 31, -1;
	mov.b32 	%f231, %r239;
	add.f32 	%f232, %f230, %f231;
	mov.b32 	%r240, %f232;
	shfl.sync.bfly.b32	%r241|%p10, %r240, 4, 31, -1;
	mov.b32 	%f233, %r241;
	add.f32 	%f234, %f232, %f233;
	mov.b32 	%r242, %f234;
	shfl.sync.bfly.b32	%r243|%p11, %r242, 2, 31, -1;
	mov.b32 	%f235, %r243;
	add.f32 	%f236, %f234, %f235;
	mov.b32 	%r244, %f236;
	shfl.sync.bfly.b32	%r245|%p12, %r244, 1, 31, -1;
	mov.b32 	%f237, %r245;
	add.f32 	%f238, %f236, %f237;
	st.f32 	[%rd87+16388], %f238;
	st.u32 	[%rd87+16516], %r232;
	// begin inline asm
	cp.async.wait_group 0;

	// end inline asm
	bar.sync 	0;
	add.s32 	%r246, %r8, 16;
	add.s32 	%r247, %r214, 2048;
	mul.wide.u32 	%rd90, %r247, 2;
	add.s64 	%rd91, %rd1, %rd90;
	ld.v4.u32 	{%r248, %r249, %r250, %r251}, [%rd91];
	mov.b32 	{%rs25, %rs26}, %r248;
	// begin inline asm
	{  cvt.f32.f16 %f191, %rs25;}

	// end inline asm
	fma.rn.f32 	%f239, %f167, %f191, 0f00000000;
	// begin inline asm
	{  cvt.f32.f16 %f192, %rs26;}

	// end inline asm
	fma.rn.f32 	%f240, %f169, %f192, %f239;
	mov.b32 	{%rs27, %rs28}, %r249;
	// begin inline asm
	{  cvt.f32.f16 %f193, %rs27;}

	// end inline asm
	fma.rn.f32 	%f241, %f171, %f193, %f240;
	// begin inline asm
	{  cvt.f32.f16 %f194, %rs28;}

	// end inline asm
	fma.rn.f32 	%f242, %f173, %f194, %f241;
	mov.b32 	{%rs29, %rs30}, %r250;
	// begin inline asm
	{  cvt.f32.f16 %f195, %rs29;}

	// end inline asm
	fma.rn.f32 	%f243, %f175, %f195, %f242;
	// begin inline asm
	{  cvt.f32.f16 %f196, %rs30;}

	// end inline asm
	fma.rn.f32 	%f244, %f177, %f196, %f243;
	mov.b32 	{%rs31, %rs32}, %r251;
	// begin inline asm
	{  cvt.f32.f16 %f197, %rs31;}

	// end inline asm
	fma.rn.f32 	%f245, %f179, %f197, %f244;
	// begin inline asm
	{  cvt.f32.f16 %f198, %rs32;}

	// end inline asm
	fma.rn.f32 	%f246, %f181, %f198, %f245;
	mov.b32 	%r252, %f246;
	shfl.sync.bfly.b32	%r253|%p13, %r252, 8, 31, -1;
	mov.b32 	%f247, %r253;
	add.f32 	%f248, %f246, %f247;
	mov.b32 	%r254, %f248;
	shfl.sync.bfly.b32	%r255|%p14, %r254, 4, 31, -1;
	mov.b32 	%f249, %r255;
	add.f32 	%f250, %f248, %f249;
	mov.b32 	%r256, %f250;
	shfl.sync.bfly.b32	%r257|%p15, %r256, 2, 31, -1;
	mov.b32 	%f251, %r257;
	add.f32 	%f252, %f250, %f251;
	mov.b32 	%r258, %f252;
	shfl.sync.bfly.b32	%r259|%p16, %r258, 1, 31, -1;
	mov.b32 	%f253, %r259;
	add.f32 	%f254, %f252, %f253;
	st.f32 	[%rd87+16448], %f254;
	st.u32 	[%rd87+16576], %r246;
	add.s32 	%r260, %r8, 17;
	add.s32 	%r261, %r214, 2176;
	mul.wide.u32 	%rd92, %r261, 2;
	add.s64 	%rd93, %rd1, %rd92;
	ld.v4.u32 	{%r262, %r263, %r264, %r265}, [%rd93];
	mov.b32 	{%rs33, %rs34}, %r262;
	// begin inline asm
	{  cvt.f32.f16 %f199, %rs33;}

	// end inline asm
	fma.rn.f32 	%f255, %f167, %f199, 0f00000000;
	// begin inline asm
	{  cvt.f32.f16 %f200, %rs34;}

	// end inline asm
	fma.rn.f32 	%f256, %f169, %f200, %f255;
	mov.b32 	{%rs35, %rs36}, %r263;
	// begin inline asm
	{  cvt.f32.f16 %f201, %rs35;}

	// end inline asm
	fma.rn.f32 	%f257, %f171, %f201, %f256;
	// begin inline asm
	{  cvt.f32.f16 %f202, %rs36;}

	// end inline asm
	fma.rn.f32 	%f258, %f173, %f202, %f257;
	mov.b32 	{%rs37, %rs38}, %r264;
	// begin inline asm
	{  cvt.f32.f16 %f203, %rs37;}

	// end inline asm
	fma.rn.f32 	%f259, %f175, %f203, %f258;
	// begin inline asm
	{  cvt.f32.f16 %f204, %rs38;}

	// end inline asm
	fma.rn.f32 	%f260, %f177, %f204, %f259;
	mov.b32 	{%rs39, %rs40}, %r265;
	// begin inline asm
	{  cvt.f32.f16 %f205, %rs39;}

	// end inline asm
	fma.rn.f32 	%f261, %f179, %f205, %f260;
	// begin inline asm
	{  cvt.f32.f16 %f206, %rs40;}

	// end inline asm
	fma.rn.f32 	%f262, %f181, %f206, %f261;
	mov.b32 	%r266, %f262;
	shfl.sync.bfly.b32	%r267|%p17, %r266, 8, 31, -1;
	mov.b32 	%f263, %r267;
	add.f32 	%f264, %f262, %f263;
	mov.b32 	%r268, %f264;
	shfl.sync.bfly.b32	%r269|%p18, %r268, 4, 31, -1;
	mov.b32 	%f265, %r269;
	add.f32 	%f266, %f264, %f265;
	mov.b32 	%r270, %f266;
	shfl.sync.bfly.b32	%r271|%p19, %r270, 2, 31, -1;
	mov.b32 	%f267, %r271;
	add.f32 	%f268, %f266, %f267;
	mov.b32 	%r272, %f268;
	shfl.sync.bfly.b32	%r273|%p20, %r272, 1, 31, -1;
	mov.b32 	%f269, %r273;
	add.f32 	%f270, %f268, %f269;
	st.f32 	[%rd87+16452], %f270;
	st.u32 	[%rd87+16580], %r260;
	bar.sync 	0;
	add.s32 	%r274, %r6, -20;
	setp.gt.u32 	%p21, %r274, 11;
	@%p21 bra 	$L__BB0_2;
	mul.wide.u32 	%rd94, %r6, 4;
	add.s64 	%rd95, %rd1, %rd94;
	mov.b32 	%r275, -8388608;
	st.u32 	[%rd95+16384], %r275;
	mov.b32 	%r276, -1;
	st.u32 	[%rd95+16512], %r276;
$L__BB0_2:
	bar.sync 	0;
	setp.gt.u32 	%p22, %r6, 31;
	mul.wide.u32 	%rd96, %r6, 4;
	add.s64 	%rd3, %rd1, %rd96;
	@%p22 bra 	$L__BB0_6;
	xor.b32  	%r13, %r6, 1;
	setp.le.u32 	%p23, %r13, %r6;
	@%p23 bra 	$L__BB0_6;
	and.b32  	%r277, %r6, 2;
	setp.eq.s32 	%p24, %r277, 0;
	ld.f32 	%f9, [%rd3+16384];
	mul.wide.u32 	%rd97, %r13, 4;
	add.s64 	%rd4, %rd1, %rd97;
	ld.f32 	%f10, [%rd4+16384];
	setp.gt.f32 	%p25, %f9, %f10;
	xor.pred  	%p26, %p24, %p25;
	not.pred 	%p27, %p26;
	@%p27 bra 	$L__BB0_6;
	st.f32 	[%rd3+16384], %f10;
	st.f32 	[%rd4+16384], %f9;
	ld.u32 	%r278, [%rd3+16512];
	ld.u32 	%r279, [%rd4+16512];
	st.u32 	[%rd3+16512], %r279;
	st.u32 	[%rd4+16512], %r278;
$L__BB0_6:
	setp.gt.u32 	%p28, %r6, 31;
	bar.sync 	0;
	@%p28 bra 	$L__BB0_10;
	xor.b32  	%r14, %r6, 2;
	setp.le.u32 	%p29, %r14, %r6;
	@%p29 bra 	$L__BB0_10;
	and.b32  	%r280, %r6, 4;
	setp.eq.s32 	%p30, %r280, 0;
	ld.f32 	%f11, [%rd3+16384];
	mul.wide.u32 	%rd98, %r14, 4;
	add.s64 	%rd5, %rd1, %rd98;
	ld.f32 	%f12, [%rd5+16384];
	setp.gt.f32 	%p31, %f11, %f12;
	xor.pred  	%p32, %p30, %p31;
	not.pred 	%p33, %p32;
	@%p33 bra 	$L__BB0_10;
	st.f32 	[%rd3+16384], %f12;
	st.f32 	[%rd5+16384], %f11;
	ld.u32 	%r281, [%rd3+16512];
	ld.u32 	%r282, [%rd5+16512];
	st.u32 	[%rd3+16512], %r282;
	st.u32 	[%rd5+16512], %r281;
$L__BB0_10:
	setp.gt.u32 	%p34, %r6, 31;
	bar.sync 	0;
	@%p34 bra 	$L__BB0_14;
	xor.b32  	%r15, %r6, 1;
	setp.le.u32 	%p35, %r15, %r6;
	@%p35 bra 	$L__BB0_14;
	and.b32  	%r283, %r6, 4;
	setp.eq.s32 	%p36, %r283, 0;
	ld.f32 	%f13, [%rd3+16384];
	mul.wide.u32 	%rd99, %r15, 4;
	add.s64 	%rd6, %rd1, %rd99;
	ld.f32 	%f14, [%rd6+16384];
	setp.gt.f32 	%p37, %f13, %f14;
	xor.pred  	%p38, %p36, %p37;
	not.pred 	%p39, %p38;
	@%p39 bra 	$L__BB0_14;
	st.f32 	[%rd3+16384], %f14;
	st.f32 	[%rd6+16384], %f13;
	ld.u32 	%r284, [%rd3+16512];
	ld.u32 	%r285, [%rd6+16512];
	st.u32 	[%rd3+16512], %r285;
	st.u32 	[%rd6+16512], %r284;
$L__BB0_14:
	setp.gt.u32 	%p40, %r6, 31;
	bar.sync 	0;
	and.b32  	%r16, %r6, 8;
	@%p40 bra 	$L__BB0_18;
	xor.b32  	%r17, %r6, 4;
	setp.le.u32 	%p41, %r17, %r6;
	@%p41 bra 	$L__BB0_18;
	setp.eq.s32 	%p42, %r16, 0;
	ld.f32 	%f15, [%rd3+16384];
	mul.wide.u32 	%rd100, %r17, 4;
	add.s64 	%rd7, %rd1, %rd100;
	ld.f32 	%f16, [%rd7+16384];
	setp.gt.f32 	%p43, %f15, %f16;
	xor.pred  	%p44, %p42, %p43;
	not.pred 	%p45, %p44;
	@%p45 bra 	$L__BB0_18;
	st.f32 	[%rd3+16384], %f16;
	st.f32 	[%rd7+16384], %f15;
	ld.u32 	%r286, [%rd3+16512];
	ld.u32 	%r287, [%rd7+16512];
	st.u32 	[%rd3+16512], %r287;
	st.u32 	[%rd7+16512], %r286;
$L__BB0_18:
	setp.gt.u32 	%p46, %r6, 31;
	bar.sync 	0;
	@%p46 bra 	$L__BB0_22;
	xor.b32  	%r18, %r6, 2;
	setp.le.u32 	%p47, %r18, %r6;
	@%p47 bra 	$L__BB0_22;
	setp.eq.s32 	%p48, %r16, 0;
	ld.f32 	%f17, [%rd3+16384];
	mul.wide.u32 	%rd101, %r18, 4;
	add.s64 	%rd8, %rd1, %rd101;
	ld.f32 	%f18, [%rd8+16384];
	setp.gt.f32 	%p49, %f17, %f18;
	xor.pred  	%p50, %p48, %p49;
	not.pred 	%p51, %p50;
	@%p51 bra 	$L__BB0_22;
	st.f32 	[%rd3+16384], %f18;
	st.f32 	[%rd8+16384], %f17;
	ld.u32 	%r288, [%rd3+16512];
	ld.u32 	%r289, [%rd8+16512];
	st.u32 	[%rd3+16512], %r289;
	st.u32 	[%rd8+16512], %r288;
$L__BB0_22:
	setp.gt.u32 	%p52, %r6, 31;
	bar.sync 	0;
	@%p52 bra 	$L__BB0_26;
	xor.b32  	%r19, %r6, 1;
	setp.le.u32 	%p53, %r19, %r6;
	@%p53 bra 	$L__BB0_26;
	setp.eq.s32 	%p54, %r16, 0;
	ld.f32 	%f19, [%rd3+16384];
	mul.wide.u32 	%rd102, %r19, 4;
	add.s64 	%rd9, %rd1, %rd102;
	ld.f32 	%f20, [%rd9+16384];
	setp.gt.f32 	%p55, %f19, %f20;
	xor.pred  	%p56, %p54, %p55;
	not.pred 	%p57, %p56;
	@%p57 bra 	$L__BB0_26;
	st.f32 	[%rd3+16384], %f20;
	st.f32 	[%rd9+16384], %f19;
	ld.u32 	%r290, [%rd3+16512];
	ld.u32 	%r291, [%rd9+16512];
	st.u32 	[%rd3+16512], %r291;
	st.u32 	[%rd9+16512], %r290;
$L__BB0_26:
	setp.gt.u32 	%p58, %r6, 31;
	bar.sync 	0;
	and.b32  	%r20, %r6, 16;
	@%p58 bra 	$L__BB0_30;
	xor.b32  	%r21, %r6, 8;
	setp.le.u32 	%p59, %r21, %r6;
	@%p59 bra 	$L__BB0_30;
	setp.eq.s32 	%p60, %r20, 0;
	ld.f32 	%f21, [%rd3+16384];
	mul.wide.u32 	%rd103, %r21, 4;
	add.s64 	%rd10, %rd1, %rd103;
	ld.f32 	%f22, [%rd10+16384];
	setp.gt.f32 	%p61, %f21, %f22;
	xor.pred  	%p62, %p60, %p61;
	not.pred 	%p63, %p62;
	@%p63 bra 	$L__BB0_30;
	st.f32 	[%rd3+16384], %f22;
	st.f32 	[%rd10+16384], %f21;
	ld.u32 	%r292, [%rd3+16512];
	ld.u32 	%r293, [%rd10+16512];
	st.u32 	[%rd3+16512], %r293;
	st.u32 	[%rd10+16512], %r292;
$L__BB0_30:
	setp.gt.u32 	%p64, %r6, 31;
	bar.sync 	0;
	@%p64 bra 	$L__BB0_34;
	xor.b32  	%r22, %r6, 4;
	setp.le.u32 	%p65, %r22, %r6;
	@%p65 bra 	$L__BB0_34;
	setp.eq.s32 	%p66, %r20, 0;
	ld.f32 	%f23, [%rd3+16384];
	mul.wide.u32 	%rd104, %r22, 4;
	add.s64 	%rd11, %rd1, %rd104;
	ld.f32 	%f24, [%rd11+16384];
	setp.gt.f32 	%p67, %f23, %f24;
	xor.pred  	%p68, %p66, %p67;
	not.pred 	%p69, %p68;
	@%p69 bra 	$L__BB0_34;
	st.f32 	[%rd3+16384], %f24;
	st.f32 	[%rd11+16384], %f23;
	ld.u32 	%r294, [%rd3+16512];
	ld.u32 	%r295, [%rd11+16512];
	st.u32 	[%rd3+16512], %r295;
	st.u32 	[%rd11+16512], %r294;
$L__BB0_34:
	setp.gt.u32 	%p70, %r6, 31;
	bar.sync 	0;
	@%p70 bra 	$L__BB0_38;
	xor.b32  	%r23, %r6, 2;
	setp.le.u32 	%p71, %r23, %r6;
	@%p71 bra 	$L__BB0_38;
	setp.eq.s32 	%p72, %r20, 0;
	ld.f32 	%f25, [%rd3+16384];
	mul.wide.u32 	%rd105, %r23, 4;
	add.s64 	%rd12, %rd1, %rd105;
	ld.f32 	%f26, [%rd12+16384];
	setp.gt.f32 	%p73, %f25, %f26;
	xor.pred  	%p74, %p72, %p73;
	not.pred 	%p75, %p74;
	@%p75 bra 	$L__BB0_38;
	st.f32 	[%rd3+16384], %f26;
	st.f32 	[%rd12+16384], %f25;
	ld.u32 	%r296, [%rd3+16512];
	ld.u32 	%r297, [%rd12+16512];
	st.u32 	[%rd3+16512], %r297;
	st.u32 	[%rd12+16512], %r296;
$L__BB0_38:
	setp.gt.u32 	%p76, %r6, 31;
	bar.sync 	0;
	@%p76 bra 	$L__BB0_42;
	xor.b32  	%r24, %r6, 1;
	setp.le.u32 	%p77, %r24, %r6;
	@%p77 bra 	$L__BB0_42;
	setp.eq.s32 	%p78, %r20, 0;
	ld.f32 	%f27, [%rd3+16384];
	mul.wide.u32 	%rd106, %r24, 4;
	add.s64 	%rd13, %rd1, %rd106;
	ld.f32 	%f28, [%rd13+16384];
	setp.gt.f32 	%p79, %f27, %f28;
	xor.pred  	%p80, %p78, %p79;
	not.pred 	%p81, %p80;
	@%p81 bra 	$L__BB0_42;
	st.f32 	[%rd3+16384], %f28;
	st.f32 	[%rd13+16384], %f27;
	ld.u32 	%r298, [%rd3+16512];
	ld.u32 	%r299, [%rd13+16512];
	st.u32 	[%rd3+16512], %r299;
	st.u32 	[%rd13+16512], %r298;
$L__BB0_42:
	setp.gt.u32 	%p82, %r6, 31;
	bar.sync 	0;
	and.b32  	%r25, %r6, 32;
	@%p82 bra 	$L__BB0_46;
	xor.b32  	%r26, %r6, 16;
	setp.le.u32 	%p83, %r26, %r6;
	@%p83 bra 	$L__BB0_46;
	setp.eq.s32 	%p84, %r25, 0;
	ld.f32 	%f29, [%rd3+16384];
	mul.wide.u32 	%rd107, %r26, 4;
	add.s64 	%rd14, %rd1, %rd107;
	ld.f32 	%f30, [%rd14+16384];
	setp.gt.f32 	%p85, %f29, %f30;
	xor.pred  	%p86, %p84, %p85;
	not.pred 	%p87, %p86;
	@%p87 bra 	$L__BB0_46;
	st.f32 	[%rd3+16384], %f30;
	st.f32 	[%rd14+16384], %f29;
	ld.u32 	%r300, [%rd3+16512];
	ld.u32 	%r301, [%rd14+16512];
	st.u32 	[%rd3+16512], %r301;
	st.u32 	[%rd14+16512], %r300;
$L__BB0_46:
	setp.gt.u32 	%p88, %r6, 31;
	bar.sync 	0;
	@%p88 bra 	$L__BB0_50;
	xor.b32  	%r27, %r6, 8;
	setp.le.u32 	%p89, %r27, %r6;
	@%p89 bra 	$L__BB0_50;
	setp.eq.s32 	%p90, %r25, 0;
	ld.f32 	%f31, [%rd3+16384];
	mul.wide.u32 	%rd108, %r27, 4;
	add.s64 	%rd15, %rd1, %rd108;
	ld.f32 	%f32, [%rd15+16384];
	setp.gt.f32 	%p91, %f31, %f32;
	xor.pred  	%p92, %p90, %p91;
	not.pred 	%p93, %p92;
	@%p93 bra 	$L__BB0_50;
	st.f32 	[%rd3+16384], %f32;
	st.f32 	[%rd15+16384], %f31;
	ld.u32 	%r302, [%rd3+16512];
	ld.u32 	%r303, [%rd15+16512];
	st.u32 	[%rd3+16512], %r303;
	st.u32 	[%rd15+16512], %r302;
$L__BB0_50:
	setp.gt.u32 	%p94, %r6, 31;
	bar.sync 	0;
	@%p94 bra 	$L__BB0_54;
	xor.b32  	%r28, %r6, 4;
	setp.le.u32 	%p95, %r28, %r6;
	@%p95 bra 	$L__BB0_54;
	setp.eq.s32 	%p96, %r25, 0;
	ld.f32 	%f33, [%rd3+16384];
	mul.wide.u32 	%rd109, %r28, 4;
	add.s64 	%rd16, %rd1, %rd109;
	ld.f32 	%f34, [%rd16+16384];
	setp.gt.f32 	%p97, %f33, %f34;
	xor.pred  	%p98, %p96, %p97;
	not.pred 	%p99, %p98;
	@%p99 bra 	$L__BB0_54;
	st.f32 	[%rd3+16384], %f34;
	st.f32 	[%rd16+16384], %f33;
	ld.u32 	%r304, [%rd3+16512];
	ld.u32 	%r305, [%rd16+16512];
	st.u32 	[%rd3+16512], %r305;
	st.u32 	[%rd16+16512], %r304;
$L__BB0_54:
	setp.gt.u32 	%p100, %r6, 31;
	bar.sync 	0;
	@%p100 bra 	$L__BB0_58;
	xor.b32  	%r29, %r6, 2;
	setp.le.u32 	%p101, %r29, %r6;
	@%p101 bra 	$L__BB0_58;
	setp.eq.s32 	%p102, %r25, 0;
	ld.f32 	%f35, [%rd3+16384];
	mul.wide.u32 	%rd110, %r29, 4;
	add.s64 	%rd17, %rd1, %rd110;
	ld.f32 	%f36, [%rd17+16384];
	setp.gt.f32 	%p103, %f35, %f36;
	xor.pred  	%p104, %p102, %p103;
	not.pred 	%p105, %p104;
	@%p105 bra 	$L__BB0_58;
	st.f32 	[%rd3+16384], %f36;
	st.f32 	[%rd17+16384], %f35;
	ld.u32 	%r306, [%rd3+16512];
	ld.u32 	%r307, [%rd17+16512];
	st.u32 	[%rd3+16512], %r307;
	st.u32 	[%rd17+16512], %r306;
$L__BB0_58:
	setp.gt.u32 	%p106, %r6, 31;
	bar.sync 	0;
	@%p106 bra 	$L__BB0_62;
	xor.b32  	%r30, %r6, 1;
	setp.le.u32 	%p107, %r30, %r6;
	@%p107 bra 	$L__BB0_62;
	setp.eq.s32 	%p108, %r25, 0;
	ld.f32 	%f37, [%rd3+16384];
	mul.wide.u32 	%rd111, %r30, 4;
	add.s64 	%rd18, %rd1, %rd111;
	ld.f32 	%f38, [%rd18+16384];
	setp.gt.f32 	%p109, %f37, %f38;
	xor.pred  	%p110, %p108, %p109;
	not.pred 	%p111, %p110;
	@%p111 bra 	$L__BB0_62;
	st.f32 	[%rd3+16384], %f38;
	st.f32 	[%rd18+16384], %f37;
	ld.u32 	%r308, [%rd3+16512];
	ld.u32 	%r309, [%rd18+16512];
	st.u32 	[%rd3+16512], %r309;
	st.u32 	[%rd18+16512], %r308;
$L__BB0_62:
	bar.sync 	0;
	setp.gt.s32 	%p112, %r1, 4;
	mov.b32 	%r32, -1;
	@%p112 bra 	$L__BB0_64;
	mul.wide.s32 	%rd112, %r1, 4;
	add.s64 	%rd113, %rd1, %rd112;
	ld.u32 	%r32, [%rd113+16512];
$L__BB0_64:
	setp.gt.s32 	%p113, %r32, -1;
	shl.b32 	%r311, %r11, 1;
	add.s32 	%r33, %r175, %r311;
	@%p113 bra 	$L__BB0_73;
	setp.gt.u32 	%p163, %r6, 511;
	@%p163 bra 	$L__BB0_72;
	add.s32 	%r505, %r6, %r4;
	max.u32 	%r506, %r505, 512;
	sub.s32 	%r507, %r506, %r505;
	setp.lt.u32 	%p164, %r505, 512;
	selp.u32 	%r508, 1, 0, %p164;
	selp.s32 	%r509, -1, 0, %p164;
	add.s32 	%r510, %r507, %r509;
	div.u32 	%r511, %r510, %r4;
	add.s32 	%r34, %r511, %r508;
	and.b32  	%r512, %r34, 3;
	setp.eq.s32 	%p165, %r512, 3;
	mov.u32 	%r875, %r6;
	@%p165 bra 	$L__BB0_69;
	add.s32 	%r513, %r34, 1;
	and.b32  	%r514, %r513, 3;
	shl.b32 	%r515, %r6, 2;
	mov.u32 	%r516, _ZZ16topk_attn_kernelP6__halfPKS_S2_S2_S2_E7kv_topk;
	add.s32 	%r872, %r516, %r515;
	shl.b32 	%r36, %r4, 2;
	neg.s32 	%r871, %r514;
	add.s32 	%r517, %r5, %r514;
	mad.lo.s32 	%r875, %r4, %r517, %r2;
$L__BB0_68:
	.pragma "nounroll";
	mov.b32 	%r518, -1;
	st.shared.u32 	[%r872], %r518;
	add.s32 	%r872, %r872, %r36;
	add.s32 	%r871, %r871, 1;
	setp.ne.s32 	%p166, %r871, 0;
	@%p166 bra 	$L__BB0_68;
$L__BB0_69:
	setp.lt.u32 	%p167, %r34, 3;
	@%p167 bra 	$L__BB0_72;
	shl.b32 	%r44, %r4, 2;
	shl.b32 	%r519, %r875, 2;
	mov.u32 	%r520, _ZZ16topk_attn_kernelP6__halfPKS_S2_S2_S2_E7kv_topk;
	add.s32 	%r874, %r520, %r519;
	shl.b32 	%r46, %r4, 4;
	shl.b32 	%r47, %r4, 3;
	mul.lo.s32 	%r48, %r4, 12;
$L__BB0_71:
	mov.b32 	%r521, -1;
	st.shared.u32 	[%r874], %r521;
	add.s32 	%r522, %r874, %r44;
	st.shared.u32 	[%r522], %r521;
	add.s32 	%r523, %r874, %r47;
	st.shared.u32 	[%r523], %r521;
	add.s32 	%r524, %r874, %r48;
	st.shared.u32 	[%r524], %r521;
	add.s32 	%r875, %r875, %r44;
	add.s32 	%r874, %r874, %r46;
	setp.lt.u32 	%p168, %r875, 512;
	@%p168 bra 	$L__BB0_71;
$L__BB0_72:
	bar.sync 	0;
	bra.uni 	$L__BB0_93;
$L__BB0_73:
	shl.b32 	%r321, %r9, 12;
	shl.b32 	%r322, %r32, 23;
	add.s32 	%r323, %r7, %r10;
	add.s32 	%r324, %r323, %r321;
	add.s32 	%r53, %r324, %r322;
	mul.wide.s32 	%rd118, %r53, 2;
	add.s64 	%rd114, %rd58, %rd118;
	mov.b32 	%r319, 16;
	// begin inline asm
	cp.async.cg.shared.global [%r33], [%rd114], 16, %r319;

	// end inline asm
	add.s64 	%rd115, %rd114, 8192;
	add.s32 	%r314, %r33, 256;
	// begin inline asm
	cp.async.cg.shared.global [%r314], [%rd115], 16, %r319;

	// end inline asm
	add.s64 	%rd116, %rd114, 16384;
	add.s32 	%r316, %r33, 512;
	// begin inline asm
	cp.async.cg.shared.global [%r316], [%rd116], 16, %r319;

	// end inline asm
	add.s64 	%rd117, %rd114, 24576;
	add.s32 	%r318, %r33, 768;
	// begin inline asm
	cp.async.cg.shared.global [%r318], [%rd117], 16, %r319;

	// end inline asm
	// begin inline asm
	cp.async.commit_group;

	// end inline asm
	mov.b32 	%r876, 1;
$L__BB0_74:
	shl.b32 	%r333, %r876, 17;
	add.s32 	%r334, %r333, %r53;
	shl.b32 	%r335, %r876, 12;
	and.b32  	%r336, %r335, 4096;
	shl.b32 	%r337, %r8, 7;
	shl.b32 	%r338, %r6, 3;
	and.b32  	%r55, %r338, 120;
	or.b32  	%r339, %r337, %r55;
	add.s32 	%r340, %r339, %r337;
	add.s32 	%r341, %r340, %r336;
	mul.wide.s32 	%rd123, %r334, 2;
	add.s64 	%rd119, %rd58, %rd123;
	cvta.to.shared.u64 	%rd124, %rd1;
	cvt.u32.u64 	%r342, %rd124;
	shl.b32 	%r343, %r341, 1;
	add.s32 	%r325, %r342, %r343;
	mov.b32 	%r332, 16;
	// begin inline asm
	cp.async.cg.shared.global [%r325], [%rd119], 16, %r332;

	// end inline asm
	add.s64 	%rd120, %rd119, 8192;
	add.s32 	%r327, %r325, 256;
	// begin inline asm
	cp.async.cg.shared.global [%r327], [%rd120], 16, %r332;

	// end inline asm
	add.s64 	%rd121, %rd119, 16384;
	add.s32 	%r329, %r325, 512;
	// begin inline asm
	cp.async.cg.shared.global [%r329], [%rd121], 16, %r332;

	// end inline asm
	add.s64 	%rd122, %rd119, 24576;
	add.s32 	%r331, %r325, 768;
	// begin inline asm
	cp.async.cg.shared.global [%r331], [%rd122], 16, %r332;

	// end inline asm
	// begin inline asm
	cp.async.commit_group;

	// end inline asm
	// begin inline asm
	cp.async.wait_group 1;

	// end inline asm
	bar.sync 	0;
	add.s32 	%r344, %r876, -1;
	shl.b32 	%r345, %r344, 5;
	add.s32 	%r346, %r345, %r9;
	shl.b32 	%r347, %r344, 12;
	and.b32  	%r348, %r347, 4096;
	add.s32 	%r349, %r340, %r348;
	mul.wide.u32 	%rd125, %r349, 2;
	add.s64 	%rd126, %rd1, %rd125;
	ld.v4.u32 	{%r350, %r351, %r352, %r353}, [%rd126];
	mov.b32 	{%rs41, %rs42}, %r350;
	// begin inline asm
	{  cvt.f32.f16 %f271, %rs41;}

	// end inline asm
	fma.rn.f32 	%f303, %f167, %f271, 0f00000000;
	// begin inline asm
	{  cvt.f32.f16 %f272, %rs42;}

	// end inline asm
	fma.rn.f32 	%f304, %f169, %f272, %f303;
	mov.b32 	{%rs43, %rs44}, %r351;
	// begin inline asm
	{  cvt.f32.f16 %f273, %rs43;}

	// end inline asm
	fma.rn.f32 	%f305, %f171, %f273, %f304;
	// begin inline asm
	{  cvt.f32.f16 %f274, %rs44;}

	// end inline asm
	fma.rn.f32 	%f306, %f173, %f274, %f305;
	mov.b32 	{%rs45, %rs46}, %r352;
	// begin inline asm
	{  cvt.f32.f16 %f275, %rs45;}

	// end inline asm
	fma.rn.f32 	%f307, %f175, %f275, %f306;
	// begin inline asm
	{  cvt.f32.f16 %f276, %rs46;}

	// end inline asm
	fma.rn.f32 	%f308, %f177, %f276, %f307;
	mov.b32 	{%rs47, %rs48}, %r353;
	// begin inline asm
	{  cvt.f32.f16 %f277, %rs47;}

	// end inline asm
	fma.rn.f32 	%f309, %f179, %f277, %f308;
	// begin inline asm
	{  cvt.f32.f16 %f278, %rs48;}

	// end inline asm
	fma.rn.f32 	%f310, %f181, %f278, %f309;
	mov.b32 	%r354, %f310;
	shfl.sync.bfly.b32	%r355|%p114, %r354, 8, 31, -1;
	mov.b32 	%f311, %r355;
	add.f32 	%f312, %f310, %f311;
	mov.b32 	%r356, %f312;
	shfl.sync.bfly.b32	%r357|%p115, %r356, 4, 31, -1;
	mov.b32 	%f313, %r357;
	add.f32 	%f314, %f312, %f313;
	mov.b32 	%r358, %f314;
	shfl.sync.bfly.b32	%r359|%p116, %r358, 2, 31, -1;
	mov.b32 	%f315, %r359;
	add.f32 	%f316, %f314, %f315;
	mov.b32 	%r360, %f316;
	shfl.sync.bfly.b32	%r361|%p117, %r360, 1, 31, -1;
	mov.b32 	%f317, %r361;
	add.f32 	%f318, %f316, %f317;
	mul.wide.s32 	%rd127, %r346, 4;
	add.s64 	%rd128, %rd1, %rd127;
	st.f32 	[%rd128+16640], %f318;
	st.u32 	[%rd128+24832], %r346;
	add.s32 	%r362, %r349, 128;
	mul.wide.u32 	%rd129, %r362, 2;
	add.s64 	%rd130, %rd1, %rd129;
	ld.v4.u32 	{%r363, %r364, %r365, %r366}, [%rd130];
	mov.b32 	{%rs49, %rs50}, %r363;
	// begin inline asm
	{  cvt.f32.f16 %f279, %rs49;}

	// end inline asm
	fma.rn.f32 	%f319, %f167, %f279, 0f00000000;
	// begin inline asm
	{  cvt.f32.f16 %f280, %rs50;}

	// end inline asm
	fma.rn.f32 	%f320, %f169, %f280, %f319;
	mov.b32 	{%rs51, %rs52}, %r364;
	// begin inline asm
	{  cvt.f32.f16 %f281, %rs51;}

	// end inline asm
	fma.rn.f32 	%f321, %f171, %f281, %f320;
	// begin inline asm
	{  cvt.f32.f16 %f282, %rs52;}

	// end inline asm
	fma.rn.f32 	%f322, %f173, %f282, %f321;
	mov.b32 	{%rs53, %rs54}, %r365;
	// begin inline asm
	{  cvt.f32.f16 %f283, %rs53;}

	// end inline asm
	fma.rn.f32 	%f323, %f175, %f283, %f322;
	// begin inline asm
	{  cvt.f32.f16 %f284, %rs54;}

	// end inline asm
	fma.rn.f32 	%f324, %f177, %f284, %f323;
	mov.b32 	{%rs55, %rs56}, %r366;
	// begin inline asm
	{  cvt.f32.f16 %f285, %rs55;}

	// end inline asm
	fma.rn.f32 	%f325, %f179, %f285, %f324;
	// begin inline asm
	{  cvt.f32.f16 %f286, %rs56;}

	// end inline asm
	fma.rn.f32 	%f326, %f181, %f286, %f325;
	mov.b32 	%r367, %f326;
	shfl.sync.bfly.b32	%r368|%p118, %r367, 8, 31, -1;
	mov.b32 	%f327, %r368;
	add.f32 	%f328, %f326, %f327;
	mov.b32 	%r369, %f328;
	shfl.sync.bfly.b32	%r370|%p119, %r369, 4, 31, -1;
	mov.b32 	%f329, %r370;
	add.f32 	%f330, %f328, %f329;
	mov.b32 	%r371, %f330;
	shfl.sync.bfly.b32	%r372|%p120, %r371, 2, 31, -1;
	mov.b32 	%f331, %r372;
	add.f32 	%f332, %f330, %f331;
	mov.b32 	%r373, %f332;
	shfl.sync.bfly.b32	%r374|%p121, %r373, 1, 31, -1;
	mov.b32 	%f333, %r374;
	add.f32 	%f334, %f332, %f333;
	add.s32 	%r375, %r346, 1;
	st.f32 	[%rd128+16644], %f334;
	st.u32 	[%rd128+24836], %r375;
	add.s32 	%r376, %r349, 256;
	mul.wide.u32 	%rd131, %r376, 2;
	add.s64 	%rd132, %rd1, %rd131;
	ld.v4.u32 	{%r377, %r378, %r379, %r380}, [%rd132];
	mov.b32 	{%rs57, %rs58}, %r377;
	// begin inline asm
	{  cvt.f32.f16 %f287, %rs57;}

	// end inline asm
	fma.rn.f32 	%f335, %f167, %f287, 0f00000000;
	// begin inline asm
	{  cvt.f32.f16 %f288, %rs58;}

	// end inline asm
	fma.rn.f32 	%f336, %f169, %f288, %f335;
	mov.b32 	{%rs59, %rs60}, %r378;
	// begin inline asm
	{  cvt.f32.f16 %f289, %rs59;}

	// end inline asm
	fma.rn.f32 	%f337, %f171, %f289, %f336;
	// begin inline asm
	{  cvt.f32.f16 %f290, %rs60;}

	// end inline asm
	fma.rn.f32 	%f338, %f173, %f290, %f337;
	mov.b32 	{%rs61, %rs62}, %r379;
	// begin inline asm
	{  cvt.f32.f16 %f291, %rs61;}

	// end inline asm
	fma.rn.f32 	%f339, %f175, %f291, %f338;
	// begin inline asm
	{  cvt.f32.f16 %f292, %rs62;}

	// end inline asm
	fma.rn.f32 	%f340, %f177, %f292, %f339;
	mov.b32 	{%rs63, %rs64}, %r380;
	// begin inline asm
	{  cvt.f32.f16 %f293, %rs63;}

	// end inline asm
	fma.rn.f32 	%f341, %f179, %f293, %f340;
	// begin inline asm
	{  cvt.f32.f16 %f294, %rs64;}

	// end inline asm
	fma.rn.f32 	%f342, %f181, %f294, %f341;
	mov.b32 	%r381, %f342;
	shfl.sync.bfly.b32	%r382|%p122, %r381, 8, 31, -1;
	mov.b32 	%f343, %r382;
	add.f32 	%f344, %f342, %f343;
	mov.b32 	%r383, %f344;
	shfl.sync.bfly.b32	%r384|%p123, %r383, 4, 31, -1;
	mov.b32 	%f345, %r384;
	add.f32 	%f346, %f344, %f345;
	mov.b32 	%r385, %f346;
	shfl.sync.bfly.b32	%r386|%p124, %r385, 2, 31, -1;
	mov.b32 	%f347, %r386;
	add.f32 	%f348, %f346, %f347;
	mov.b32 	%r387, %f348;
	shfl.sync.bfly.b32	%r388|%p125, %r387, 1, 31, -1;
	mov.b32 	%f349, %r388;
	add.f32 	%f350, %f348, %f349;
	add.s32 	%r389, %r346, 2;
	st.f32 	[%rd128+16648], %f350;
	st.u32 	[%rd128+24840], %r389;
	add.s32 	%r390, %r349, 384;
	mul.wide.u32 	%rd133, %r390, 2;
	add.s64 	%rd134, %rd1, %rd133;
	ld.v4.u32 	{%r391, %r392, %r393, %r394}, [%rd134];
	mov.b32 	{%rs65, %rs66}, %r391;
	// begin inline asm
	{  cvt.f32.f16 %f295, %rs65;}

	// end inline asm
	fma.rn.f32 	%f351, %f167, %f295, 0f00000000;
	// begin inline asm
	{  cvt.f32.f16 %f296, %rs66;}

	// end inline asm
	fma.rn.f32 	%f352, %f169, %f296, %f351;
	mov.b32 	{%rs67, %rs68}, %r392;
	// begin inline asm
	{  cvt.f32.f16 %f297, %rs67;}

	// end inline asm
	fma.rn.f32 	%f353, %f171, %f297, %f352;
	// begin inline asm
	{  cvt.f32.f16 %f298, %rs68;}

	// end inline asm
	fma.rn.f32 	%f354, %f173, %f298, %f353;
	mov.b32 	{%rs69, %rs70}, %r393;
	// begin inline asm
	{  cvt.f32.f16 %f299, %rs69;}

	// end inline asm
	fma.rn.f32 	%f355, %f175, %f299, %f354;
	// begin inline asm
	{  cvt.f32.f16 %f300, %rs70;}

	// end inline asm
	fma.rn.f32 	%f356, %f177, %f300, %f355;
	mov.b32 	{%rs71, %rs72}, %r394;
	// begin inline asm
	{  cvt.f32.f16 %f301, %rs71;}

	// end inline asm
	fma.rn.f32 	%f357, %f179, %f301, %f356;
	// begin inline asm
	{  cvt.f32.f16 %f302, %rs72;}

	// end inline asm
	fma.rn.f32 	%f358, %f181, %f302, %f357;
	mov.b32 	%r395, %f358;
	shfl.sync.bfly.b32	%r396|%p126, %r395, 8, 31, -1;
	mov.b32 	%f359, %r396;
	add.f32 	%f360, %f358, %f359;
	mov.b32 	%r397, %f360;
	shfl.sync.bfly.b32	%r398|%p127, %r397, 4, 31, -1;
	mov.b32 	%f361, %r398;
	add.f32 	%f362, %f360, %f361;
	mov.b32 	%r399, %f362;
	shfl.sync.bfly.b32	%r400|%p128, %r399, 2, 31, -1;
	mov.b32 	%f363, %r400;
	add.f32 	%f364, %f362, %f363;
	mov.b32 	%r401, %f364;
	shfl.sync.bfly.b32	%r402|%p129, %r401, 1, 31, -1;
	mov.b32 	%f365, %r402;
	add.f32 	%f366, %f364, %f365;
	add.s32 	%r403, %r346, 3;
	st.f32 	[%rd128+16652], %f366;
	st.u32 	[%rd128+24844], %r403;
	add.s32 	%r876, %r876, 1;
	setp.ne.s32 	%p130, %r876, 64;
	@%p130 bra 	$L__BB0_74;
	add.s32 	%r405, %r8, %r8;
	// begin inline asm
	cp.async.wait_group 0;

	// end inline asm
	bar.sync 	0;
	add.s32 	%r406, %r405, 2016;
	shl.b32 	%r407, %r8, 7;
	or.b32  	%r408, %r407, %r55;
	add.s32 	%r409, %r408, %r407;
	add.s32 	%r410, %r409, 4096;
	mul.wide.u32 	%rd135, %r410, 2;
	add.s64 	%rd136, %rd1, %rd135;
	ld.v4.u32 	{%r411, %r412, %r413, %r414}, [%rd136];
	mov.b32 	{%rs73, %rs74}, %r411;
	// begin inline asm
	{  cvt.f32.f16 %f367, %rs73;}

	// end inline asm
	fma.rn.f32 	%f399, %f167, %f367, 0f00000000;
	// begin inline asm
	{  cvt.f32.f16 %f368, %rs74;}

	// end inline asm
	fma.rn.f32 	%f400, %f169, %f368, %f399;
	mov.b32 	{%rs75, %rs76}, %r412;
	// begin inline asm
	{  cvt.f32.f16 %f369, %rs75;}

	// end inline asm
	fma.rn.f32 	%f401, %f171, %f369, %f400;
	// begin inline asm
	{  cvt.f32.f16 %f370, %rs76;}

	// end inline asm
	fma.rn.f32 	%f402, %f173, %f370, %f401;
	mov.b32 	{%rs77, %rs78}, %r413;
	// begin inline asm
	{  cvt.f32.f16 %f371, %rs77;}

	// end inline asm
	fma.rn.f32 	%f403, %f175, %f371, %f402;
	// begin inline asm
	{  cvt.f32.f16 %f372, %rs78;}

	// end inline asm
	fma.rn.f32 	%f404, %f177, %f372, %f403;
	mov.b32 	{%rs79, %rs80}, %r414;
	// begin inline asm
	{  cvt.f32.f16 %f373, %rs79;}

	// end inline asm
	fma.rn.f32 	%f405, %f179, %f373, %f404;
	// begin inline asm
	{  cvt.f32.f16 %f374, %rs80;}

	// end inline asm
	fma.rn.f32 	%f406, %f181, %f374, %f405;
	mov.b32 	%r415, %f406;
	shfl.sync.bfly.b32	%r416|%p131, %r415, 8, 31, -1;
	mov.b32 	%f407, %r416;
	add.f32 	%f408, %f406, %f407;
	mov.b32 	%r417, %f408;
	shfl.sync.bfly.b32	%r418|%p132, %r417, 4, 31, -1;
	mov.b32 	%f409, %r418;
	add.f32 	%f410, %f408, %f409;
	mov.b32 	%r419, %f410;
	shfl.sync.bfly.b32	%r420|%p133, %r419, 2, 31, -1;
	mov.b32 	%f411, %r420;
	add.f32 	%f412, %f410, %f411;
	mov.b32 	%r421, %f412;
	shfl.sync.bfly.b32	%r422|%p134, %r421, 1, 31, -1;
	mov.b32 	%f413, %r422;
	add.f32 	%f414, %f412, %f413;
	mul.wide.u32 	%rd137, %r9, 4;
	add.s64 	%rd138, %rd1, %rd137;
	st.f32 	[%rd138+24704], %f414;
	st.u32 	[%rd138+32896], %r406;
	add.s32 	%r423, %r409, 4224;
	mul.wide.u32 	%rd139, %r423, 2;
	add.s64 	%rd140, %rd1, %rd139;
	ld.v4.u32 	{%r424, %r425, %r426, %r427}, [%rd140];
	mov.b32 	{%rs81, %rs82}, %r424;
	// begin inline asm
	{  cvt.f32.f16 %f375, %rs81;}

	// end inline asm
	fma.rn.f32 	%f415, %f167, %f375, 0f00000000;
	// begin inline asm
	{  cvt.f32.f16 %f376, %rs82;}

	// end inline asm
	fma.rn.f32 	%f416, %f169, %f376, %f415;
	mov.b32 	{%rs83, %rs84}, %r425;
	// begin inline asm
	{  cvt.f32.f16 %f377, %rs83;}

	// end inline asm
	fma.rn.f32 	%f417, %f171, %f377, %f416;
	// begin inline asm
	{  cvt.f32.f16 %f378, %rs84;}

	// end inline asm
	fma.rn.f32 	%f418, %f173, %f378, %f417;
	mov.b32 	{%rs85, %rs86}, %r426;
	// begin inline asm
	{  cvt.f32.f16 %f379, %rs85;}

	// end inline asm
	fma.rn.f32 	%f419, %f175, %f379, %f418;
	// begin inline asm
	{  cvt.f32.f16 %f380, %rs86;}

	// end inline asm
	fma.rn.f32 	%f420, %f177, %f380, %f419;
	mov.b32 	{%rs87, %rs88}, %r427;
	// begin inline asm
	{  cvt.f32.f16 %f381, %rs87;}

	// end inline asm
	fma.rn.f32 	%f421, %f179, %f381, %f420;
	// begin inline asm
	{  cvt.f32.f16 %f382, %rs88;}

	// end inline asm
	fma.rn.f32 	%f422, %f181, %f382, %f421;
	mov.b32 	%r428, %f422;
	shfl.sync.bfly.b32	%r429|%p135, %r428, 8, 31, -1;
	mov.b32 	%f423, %r429;
	add.f32 	%f424, %f422, %f423;
	mov.b32 	%r430, %f424;
	shfl.sync.bfly.b32	%r431|%p136, %r430, 4, 31, -1;
	mov.b32 	%f425, %r431;
	add.f32 	%f426, %f424, %f425;
	mov.b32 	%r432, %f426;
	shfl.sync.bfly.b32	%r433|%p137, %r432, 2, 31, -1;
	mov.b32 	%f427, %r433;
	add.f32 	%f428, %f426, %f427;
	mov.b32 	%r434, %f428;
	shfl.sync.bfly.b32	%r435|%p138, %r434, 1, 31, -1;
	mov.b32 	%f429, %r435;
	add.f32 	%f430, %f428, %f429;
	add.s32 	%r436, %r405, 2017;
	st.f32 	[%rd138+24708], %f430;
	st.u32 	[%rd138+32900], %r436;
	add.s32 	%r437, %r409, 4352;
	mul.wide.u32 	%rd141, %r437, 2;
	add.s64 	%rd142, %rd1, %rd141;
	ld.v4.u32 	{%r438, %r439, %r440, %r441}, [%rd142];
	mov.b32 	{%rs89, %rs90}, %r438;
	// begin inline asm
	{  cvt.f32.f16 %f383, %rs89;}

	// end inline asm
	fma.rn.f32 	%f431, %f167, %f383, 0f00000000;
	// begin inline asm
	{  cvt.f32.f16 %f384, %rs90;}

	// end inline asm
	fma.rn.f32 	%f432, %f169, %f384, %f431;
	mov.b32 	{%rs91, %rs92}, %r439;
	// begin inline asm
	{  cvt.f32.f16 %f385, %rs91;}

	// end inline asm
	fma.rn.f32 	%f433, %f171, %f385, %f432;
	// begin inline asm
	{  cvt.f32.f16 %f386, %rs92;}

	// end inline asm
	fma.rn.f32 	%f434, %f173, %f386, %f433;
	mov.b32 	{%rs93, %rs94}, %r440;
	// begin inline asm
	{  cvt.f32.f16 %f387, %rs93;}

	// end inline asm
	fma.rn.f32 	%f435, %f175, %f387, %f434;
	// begin inline asm
	{  cvt.f32.f16 %f388, %rs94;}

	// end inline asm
	fma.rn.f32 	%f436, %f177, %f388, %f435;
	mov.b32 	{%rs95, %rs96}, %r441;
	// begin inline asm
	{  cvt.f32.f16 %f389, %rs95;}

	// end inline asm
	fma.rn.f32 	%f437, %f179, %f389, %f436;
	// begin inline asm
	{  cvt.f32.f16 %f390, %rs96;}

	// end inline asm
	fma.rn.f32 	%f438, %f181, %f390, %f437;
	mov.b32 	%r442, %f438;
	shfl.sync.bfly.b32	%r443|%p139, %r442, 8, 31, -1;
	mov.b32 	%f439, %r443;
	add.f32 	%f440, %f438, %f439;
	mov.b32 	%r444, %f440;
	shfl.sync.bfly.b32	%r445|%p140, %r444, 4, 31, -1;
	mov.b32 	%f441, %r445;
	add.f32 	%f442, %f440, %f441;
	mov.b32 	%r446, %f442;
	shfl.sync.bfly.b32	%r447|%p141, %r446, 2, 31, -1;
	mov.b32 	%f443, %r447;
	add.f32 	%f444, %f442, %f443;
	mov.b32 	%r448, %f444;
	shfl.sync.bfly.b32	%r449|%p142, %r448, 1, 31, -1;
	mov.b32 	%f445, %r449;
	add.f32 	%f446, %f444, %f445;
	add.s32 	%r450, %r405, 2018;
	st.f32 	[%rd138+24712], %f446;
	st.u32 	[%rd138+32904], %r450;
	add.s32 	%r451, %r409, 4480;
	mul.wide.u32 	%rd143, %r451, 2;
	add.s64 	%rd144, %rd1, %rd143;
	ld.v4.u32 	{%r452, %r453, %r454, %r455}, [%rd144];
	mov.b32 	{%rs97, %rs98}, %r452;
	// begin inline asm
	{  cvt.f32.f16 %f391, %rs97;}

	// end inline asm
	fma.rn.f32 	%f447, %f167, %f391, 0f00000000;
	// begin inline asm
	{  cvt.f32.f16 %f392, %rs98;}

	// end inline asm
	fma.rn.f32 	%f448, %f169, %f392, %f447;
	mov.b32 	{%rs99, %rs100}, %r453;
	// begin inline asm
	{  cvt.f32.f16 %f393, %rs99;}

	// end inline asm
	fma.rn.f32 	%f449, %f171, %f393, %f448;
	// begin inline asm
	{  cvt.f32.f16 %f394, %rs100;}

	// end inline asm
	fma.rn.f32 	%f450, %f173, %f394, %f449;
	mov.b32 	{%rs101, %rs102}, %r454;
	// begin inline asm
	{  cvt.f32.f16 %f395, %rs101;}

	// end inline asm
	fma.rn.f32 	%f451, %f175, %f395, %f450;
	// begin inline asm
	{  cvt.f32.f16 %f396, %rs102;}

	// end inline asm
	fma.rn.f32 	%f452, %f177, %f396, %f451;
	mov.b32 	{%rs103, %rs104}, %r455;
	// begin inline asm
	{  cvt.f32.f16 %f397, %rs103;}

	// end inline asm
	fma.rn.f32 	%f453, %f179, %f397, %f452;
	// begin inline asm
	{  cvt.f32.f16 %f398, %rs104;}

	// end inline asm
	fma.rn.f32 	%f454, %f181, %f398, %f453;
	mov.b32 	%r456, %f454;
	shfl.sync.bfly.b32	%r457|%p143, %r456, 8, 31, -1;
	mov.b32 	%f455, %r457;
	add.f32 	%f456, %f454, %f455;
	mov.b32 	%r458, %f456;
	shfl.sync.bfly.b32	%r459|%p144, %r458, 4, 31, -1;
	mov.b32 	%f457, %r459;
	add.f32 	%f458, %f456, %f457;
	mov.b32 	%r460, %f458;
	shfl.sync.bfly.b32	%r461|%p145, %r460, 2, 31, -1;
	mov.b32 	%f459, %r461;
	add.f32 	%f460, %f458, %f459;
	mov.b32 	%r462, %f460;
	shfl.sync.bfly.b32	%r463|%p146, %r462, 1, 31, -1;
	mov.b32 	%f461, %r463;
	add.f32 	%f462, %f460, %f461;
	add.s32 	%r464, %r405, 2019;
	st.f32 	[%rd138+24716], %f462;
	st.u32 	[%rd138+32908], %r464;
	bar.sync 	0;
	mov.u32 	%r465, %ntid.y;
	mul.wide.u32 	%rd145, %r3, %r465;
	mov.u32 	%r466, %tid.y;
	cvt.u64.u32 	%rd146, %r466;
	add.s64 	%rd147, %rd145, %rd146;
	cvt.u64.u32 	%rd148, %r4;
	cvt.u64.u32 	%rd149, %r2;
	mad.lo.s64 	%rd150, %rd147, %rd148, %rd149;
	shl.b64 	%rd151, %rd150, 2;
	add.s64 	%rd152, %rd151, %rd1;
	add.s64 	%rd282, %rd152, 24832;
	mul.wide.u32 	%rd20, %r4, 4;
	mov.b32 	%r877, 2;
$L__BB0_76:
	shr.s32 	%r881, %r877, 1;
	setp.lt.s32 	%p147, %r881, 1;
	@%p147 bra 	$L__BB0_84;
$L__BB0_77:
	setp.gt.u32 	%p148, %r6, 2047;
	@%p148 bra 	$L__BB0_83;
	mov.u64 	%rd283, %rd282;
	mov.u32 	%r882, %r6;
$L__BB0_79:
	xor.b32  	%r76, %r882, %r881;
	setp.le.u32 	%p149, %r76, %r882;
	@%p149 bra 	$L__BB0_82;
	and.b32  	%r467, %r882, %r877;
	ld.f32 	%f39, [%rd283+-8192];
	mul.wide.u32 	%rd153, %r76, 4;
	add.s64 	%rd24, %rd1, %rd153;
	ld.f32 	%f40, [%rd24+16640];
	setp.gt.f32 	%p150, %f39, %f40;
	setp.eq.s32 	%p151, %r467, 0;
	xor.pred  	%p152, %p151, %p150;
	not.pred 	%p153, %p152;
	@%p153 bra 	$L__BB0_82;
	st.f32 	[%rd283+-8192], %f40;
	st.f32 	[%rd24+16640], %f39;
	ld.u32 	%r468, [%rd283];
	ld.u32 	%r469, [%rd24+24832];
	st.u32 	[%rd283], %r469;
	st.u32 	[%rd24+24832], %r468;
$L__BB0_82:
	add.s32 	%r882, %r882, %r4;
	add.s64 	%rd283, %rd283, %rd20;
	setp.lt.u32 	%p154, %r882, 2048;
	@%p154 bra 	$L__BB0_79;
$L__BB0_83:
	bar.sync 	0;
	shr.u32 	%r78, %r881, 1;
	setp.gt.u32 	%p155, %r881, 1;
	mov.u32 	%r881, %r78;
	@%p155 bra 	$L__BB0_77;
$L__BB0_84:
	shl.b32 	%r877, %r877, 1;
	setp.lt.s32 	%p156, %r877, 2049;
	@%p156 bra 	$L__BB0_76;
	setp.gt.u32 	%p157, %r6, 511;
	@%p157 bra 	$L__BB0_92;
	shl.b32 	%r59, %r32, 11;
	add.s32 	%r470, %r6, %r4;
	max.u32 	%r471, %r470, 512;
	sub.s32 	%r472, %r471, %r470;
	setp.lt.u32 	%p158, %r470, 512;
	selp.u32 	%r473, 1, 0, %p158;
	selp.s32 	%r474, -1, 0, %p158;
	add.s32 	%r475, %r472, %r474;
	div.u32 	%r476, %r475, %r4;
	add.s32 	%r60, %r476, %r473;
	and.b32  	%r477, %r60, 3;
	setp.eq.s32 	%p159, %r477, 3;
	mov.u32 	%r887, %r6;
	@%p159 bra 	$L__BB0_89;
	add.s32 	%r478, %r60, 1;
	and.b32  	%r479, %r478, 3;
	shl.b32 	%r480, %r6, 2;
	mov.u32 	%r481, _ZZ16topk_attn_kernelP6__halfPKS_S2_S2_S2_E7kv_topk;
	add.s32 	%r879, %r481, %r480;
	shl.b32 	%r62, %r4, 2;
	neg.s32 	%r878, %r479;
	add.s32 	%r482, %r5, %r479;
	mad.lo.s32 	%r887, %r4, %r482, %r2;
$L__BB0_88:
	.pragma "nounroll";
	ld.u32 	%r483, [%rd282];
	add.s32 	%r484, %r59, %r483;
	st.shared.u32 	[%r879], %r484;
	add.s32 	%r879, %r879, %r62;
	add.s64 	%rd282, %rd282, %rd20;
	add.s32 	%r878, %r878, 1;
	setp.ne.s32 	%p160, %r878, 0;
	@%p160 bra 	$L__BB0_88;
$L__BB0_89:
	setp.lt.u32 	%p161, %r60, 3;
	@%p161 bra 	$L__BB0_92;
	shl.b32 	%r485, %r4, 1;
	add.s32 	%r886, %r887, %r485;
	mad.lo.s32 	%r885, %r4, 3, %r887;
	add.s32 	%r884, %r4, %r887;
	shl.b32 	%r486, %r887, 2;
	mov.u32 	%r487, _ZZ16topk_attn_kernelP6__halfPKS_S2_S2_S2_E7kv_topk;
	add.s32 	%r883, %r487, %r486;
$L__BB0_91:
	mul.wide.u32 	%rd154, %r887, 4;
	add.s64 	%rd155, %rd1, %rd154;
	ld.u32 	%r488, [%rd155+24832];
	add.s32 	%r489, %r59, %r488;
	st.shared.u32 	[%r883], %r489;
	add.s32 	%r490, %r887, %r4;
	mul.wide.u32 	%rd156, %r884, 4;
	add.s64 	%rd157, %rd1, %rd156;
	ld.u32 	%r491, [%rd157+24832];
	add.s32 	%r492, %r59, %r491;
	shl.b32 	%r493, %r4, 2;
	add.s32 	%r494, %r883, %r493;
	st.shared.u32 	[%r494], %r492;
	add.s32 	%r495, %r490, %r4;
	mul.wide.u32 	%rd158, %r886, 4;
	add.s64 	%rd159, %rd1, %rd158;
	ld.u32 	%r496, [%rd159+24832];
	add.s32 	%r497, %r59, %r496;
	shl.b32 	%r498, %r4, 3;
	add.s32 	%r499, %r883, %r498;
	st.shared.u32 	[%r499], %r497;
	add.s32 	%r500, %r495, %r4;
	mul.wide.u32 	%rd160, %r885, 4;
	add.s64 	%rd161, %rd1, %rd160;
	ld.u32 	%r501, [%rd161+24832];
	add.s32 	%r502, %r59, %r501;
	mad.lo.s32 	%r503, %r4, 12, %r883;
	st.shared.u32 	[%r503], %r502;
	add.s32 	%r887, %r500, %r4;
	add.s32 	%r886, %r886, %r493;
	add.s32 	%r885, %r885, %r493;
	add.s32 	%r884, %r884, %r493;
	shl.b32 	%r504, %r4, 4;
	add.s32 	%r883, %r883, %r504;
	setp.lt.u32 	%p162, %r887, 512;
	@%p162 bra 	$L__BB0_91;
$L__BB0_92:
	bar.sync 	0;
$L__BB0_93:
	barrier.cluster.arrive;
	barrier.cluster.wait;
	mov.f32 	%f463, 0f3F000000;
	rsqrt.approx.ftz.f32 	%f464, %f463;
	mul.f32 	%f465, %f464, %f464;
	neg.f32 	%f466, %f465;
	fma.rn.f32 	%f467, %f464, %f464, %f466;
	fma.rn.f32 	%f468, %f465, 0fBF000000, 0f3F800000;
	fma.rn.f32 	%f469, %f467, 0fBF000000, %f468;
	fma.rn.f32 	%f470, %f469, 0f3EC00000, 0f3F000000;
	mul.f32 	%f471, %f464, %f469;
	fma.rn.f32 	%f472, %f470, %f471, %f464;
	mov.b32 	%r526, %f472;
	add.s32 	%r527, %r526, -33554432;
	mov.b32 	%f473, %r527;
	mul.f32 	%f41, %f473, 0f3FB8AA3B;
	barrier.sync 	0;
	setp.gt.u32 	%p169, %r9, 511;
	shl.b32 	%r528, %r9, 2;
	mov.u32 	%r529, _ZZ16topk_attn_kernelP6__halfPKS_S2_S2_S2_E7kv_topk;
	add.s32 	%r90, %r529, %r528;
	mov.b32 	%r888, -1;
	@%p169 bra 	$L__BB0_95;
	ld.shared.u32 	%r888, [%r90];
$L__BB0_95:
	setp.lt.s32 	%p170, %r888, 0;
	max.s32 	%r533, %r888, 0;
	mul.wide.u32 	%rd163, %r533, 4096;
	add.s64 	%rd164, %rd163, %rd2;
	shl.b64 	%rd165, %rd164, 1;
	add.s64 	%rd162, %rd58, %rd165;
	selp.b32 	%r531, 0, 16, %p170;
	// begin inline asm
	cp.async.cg.shared.global [%r33], [%rd162], 16, %r531;

	// end inline asm
	setp.gt.u32 	%p171, %r9, 510;
	mov.b32 	%r889, -1;
	@%p171 bra 	$L__BB0_97;
	ld.shared.u32 	%r889, [%r90+4];
$L__BB0_97:
	setp.lt.s32 	%p172, %r889, 0;
	max.s32 	%r537, %r889, 0;
	mul.wide.u32 	%rd167, %r537, 4096;
	add.s64 	%rd168, %rd167, %rd2;
	shl.b64 	%rd169, %rd168, 1;
	add.s64 	%rd166, %rd58, %rd169;
	add.s32 	%r534, %r33, 256;
	selp.b32 	%r535, 0, 16, %p172;
	// begin inline asm
	cp.async.cg.shared.global [%r534], [%rd166], 16, %r535;

	// end inline asm
	setp.gt.u32 	%p173, %r9, 509;
	mov.b32 	%r890, -1;
	@%p173 bra 	$L__BB0_99;
	ld.shared.u32 	%r890, [%r90+8];
$L__BB0_99:
	setp.lt.s32 	%p174, %r890, 0;
	max.s32 	%r541, %r890, 0;
	mul.wide.u32 	%rd171, %r541, 4096;
	add.s64 	%rd172, %rd171, %rd2;
	shl.b64 	%rd173, %rd172, 1;
	add.s64 	%rd170, %rd58, %rd173;
	add.s32 	%r538, %r33, 512;
	selp.b32 	%r539, 0, 16, %p174;
	// begin inline asm
	cp.async.cg.shared.global [%r538], [%rd170], 16, %r539;

	// end inline asm
	setp.gt.u32 	%p175, %r9, 508;
	mov.b32 	%r891, -1;
	@%p175 bra 	$L__BB0_101;
	ld.shared.u32 	%r891, [%r90+12];
$L__BB0_101:
	setp.gt.u32 	%p176, %r9, 511;
	setp.lt.s32 	%p177, %r891, 0;
	max.s32 	%r545, %r891, 0;
	mul.wide.u32 	%rd175, %r545, 4096;
	add.s64 	%rd176, %rd175, %rd2;
	shl.b64 	%rd177, %rd176, 1;
	add.s64 	%rd174, %rd58, %rd177;
	add.s32 	%r542, %r33, 768;
	selp.b32 	%r543, 0, 16, %p177;
	// begin inline asm
	cp.async.cg.shared.global [%r542], [%rd174], 16, %r543;

	// end inline asm
	// begin inline asm
	cp.async.commit_group;

	// end inline asm
	mov.b32 	%r892, -1;
	@%p176 bra 	$L__BB0_103;
	ld.shared.u32 	%r892, [%r90];
$L__BB0_103:
	ld.param.u64 	%rd274, [_Z16topk_attn_kernelP6__halfPKS_S2_S2_S2__param_3];
	setp.gt.u32 	%p178, %r9, 510;
	setp.lt.s32 	%p179, %r892, 0;
	max.s32 	%r549, %r892, 0;
	mul.wide.u32 	%rd179, %r549, 4096;
	add.s64 	%rd180, %rd179, %rd2;
	shl.b64 	%rd181, %rd180, 1;
	add.s64 	%rd178, %rd274, %rd181;
	add.s32 	%r546, %r33, 8192;
	selp.b32 	%r547, 0, 16, %p179;
	// begin inline asm
	cp.async.cg.shared.global [%r546], [%rd178], 16, %r547;

	// end inline asm
	mov.b32 	%r893, -1;
	@%p178 bra 	$L__BB0_105;
	ld.shared.u32 	%r893, [%r90+4];
$L__BB0_105:
	ld.param.u64 	%rd275, [_Z16topk_attn_kernelP6__halfPKS_S2_S2_S2__param_3];
	setp.gt.u32 	%p180, %r9, 509;
	setp.lt.s32 	%p181, %r893, 0;
	max.s32 	%r553, %r893, 0;
	mul.wide.u32 	%rd183, %r553, 4096;
	add.s64 	%rd184, %rd183, %rd2;
	shl.b64 	%rd185, %rd184, 1;
	add.s64 	%rd182, %rd275, %rd185;
	add.s32 	%r550, %r33, 8448;
	selp.b32 	%r551, 0, 16, %p181;
	// begin inline asm
	cp.async.cg.shared.global [%r550], [%rd182], 16, %r551;

	// end inline asm
	mov.b32 	%r894, -1;
	@%p180 bra 	$L__BB0_107;
	ld.shared.u32 	%r894, [%r90+8];
$L__BB0_107:
	ld.param.u64 	%rd276, [_Z16topk_attn_kernelP6__halfPKS_S2_S2_S2__param_3];
	setp.gt.u32 	%p182, %r9, 508;
	setp.lt.s32 	%p183, %r894, 0;
	max.s32 	%r557, %r894, 0;
	mul.wide.u32 	%rd187, %r557, 4096;
	add.s64 	%rd188, %rd187, %rd2;
	shl.b64 	%rd189, %rd188, 1;
	add.s64 	%rd186, %rd276, %rd189;
	add.s32 	%r554, %r33, 8704;
	selp.b32 	%r555, 0, 16, %p183;
	// begin inline asm
	cp.async.cg.shared.global [%r554], [%rd186], 16, %r555;

	// end inline asm
	mov.b32 	%r895, -1;
	@%p182 bra 	$L__BB0_109;
	ld.shared.u32 	%r895, [%r90+12];
$L__BB0_109:
	ld.param.u64 	%rd277, [_Z16topk_attn_kernelP6__halfPKS_S2_S2_S2__param_3];
	setp.lt.s32 	%p184, %r895, 0;
	max.s32 	%r561, %r895, 0;
	mul.wide.u32 	%rd191, %r561, 4096;
	add.s64 	%rd192, %rd191, %rd2;
	shl.b64 	%rd193, %rd192, 1;
	add.s64 	%rd190, %rd277, %rd193;
	add.s32 	%r558, %r33, 8960;
	selp.b32 	%r559, 0, 16, %p184;
	// begin inline asm
	cp.async.cg.shared.global [%r558], [%rd190], 16, %r559;

	// end inline asm
	// begin inline asm
	cp.async.commit_group;

	// end inline asm
	mov.f32 	%f1290, 0fFF800000;
	mov.b32 	%r896, 1;
	mov.f32 	%f1281, 0f00000000;
	mov.f32 	%f1282, %f1281;
	mov.f32 	%f1283, %f1281;
	mov.f32 	%f1284, %f1281;
	mov.f32 	%f1285, %f1281;
	mov.f32 	%f1286, %f1281;
	mov.f32 	%f1287, %f1281;
	mov.f32 	%f1288, %f1281;
	mov.f32 	%f1298, %f1281;
$L__BB0_110:
	shl.b32 	%r563, %r896, 5;
	add.s32 	%r108, %r9, %r563;
	setp.gt.u32 	%p185, %r108, 511;
	shl.b32 	%r564, %r896, 7;
	add.s32 	%r109, %r90, %r564;
	mov.b32 	%r897, -1;
	@%p185 bra 	$L__BB0_112;
	ld.shared.u32 	%r897, [%r109];
$L__BB0_112:
	setp.lt.s32 	%p186, %r897, 0;
	max.s32 	%r568, %r897, 0;
	mul.wide.u32 	%rd195, %r568, 4096;
	add.s64 	%rd196, %rd195, %rd2;
	shl.b64 	%rd197, %rd196, 1;
	add.s64 	%rd194, %rd58, %rd197;
	shl.b32 	%r569, %r896, 14;
	and.b32  	%r570, %r569, 16384;
	add.s32 	%r565, %r33, %r570;
	selp.b32 	%r566, 0, 16, %p186;
	// begin inline asm
	cp.async.cg.shared.global [%r565], [%rd194], 16, %r566;

	// end inline asm
	setp.gt.u32 	%p187, %r108, 510;
	mov.b32 	%r898, -1;
	@%p187 bra 	$L__BB0_114;
	ld.shared.u32 	%r898, [%r109+4];
$L__BB0_114:
	setp.lt.s32 	%p188, %r898, 0;
	max.s32 	%r574, %r898, 0;
	mul.wide.u32 	%rd199, %r574, 4096;
	add.s64 	%rd200, %rd199, %rd2;
	shl.b64 	%rd201, %rd200, 1;
	add.s64 	%rd198, %rd58, %rd201;
	add.s32 	%r571, %r565, 256;
	selp.b32 	%r572, 0, 16, %p188;
	// begin inline asm
	cp.async.cg.shared.global [%r571], [%rd198], 16, %r572;

	// end inline asm
	setp.gt.u32 	%p189, %r108, 509;
	mov.b32 	%r899, -1;
	@%p189 bra 	$L__BB0_116;
	ld.shared.u32 	%r899, [%r109+8];
$L__BB0_116:
	setp.lt.s32 	%p190, %r899, 0;
	max.s32 	%r578, %r899, 0;
	mul.wide.u32 	%rd203, %r578, 4096;
	add.s64 	%rd204, %rd203, %rd2;
	shl.b64 	%rd205, %rd204, 1;
	add.s64 	%rd202, %rd58, %rd205;
	add.s32 	%r575, %r565, 512;
	selp.b32 	%r576, 0, 16, %p190;
	// begin inline asm
	cp.async.cg.shared.global [%r575], [%rd202], 16, %r576;

	// end inline asm
	setp.gt.u32 	%p191, %r108, 508;
	mov.b32 	%r900, -1;
	@%p191 bra 	$L__BB0_118;
	ld.shared.u32 	%r900, [%r109+12];
$L__BB0_118:
	setp.lt.s32 	%p192, %r900, 0;
	max.s32 	%r581, %r900, 0;
	mul.wide.u32 	%rd207, %r581, 4096;
	add.s64 	%rd208, %rd207, %rd2;
	shl.b64 	%rd209, %rd208, 1;
	add.s64 	%rd206, %rd58, %rd209;
	add.s32 	%r579, %r565, 768;
	selp.b32 	%r580, 0, 16, %p192;
	// begin inline asm
	cp.async.cg.shared.global [%r579], [%rd206], 16, %r580;

	// end inline asm
	// begin inline asm
	cp.async.commit_group;

	// end inline asm
	// begin inline asm
	cp.async.wait_group 2;

	// end inline asm
	barrier.sync 	0;
	add.s32 	%r119, %r108, -32;
	setp.gt.u32 	%p193, %r119, 511;
	mov.f32 	%f1291, 0fFF800000;
	@%p193 bra 	$L__BB0_121;
	ld.shared.u32 	%r582, [%r109+-128];
	setp.lt.s32 	%p194, %r582, 0;
	@%p194 bra 	$L__BB0_121;
	shl.b32 	%r583, %r6, 4;
	and.b32  	%r584, %r583, -256;
	shl.b32 	%r585, %r6, 3;
	and.b32  	%r586, %r585, 120;
	or.b32  	%r587, %r584, %r586;
	add.s32 	%r588, %r587, %r584;
	shl.b32 	%r589, %r896, 13;
	not.b32 	%r590, %r589;
	and.b32  	%r591, %r590, 8192;
	add.s32 	%r592, %r588, %r591;
	mul.wide.u32 	%rd210, %r592, 2;
	add.s64 	%rd211, %rd1, %rd210;
	ld.v4.u32 	{%r593, %r594, %r595, %r596}, [%rd211];
	mov.b32 	{%rs105, %rs106}, %r593;
	// begin inline asm
	{  cvt.f32.f16 %f478, %rs105;}

	// end inline asm
	fma.rn.f32 	%f486, %f167, %f478, 0f00000000;
	// begin inline asm
	{  cvt.f32.f16 %f479, %rs106;}

	// end inline asm
	fma.rn.f32 	%f487, %f169, %f479, %f486;
	mov.b32 	{%rs107, %rs108}, %r594;
	// begin inline asm
	{  cvt.f32.f16 %f480, %rs107;}

	// end inline asm
	fma.rn.f32 	%f488, %f171, %f480, %f487;
	// begin inline asm
	{  cvt.f32.f16 %f481, %rs108;}

	// end inline asm
	fma.rn.f32 	%f489, %f173, %f481, %f488;
	mov.b32 	{%rs109, %rs110}, %r595;
	// begin inline asm
	{  cvt.f32.f16 %f482, %rs109;}

	// end inline asm
	fma.rn.f32 	%f490, %f175, %f482, %f489;
	// begin inline asm
	{  cvt.f32.f16 %f483, %rs110;}

	// end inline asm
	fma.rn.f32 	%f491, %f177, %f483, %f490;
	mov.b32 	{%rs111, %rs112}, %r596;
	// begin inline asm
	{  cvt.f32.f16 %f484, %rs111;}

	// end inline asm
	fma.rn.f32 	%f492, %f179, %f484, %f491;
	// begin inline asm
	{  cvt.f32.f16 %f485, %rs112;}

	// end inline asm
	fma.rn.f32 	%f493, %f181, %f485, %f492;
	mov.b32 	%r597, %f493;
	shfl.sync.bfly.b32	%r598|%p195, %r597, 8, 31, -1;
	mov.b32 	%f494, %r598;
	add.f32 	%f495, %f493, %f494;
	mov.b32 	%r599, %f495;
	shfl.sync.bfly.b32	%r600|%p196, %r599, 4, 31, -1;
	mov.b32 	%f496, %r600;
	add.f32 	%f497, %f495, %f496;
	mov.b32 	%r601, %f497;
	shfl.sync.bfly.b32	%r602|%p197, %r601, 2, 31, -1;
	mov.b32 	%f498, %r602;
	add.f32 	%f499, %f497, %f498;
	mov.b32 	%r603, %f499;
	shfl.sync.bfly.b32	%r604|%p198, %r603, 1, 31, -1;
	mov.b32 	%f500, %r604;
	add.f32 	%f501, %f499, %f500;
	mul.f32 	%f1291, %f41, %f501;
$L__BB0_121:
	setp.gt.u32 	%p199, %r119, 510;
	mov.f32 	%f1292, 0fFF800000;
	@%p199 bra 	$L__BB0_124;
	ld.shared.u32 	%r605, [%r109+-124];
	setp.lt.s32 	%p200, %r605, 0;
	@%p200 bra 	$L__BB0_124;
	shl.b32 	%r606, %r6, 4;
	and.b32  	%r607, %r606, -256;
	shl.b32 	%r608, %r6, 3;
	and.b32  	%r609, %r608, 120;
	or.b32  	%r610, %r607, %r609;
	add.s32 	%r611, %r610, %r607;
	shl.b32 	%r612, %r896, 13;
	not.b32 	%r613, %r612;
	and.b32  	%r614, %r613, 8192;
	add.s32 	%r615, %r611, %r614;
	or.b32  	%r616, %r615, 128;
	mul.wide.u32 	%rd212, %r616, 2;
	add.s64 	%rd213, %rd1, %rd212;
	ld.v4.u32 	{%r617, %r618, %r619, %r620}, [%rd213];
	mov.b32 	{%rs113, %rs114}, %r617;
	// begin inline asm
	{  cvt.f32.f16 %f504, %rs113;}

	// end inline asm
	fma.rn.f32 	%f512, %f167, %f504, 0f00000000;
	// begin inline asm
	{  cvt.f32.f16 %f505, %rs114;}

	// end inline asm
	fma.rn.f32 	%f513, %f169, %f505, %f512;
	mov.b32 	{%rs115, %rs116}, %r618;
	// begin inline asm
	{  cvt.f32.f16 %f506, %rs115;}

	// end inline asm
	fma.rn.f32 	%f514, %f171, %f506, %f513;
	// begin inline asm
	{  cvt.f32.f16 %f507, %rs116;}

	// end inline asm
	fma.rn.f32 	%f515, %f173, %f507, %f514;
	mov.b32 	{%rs117, %rs118}, %r619;
	// begin inline asm
	{  cvt.f32.f16 %f508, %rs117;}

	// end inline asm
	fma.rn.f32 	%f516, %f175, %f508, %f515;
	// begin inline asm
	{  cvt.f32.f16 %f509, %rs118;}

	// end inline asm
	fma.rn.f32 	%f517, %f177, %f509, %f516;
	mov.b32 	{%rs119, %rs120}, %r620;
	// begin inline asm
	{  cvt.f32.f16 %f510, %rs119;}

	// end inline asm
	fma.rn.f32 	%f518, %f179, %f510, %f517;
	// begin inline asm
	{  cvt.f32.f16 %f511, %rs120;}

	// end inline asm
	fma.rn.f32 	%f519, %f181, %f511, %f518;
	mov.b32 	%r621, %f519;
	shfl.sync.bfly.b32	%r622|%p201, %r621, 8, 31, -1;
	mov.b32 	%f520, %r622;
	add.f32 	%f521, %f519, %f520;
	mov.b32 	%r623, %f521;
	shfl.sync.bfly.b32	%r624|%p202, %r623, 4, 31, -1;
	mov.b32 	%f522, %r624;
	add.f32 	%f523, %f521, %f522;
	mov.b32 	%r625, %f523;
	shfl.sync.bfly.b32	%r626|%p203, %r625, 2, 31, -1;
	mov.b32 	%f524, %r626;
	add.f32 	%f525, %f523, %f524;
	mov.b32 	%r627, %f525;
	shfl.sync.bfly.b32	%r628|%p204, %r627, 1, 31, -1;
	mov.b32 	%f526, %r628;
	add.f32 	%f527, %f525, %f526;
	mul.f32 	%f1292, %f41, %f527;
$L__BB0_124:
	setp.gt.u32 	%p205, %r119, 509;
	mov.f32 	%f1293, 0fFF800000;
	@%p205 bra 	$L__BB0_127;
	ld.shared.u32 	%r629, [%r109+-120];
	setp.lt.s32 	%p206, %r629, 0;
	@%p206 bra 	$L__BB0_127;
	shl.b32 	%r630, %r6, 4;
	and.b32  	%r631, %r630, -256;
	shl.b32 	%r632, %r6, 3;
	and.b32  	%r633, %r632, 120;
	or.b32  	%r634, %r631, %r633;
	add.s32 	%r635, %r634, %r631;
	shl.b32 	%r636, %r896, 13;
	not.b32 	%r637, %r636;
	and.b32  	%r638, %r637, 8192;
	add.s32 	%r639, %r635, %r638;
	add.s32 	%r640, %r639, 256;
	mul.wide.u32 	%rd214, %r640, 2;
	add.s64 	%rd215, %rd1, %rd214;
	ld.v4.u32 	{%r641, %r642, %r643, %r644}, [%rd215];
	mov.b32 	{%rs121, %rs122}, %r641;
	// begin inline asm
	{  cvt.f32.f16 %f530, %rs121;}

	// end inline asm
	fma.rn.f32 	%f538, %f167, %f530, 0f00000000;
	// begin inline asm
	{  cvt.f32.f16 %f531, %rs122;}

	// end inline asm
	fma.rn.f32 	%f539, %f169, %f531, %f538;
	mov.b32 	{%rs123, %rs124}, %r642;
	// begin inline asm
	{  cvt.f32.f16 %f532, %rs123;}

	// end inline asm
	fma.rn.f32 	%f540, %f171, %f532, %f539;
	// begin inline asm
	{  cvt.f32.f16 %f533, %rs124;}

	// end inline asm
	fma.rn.f32 	%f541, %f173, %f533, %f540;
	mov.b32 	{%rs125, %rs126}, %r643;
	// begin inline asm
	{  cvt.f32.f16 %f534, %rs125;}

	// end inline asm
	fma.rn.f32 	%f542, %f175, %f534, %f541;
	// begin inline asm
	{  cvt.f32.f16 %f535, %rs126;}

	// end inline asm
	fma.rn.f32 	%f543, %f177, %f535, %f542;
	mov.b32 	{%rs127, %rs128}, %r644;
	// begin inline asm
	{  cvt.f32.f16 %f536, %rs127;}

	// end inline asm
	fma.rn.f32 	%f544, %f179, %f536, %f543;
	// begin inline asm
	{  cvt.f32.f16 %f537, %rs128;}

	// end inline asm
	fma.rn.f32 	%f545, %f181, %f537, %f544;
	mov.b32 	%r645, %f545;
	shfl.sync.bfly.b32	%r646|%p207, %r645, 8, 31, -1;
	mov.b32 	%f546, %r646;
	add.f32 	%f547, %f545, %f546;
	mov.b32 	%r647, %f547;
	shfl.sync.bfly.b32	%r648|%p208, %r647, 4, 31, -1;
	mov.b32 	%f548, %r648;
	add.f32 	%f549, %f547, %f548;
	mov.b32 	%r649, %f549;
	shfl.sync.bfly.b32	%r650|%p209, %r649, 2, 31, -1;
	mov.b32 	%f550, %r650;
	add.f32 	%f551, %f549, %f550;
	mov.b32 	%r651, %f551;
	shfl.sync.bfly.b32	%r652|%p210, %r651, 1, 31, -1;
	mov.b32 	%f552, %r652;
	add.f32 	%f553, %f551, %f552;
	mul.f32 	%f1293, %f41, %f553;
$L__BB0_127:
	setp.gt.u32 	%p211, %r119, 508;
	mov.f32 	%f1294, 0fFF800000;
	@%p211 bra 	$L__BB0_130;
	shl.b32 	%r653, %r6, 4;
	and.b32  	%r654, %r653, -256;
	shl.b32 	%r655, %r6, 3;
	and.b32  	%r656, %r655, 120;
	or.b32  	%r657, %r654, %r656;
	add.s32 	%r658, %r657, %r654;
	shl.b32 	%r659, %r896, 13;
	not.b32 	%r660, %r659;
	and.b32  	%r661, %r660, 8192;
	add.s32 	%r662, %r658, %r661;
	add.s32 	%r663, %r662, 384;
	mul.wide.u32 	%rd216, %r663, 2;
	add.s64 	%rd217, %rd1, %rd216;
	ld.v4.u32 	{%r123, %r122, %r121, %r120}, [%rd217];
	ld.shared.u32 	%r664, [%r109+-116];
	setp.lt.s32 	%p212, %r664, 0;
	@%p212 bra 	$L__BB0_130;
	mov.b32 	{%rs129, %rs130}, %r123;
	// begin inline asm
	{  cvt.f32.f16 %f556, %rs129;}

	// end inline asm
	fma.rn.f32 	%f564, %f167, %f556, 0f00000000;
	// begin inline asm
	{  cvt.f32.f16 %f557, %rs130;}

	// end inline asm
	fma.rn.f32 	%f565, %f169, %f557, %f564;
	mov.b32 	{%rs131, %rs132}, %r122;
	// begin inline asm
	{  cvt.f32.f16 %f558, %rs131;}

	// end inline asm
	fma.rn.f32 	%f566, %f171, %f558, %f565;
	// begin inline asm
	{  cvt.f32.f16 %f559, %rs132;}

	// end inline asm
	fma.rn.f32 	%f567, %f173, %f559, %f566;
	mov.b32 	{%rs133, %rs134}, %r121;
	// begin inline asm
	{  cvt.f32.f16 %f560, %rs133;}

	// end inline asm
	fma.rn.f32 	%f568, %f175, %f560, %f567;
	// begin inline asm
	{  cvt.f32.f16 %f561, %rs134;}

	// end inline asm
	fma.rn.f32 	%f569, %f177, %f561, %f568;
	mov.b32 	{%rs135, %rs136}, %r120;
	// begin inline asm
	{  cvt.f32.f16 %f562, %rs135;}

	// end inline asm
	fma.rn.f32 	%f570, %f179, %f562, %f569;
	// begin inline asm
	{  cvt.f32.f16 %f563, %rs136;}

	// end inline asm
	fma.rn.f32 	%f571, %f181, %f563, %f570;
	mov.b32 	%r665, %f571;
	shfl.sync.bfly.b32	%r666|%p213, %r665, 8, 31, -1;
	mov.b32 	%f572, %r666;
	add.f32 	%f573, %f571, %f572;
	mov.b32 	%r667, %f573;
	shfl.sync.bfly.b32	%r668|%p214, %r667, 4, 31, -1;
	mov.b32 	%f574, %r668;
	add.f32 	%f575, %f573, %f574;
	mov.b32 	%r669, %f575;
	shfl.sync.bfly.b32	%r670|%p215, %r669, 2, 31, -1;
	mov.b32 	%f576, %r670;
	add.f32 	%f577, %f575, %f576;
	mov.b32 	%r671, %f577;
	shfl.sync.bfly.b32	%r672|%p216, %r671, 1, 31, -1;
	mov.b32 	%f578, %r672;
	add.f32 	%f579, %f577, %f578;
	mul.f32 	%f1294, %f41, %f579;
$L__BB0_130:
	max.f32 	%f583, %f1290, %f1291;
	max.f32 	%f584, %f583, %f1292;
	max.f32 	%f585, %f584, %f1293;
	max.f32 	%f60, %f585, %f1294;
	sub.f32 	%f581, %f1290, %f60;
	// begin inline asm
	ex2.approx.ftz.f32 %f580, %f581;
	// end inline asm
	mul.f32 	%f1298, %f1298, %f580;
	mov.f32 	%f1295, 0f00000000;
	@%p193 bra 	$L__BB0_133;
	ld.shared.u32 	%r673, [%r109+-128];
	setp.lt.s32 	%p218, %r673, 0;
	@%p218 bra 	$L__BB0_133;
	sub.f32 	%f588, %f1291, %f60;
	// begin inline asm
	ex2.approx.ftz.f32 %f1295, %f588;
	// end inline asm
	add.f32 	%f1298, %f1298, %f1295;
$L__BB0_133:
	mov.f32 	%f1297, 0f00000000;
	@%p199 bra 	$L__BB0_136;
	ld.shared.u32 	%r674, [%r109+-124];
	setp.lt.s32 	%p220, %r674, 0;
	@%p220 bra 	$L__BB0_136;
	sub.f32 	%f592, %f1292, %f60;
	// begin inline asm
	ex2.approx.ftz.f32 %f1297, %f592;
	// end inline asm
	add.f32 	%f1298, %f1298, %f1297;
$L__BB0_136:
	mov.f32 	%f1299, 0f00000000;
	@%p205 bra 	$L__BB0_139;
	ld.shared.u32 	%r675, [%r109+-120];
	setp.lt.s32 	%p222, %r675, 0;
	@%p222 bra 	$L__BB0_139;
	sub.f32 	%f596, %f1293, %f60;
	// begin inline asm
	ex2.approx.ftz.f32 %f1299, %f596;
	// end inline asm
	add.f32 	%f1298, %f1298, %f1299;
$L__BB0_139:
	setp.gt.u32 	%p223, %r119, 508;
	mov.f32 	%f1301, 0f00000000;
	@%p223 bra 	$L__BB0_142;
	ld.shared.u32 	%r676, [%r109+-116];
	setp.lt.s32 	%p224, %r676, 0;
	@%p224 bra 	$L__BB0_142;
	sub.f32 	%f600, %f1294, %f60;
	// begin inline asm
	ex2.approx.ftz.f32 %f1301, %f600;
	// end inline asm
	add.f32 	%f1298, %f1298, %f1301;
$L__BB0_142:
	setp.gt.u32 	%p225, %r108, 511;
	mul.f32 	%f79, %f580, %f1288;
	mul.f32 	%f80, %f580, %f1287;
	mul.f32 	%f81, %f580, %f1286;
	mul.f32 	%f82, %f580, %f1285;
	mul.f32 	%f83, %f580, %f1284;
	mul.f32 	%f84, %f580, %f1283;
	mul.f32 	%f85, %f580, %f1282;
	mul.f32 	%f86, %f580, %f1281;
	mov.b32 	%r901, -1;
	@%p225 bra 	$L__BB0_144;
	ld.shared.u32 	%r901, [%r109];
$L__BB0_144:
	ld.param.u64 	%rd278, [_Z16topk_attn_kernelP6__halfPKS_S2_S2_S2__param_3];
	setp.gt.u32 	%p226, %r108, 510;
	setp.lt.s32 	%p227, %r901, 0;
	max.s32 	%r681, %r901, 0;
	mul.wide.u32 	%rd219, %r681, 4096;
	add.s64 	%rd220, %rd219, %rd2;
	shl.b64 	%rd221, %rd220, 1;
	add.s64 	%rd218, %rd278, %rd221;
	add.s32 	%r678, %r565, 8192;
	selp.b32 	%r679, 0, 16, %p227;
	// begin inline asm
	cp.async.cg.shared.global [%r678], [%rd218], 16, %r679;

	// end inline asm
	mov.b32 	%r902, -1;
	@%p226 bra 	$L__BB0_146;
	ld.shared.u32 	%r902, [%r109+4];
$L__BB0_146:
	ld.param.u64 	%rd279, [_Z16topk_attn_kernelP6__halfPKS_S2_S2_S2__param_3];
	setp.gt.u32 	%p228, %r108, 509;
	setp.lt.s32 	%p229, %r902, 0;
	max.s32 	%r685, %r902, 0;
	mul.wide.u32 	%rd223, %r685, 4096;
	add.s64 	%rd224, %rd223, %rd2;
	shl.b64 	%rd225, %rd224, 1;
	add.s64 	%rd222, %rd279, %rd225;
	add.s32 	%r682, %r565, 8448;
	selp.b32 	%r683, 0, 16, %p229;
	// begin inline asm
	cp.async.cg.shared.global [%r682], [%rd222], 16, %r683;

	// end inline asm
	mov.b32 	%r903, -1;
	@%p228 bra 	$L__BB0_148;
	ld.shared.u32 	%r903, [%r109+8];
$L__BB0_148:
	ld.param.u64 	%rd280, [_Z16topk_attn_kernelP6__halfPKS_S2_S2_S2__param_3];
	setp.gt.u32 	%p230, %r108, 508;
	setp.lt.s32 	%p231, %r903, 0;
	max.s32 	%r689, %r903, 0;
	mul.wide.u32 	%rd227, %r689, 4096;
	add.s64 	%rd228, %rd227, %rd2;
	shl.b64 	%rd229, %rd228, 1;
	add.s64 	%rd226, %rd280, %rd229;
	add.s32 	%r686, %r565, 8704;
	selp.b32 	%r687, 0, 16, %p231;
	// begin inline asm
	cp.async.cg.shared.global [%r686], [%rd226], 16, %r687;

	// end inline asm
	mov.b32 	%r904, -1;
	@%p230 bra 	$L__BB0_150;
	ld.shared.u32 	%r904, [%r109+12];
$L__BB0_150:
	ld.param.u64 	%rd281, [_Z16topk_attn_kernelP6__halfPKS_S2_S2_S2__param_3];
	setp.lt.s32 	%p232, %r904, 0;
	max.s32 	%r692, %r904, 0;
	mul.wide.u32 	%rd231, %r692, 4096;
	add.s64 	%rd232, %rd231, %rd2;
	shl.b64 	%rd233, %rd232, 1;
	add.s64 	%rd230, %rd281, %rd233;
	add.s32 	%r690, %r565, 8960;
	selp.b32 	%r691, 0, 16, %p232;
	// begin inline asm
	cp.async.cg.shared.global [%r690], [%rd230], 16, %r691;

	// end inline asm
	// begin inline asm
	cp.async.commit_group;

	// end inline asm
	// begin inline asm
	cp.async.wait_group 2;

	// end inline asm
	barrier.sync 	0;
	shl.b32 	%r693, %r896, 13;
	not.b32 	%r694, %r693;
	and.b32  	%r695, %r694, 8192;
	shl.b32 	%r696, %r6, 3;
	and.b32  	%r132, %r696, 120;
	or.b32  	%r697, %r132, %r695;
	shl.b32 	%r133, %r9, 7;
	add.s32 	%r698, %r697, %r133;
	mul.wide.u32 	%rd234, %r698, 2;
	add.s64 	%rd235, %rd1, %rd234;
	ld.v4.u32 	{%r699, %r700, %r701, %r702}, [%rd235+8192];
	mov.b32 	{%rs137, %rs138}, %r699;
	// begin inline asm
	{  cvt.f32.f16 %f601, %rs137;}

	// end inline asm
	fma.rn.f32 	%f633, %f1295, %f601, %f79;
	// begin inline asm
	{  cvt.f32.f16 %f602, %rs138;}

	// end inline asm
	fma.rn.f32 	%f634, %f1295, %f602, %f80;
	mov.b32 	{%rs139, %rs140}, %r700;
	// begin inline asm
	{  cvt.f32.f16 %f603, %rs139;}

	// end inline asm
	fma.rn.f32 	%f635, %f1295, %f603, %f81;
	// begin inline asm
	{  cvt.f32.f16 %f604, %rs140;}

	// end inline asm
	fma.rn.f32 	%f636, %f1295, %f604, %f82;
	mov.b32 	{%rs141, %rs142}, %r701;
	// begin inline asm
	{  cvt.f32.f16 %f605, %rs141;}

	// end inline asm
	fma.rn.f32 	%f637, %f1295, %f605, %f83;
	// begin inline asm
	{  cvt.f32.f16 %f606, %rs142;}

	// end inline asm
	fma.rn.f32 	%f638, %f1295, %f606, %f84;
	mov.b32 	{%rs143, %rs144}, %r702;
	// begin inline asm
	{  cvt.f32.f16 %f607, %rs143;}

	// end inline asm
	fma.rn.f32 	%f639, %f1295, %f607, %f85;
	// begin inline asm
	{  cvt.f32.f16 %f608, %rs144;}

	// end inline asm
	fma.rn.f32 	%f640, %f1295, %f608, %f86;
	shr.u32 	%r703, %r6, 3;
	and.b32  	%r704, %r703, 536870910;
	add.s32 	%r705, %r704, %r704;
	shl.b32 	%r706, %r705, 7;
	or.b32  	%r134, %r706, 128;
	add.s32 	%r707, %r697, %r134;
	mul.wide.u32 	%rd236, %r707, 2;
	add.s64 	%rd237, %rd1, %rd236;
	ld.v4.u32 	{%r708, %r709, %r710, %r711}, [%rd237+8192];
	mov.b32 	{%rs145, %rs146}, %r708;
	// begin inline asm
	{  cvt.f32.f16 %f609, %rs145;}

	// end inline asm
	fma.rn.f32 	%f641, %f1297, %f609, %f633;
	// begin inline asm
	{  cvt.f32.f16 %f610, %rs146;}

	// end inline asm
	fma.rn.f32 	%f642, %f1297, %f610, %f634;
	mov.b32 	{%rs147, %rs148}, %r709;
	// begin inline asm
	{  cvt.f32.f16 %f611, %rs147;}

	// end inline asm
	fma.rn.f32 	%f643, %f1297, %f611, %f635;
	// begin inline asm
	{  cvt.f32.f16 %f612, %rs148;}

	// end inline asm
	fma.rn.f32 	%f644, %f1297, %f612, %f636;
	mov.b32 	{%rs149, %rs150}, %r710;
	// begin inline asm
	{  cvt.f32.f16 %f613, %rs149;}

	// end inline asm
	fma.rn.f32 	%f645, %f1297, %f613, %f637;
	// begin inline asm
	{  cvt.f32.f16 %f614, %rs150;}

	// end inline asm
	fma.rn.f32 	%f646, %f1297, %f614, %f638;
	mov.b32 	{%rs151, %rs152}, %r711;
	// begin inline asm
	{  cvt.f32.f16 %f615, %rs151;}

	// end inline asm
	fma.rn.f32 	%f647, %f1297, %f615, %f639;
	// begin inline asm
	{  cvt.f32.f16 %f616, %rs152;}

	// end inline asm
	fma.rn.f32 	%f648, %f1297, %f616, %f640;
	ld.v4.u32 	{%r712, %r713, %r714, %r715}, [%rd237+8448];
	mov.b32 	{%rs153, %rs154}, %r712;
	// begin inline asm
	{  cvt.f32.f16 %f617, %rs153;}

	// end inline asm
	fma.rn.f32 	%f649, %f1299, %f617, %f641;
	// begin inline asm
	{  cvt.f32.f16 %f618, %rs154;}

	// end inline asm
	fma.rn.f32 	%f650, %f1299, %f618, %f642;
	mov.b32 	{%rs155, %rs156}, %r713;
	// begin inline asm
	{  cvt.f32.f16 %f619, %rs155;}

	// end inline asm
	fma.rn.f32 	%f651, %f1299, %f619, %f643;
	// begin inline asm
	{  cvt.f32.f16 %f620, %rs156;}

	// end inline asm
	fma.rn.f32 	%f652, %f1299, %f620, %f644;
	mov.b32 	{%rs157, %rs158}, %r714;
	// begin inline asm
	{  cvt.f32.f16 %f621, %rs157;}

	// end inline asm
	fma.rn.f32 	%f653, %f1299, %f621, %f645;
	// begin inline asm
	{  cvt.f32.f16 %f622, %rs158;}

	// end inline asm
	fma.rn.f32 	%f654, %f1299, %f622, %f646;
	mov.b32 	{%rs159, %rs160}, %r715;
	// begin inline asm
	{  cvt.f32.f16 %f623, %rs159;}

	// end inline asm
	fma.rn.f32 	%f655, %f1299, %f623, %f647;
	// begin inline asm
	{  cvt.f32.f16 %f624, %rs160;}

	// end inline asm
	fma.rn.f32 	%f656, %f1299, %f624, %f648;
	ld.v4.u32 	{%r716, %r717, %r718, %r719}, [%rd237+8704];
	mov.b32 	{%rs161, %rs162}, %r716;
	// begin inline asm
	{  cvt.f32.f16 %f625, %rs161;}

	// end inline asm
	fma.rn.f32 	%f1288, %f1301, %f625, %f649;
	// begin inline asm
	{  cvt.f32.f16 %f626, %rs162;}

	// end inline asm
	fma.rn.f32 	%f1287, %f1301, %f626, %f650;
	mov.b32 	{%rs163, %rs164}, %r717;
	// begin inline asm
	{  cvt.f32.f16 %f627, %rs163;}

	// end inline asm
	fma.rn.f32 	%f1286, %f1301, %f627, %f651;
	// begin inline asm
	{  cvt.f32.f16 %f628, %rs164;}

	// end inline asm
	fma.rn.f32 	%f1285, %f1301, %f628, %f652;
	mov.b32 	{%rs165, %rs166}, %r718;
	// begin inline asm
	{  cvt.f32.f16 %f629, %rs165;}

	// end inline asm
	fma.rn.f32 	%f1284, %f1301, %f629, %f653;
	// begin inline asm
	{  cvt.f32.f16 %f630, %rs166;}

	// end inline asm
	fma.rn.f32 	%f1283, %f1301, %f630, %f654;
	mov.b32 	{%rs167, %rs168}, %r719;
	// begin inline asm
	{  cvt.f32.f16 %f631, %rs167;}

	// end inline asm
	fma.rn.f32 	%f1282, %f1301, %f631, %f655;
	// begin inline asm
	{  cvt.f32.f16 %f632, %rs168;}

	// end inline asm
	fma.rn.f32 	%f1281, %f1301, %f632, %f656;
	add.s32 	%r896, %r896, 1;
	setp.ne.s32 	%p233, %r896, 16;
	mov.f32 	%f1303, 0fFF800000;
	mov.f32 	%f1290, %f60;
	@%p233 bra 	$L__BB0_110;
	// begin inline asm
	cp.async.wait_group 1;

	// end inline asm
	barrier.sync 	0;
	add.s32 	%r720, %r132, %r133;
	mul.wide.u32 	%rd238, %r720, 2;
	add.s64 	%rd26, %rd1, %rd238;
	setp.gt.u32 	%p234, %r9, 31;
	@%p234 bra 	$L__BB0_154;
	ld.shared.u32 	%r721, [%r90+1920];
	setp.lt.s32 	%p235, %r721, 0;
	@%p235 bra 	$L__BB0_154;
	ld.v4.u32 	{%r722, %r723, %r724, %r725}, [%rd26+16384];
	mov.b32 	{%rs169, %rs170}, %r722;
	// begin inline asm
	{  cvt.f32.f16 %f659, %rs169;}

	// end inline asm
	fma.rn.f32 	%f667, %f167, %f659, 0f00000000;
	// begin inline asm
	{  cvt.f32.f16 %f660, %rs170;}

	// end inline asm
	fma.rn.f32 	%f668, %f169, %f660, %f667;
	mov.b32 	{%rs171, %rs172}, %r723;
	// begin inline asm
	{  cvt.f32.f16 %f661, %rs171;}

	// end inline asm
	fma.rn.f32 	%f669, %f171, %f661, %f668;
	// begin inline asm
	{  cvt.f32.f16 %f662, %rs172;}

	// end inline asm
	fma.rn.f32 	%f670, %f173, %f662, %f669;
	mov.b32 	{%rs173, %rs174}, %r724;
	// begin inline asm
	{  cvt.f32.f16 %f663, %rs173;}

	// end inline asm
	fma.rn.f32 	%f671, %f175, %f663, %f670;
	// begin inline asm
	{  cvt.f32.f16 %f664, %rs174;}

	// end inline asm
	fma.rn.f32 	%f672, %f177, %f664, %f671;
	mov.b32 	{%rs175, %rs176}, %r725;
	// begin inline asm
	{  cvt.f32.f16 %f665, %rs175;}

	// end inline asm
	fma.rn.f32 	%f673, %f179, %f665, %f672;
	// begin inline asm
	{  cvt.f32.f16 %f666, %rs176;}

	// end inline asm
	fma.rn.f32 	%f674, %f181, %f666, %f673;
	mov.b32 	%r726, %f674;
	shfl.sync.bfly.b32	%r727|%p236, %r726, 8, 31, -1;
	mov.b32 	%f675, %r727;
	add.f32 	%f676, %f674, %f675;
	mov.b32 	%r728, %f676;
	shfl.sync.bfly.b32	%r729|%p237, %r728, 4, 31, -1;
	mov.b32 	%f677, %r729;
	add.f32 	%f678, %f676, %f677;
	mov.b32 	%r730, %f678;
	shfl.sync.bfly.b32	%r731|%p238, %r730, 2, 31, -1;
	mov.b32 	%f679, %r731;
	add.f32 	%f680, %f678, %f679;
	mov.b32 	%r732, %f680;
	shfl.sync.bfly.b32	%r733|%p239, %r732, 1, 31, -1;
	mov.b32 	%f681, %r733;
	add.f32 	%f682, %f680, %f681;
	mul.f32 	%f1303, %f41, %f682;
$L__BB0_154:
	add.s32 	%r734, %r132, %r134;
	mul.wide.u32 	%rd239, %r734, 2;
	add.s64 	%rd27, %rd1, %rd239;
	setp.gt.u32 	%p240, %r9, 30;
	mov.f32 	%f1304, 0fFF800000;
	@%p240 bra 	$L__BB0_157;
	ld.shared.u32 	%r735, [%r90+1924];
	setp.lt.s32 	%p241, %r735, 0;
	@%p241 bra 	$L__BB0_157;
	ld.v4.u32 	{%r736, %r737, %r738, %r739}, [%rd27+16384];
	mov.b32 	{%rs177, %rs178}, %r736;
	// begin inline asm
	{  cvt.f32.f16 %f685, %rs177;}

	// end inline asm
	fma.rn.f32 	%f693, %f167, %f685, 0f00000000;
	// begin inline asm
	{  cvt.f32.f16 %f686, %rs178;}

	// end inline asm
	fma.rn.f32 	%f694, %f169, %f686, %f693;
	mov.b32 	{%rs179, %rs180}, %r737;
	// begin inline asm
	{  cvt.f32.f16 %f687, %rs179;}

	// end inline asm
	fma.rn.f32 	%f695, %f171, %f687, %f694;
	// begin inline asm
	{  cvt.f32.f16 %f688, %rs180;}

	// end inline asm
	fma.rn.f32 	%f696, %f173, %f688, %f695;
	mov.b32 	{%rs181, %rs182}, %r738;
	// begin inline asm
	{  cvt.f32.f16 %f689, %rs181;}

	// end inline asm
	fma.rn.f32 	%f697, %f175, %f689, %f696;
	// begin inline asm
	{  cvt.f32.f16 %f690, %rs182;}

	// end inline asm
	fma.rn.f32 	%f698, %f177, %f690, %f697;
	mov.b32 	{%rs183, %rs184}, %r739;
	// begin inline asm
	{  cvt.f32.f16 %f691, %rs183;}

	// end inline asm
	fma.rn.f32 	%f699, %f179, %f691, %f698;
	// begin inline asm
	{  cvt.f32.f16 %f692, %rs184;}

	// end inline asm
	fma.rn.f32 	%f700, %f181, %f692, %f699;
	mov.b32 	%r740, %f700;
	shfl.sync.bfly.b32	%r741|%p242, %r740, 8, 31, -1;
	mov.b32 	%f701, %r741;
	add.f32 	%f702, %f700, %f701;
	mov.b32 	%r742, %f702;
	shfl.sync.bfly.b32	%r743|%p243, %r742, 4, 31, -1;
	mov.b32 	%f703, %r743;
	add.f32 	%f704, %f702, %f703;
	mov.b32 	%r744, %f704;
	shfl.sync.bfly.b32	%r745|%p244, %r744, 2, 31, -1;
	mov.b32 	%f705, %r745;
	add.f32 	%f706, %f704, %f705;
	mov.b32 	%r746, %f706;
	shfl.sync.bfly.b32	%r747|%p245, %r746, 1, 31, -1;
	mov.b32 	%f707, %r747;
	add.f32 	%f708, %f706, %f707;
	mul.f32 	%f1304, %f41, %f708;
$L__BB0_157:
	setp.gt.u32 	%p246, %r9, 29;
	mov.f32 	%f1305, 0fFF800000;
	@%p246 bra 	$L__BB0_160;
	ld.shared.u32 	%r748, [%r90+1928];
	setp.lt.s32 	%p247, %r748, 0;
	@%p247 bra 	$L__BB0_160;
	ld.v4.u32 	{%r749, %r750, %r751, %r752}, [%rd27+16640];
	mov.b32 	{%rs185, %rs186}, %r749;
	// begin inline asm
	{  cvt.f32.f16 %f711, %rs185;}

	// end inline asm
	fma.rn.f32 	%f719, %f167, %f711, 0f00000000;
	// begin inline asm
	{  cvt.f32.f16 %f712, %rs186;}

	// end inline asm
	fma.rn.f32 	%f720, %f169, %f712, %f719;
	mov.b32 	{%rs187, %rs188}, %r750;
	// begin inline asm
	{  cvt.f32.f16 %f713, %rs187;}

	// end inline asm
	fma.rn.f32 	%f721, %f171, %f713, %f720;
	// begin inline asm
	{  cvt.f32.f16 %f714, %rs188;}

	// end inline asm
	fma.rn.f32 	%f722, %f173, %f714, %f721;
	mov.b32 	{%rs189, %rs190}, %r751;
	// begin inline asm
	{  cvt.f32.f16 %f715, %rs189;}

	// end inline asm
	fma.rn.f32 	%f723, %f175, %f715, %f722;
	// begin inline asm
	{  cvt.f32.f16 %f716, %rs190;}

	// end inline asm
	fma.rn.f32 	%f724, %f177, %f716, %f723;
	mov.b32 	{%rs191, %rs192}, %r752;
	// begin inline asm
	{  cvt.f32.f16 %f717, %rs191;}

	// end inline asm
	fma.rn.f32 	%f725, %f179, %f717, %f724;
	// begin inline asm
	{  cvt.f32.f16 %f718, %rs192;}

	// end inline asm
	fma.rn.f32 	%f726, %f181, %f718, %f725;
	mov.b32 	%r753, %f726;
	shfl.sync.bfly.b32	%r754|%p248, %r753, 8, 31, -1;
	mov.b32 	%f727, %r754;
	add.f32 	%f728, %f726, %f727;
	mov.b32 	%r755, %f728;
	shfl.sync.bfly.b32	%r756|%p249, %r755, 4, 31, -1;
	mov.b32 	%f729, %r756;
	add.f32 	%f730, %f728, %f729;
	mov.b32 	%r757, %f730;
	shfl.sync.bfly.b32	%r758|%p250, %r757, 2, 31, -1;
	mov.b32 	%f731, %r758;
	add.f32 	%f732, %f730, %f731;
	mov.b32 	%r759, %f732;
	shfl.sync.bfly.b32	%r760|%p251, %r759, 1, 31, -1;
	mov.b32 	%f733, %r760;
	add.f32 	%f734, %f732, %f733;
	mul.f32 	%f1305, %f41, %f734;
$L__BB0_160:
	setp.gt.u32 	%p252, %r9, 28;
	mov.f32 	%f1306, 0fFF800000;
	@%p252 bra 	$L__BB0_163;
	ld.shared.u32 	%r761, [%r90+1932];
	setp.lt.s32 	%p253, %r761, 0;
	@%p253 bra 	$L__BB0_163;
	ld.v4.u32 	{%r762, %r763, %r764, %r765}, [%rd27+16896];
	mov.b32 	{%rs193, %rs194}, %r762;
	// begin inline asm
	{  cvt.f32.f16 %f737, %rs193;}

	// end inline asm
	fma.rn.f32 	%f745, %f167, %f737, 0f00000000;
	// begin inline asm
	{  cvt.f32.f16 %f738, %rs194;}

	// end inline asm
	fma.rn.f32 	%f746, %f169, %f738, %f745;
	mov.b32 	{%rs195, %rs196}, %r763;
	// begin inline asm
	{  cvt.f32.f16 %f739, %rs195;}

	// end inline asm
	fma.rn.f32 	%f747, %f171, %f739, %f746;
	// begin inline asm
	{  cvt.f32.f16 %f740, %rs196;}

	// end inline asm
	fma.rn.f32 	%f748, %f173, %f740, %f747;
	mov.b32 	{%rs197, %rs198}, %r764;
	// begin inline asm
	{  cvt.f32.f16 %f741, %rs197;}

	// end inline asm
	fma.rn.f32 	%f749, %f175, %f741, %f748;
	// begin inline asm
	{  cvt.f32.f16 %f742, %rs198;}

	// end inline asm
	fma.rn.f32 	%f750, %f177, %f742, %f749;
	mov.b32 	{%rs199, %rs200}, %r765;
	// begin inline asm
	{  cvt.f32.f16 %f743, %rs199;}

	// end inline asm
	fma.rn.f32 	%f751, %f179, %f743, %f750;
	// begin inline asm
	{  cvt.f32.f16 %f744, %rs200;}

	// end inline asm
	fma.rn.f32 	%f752, %f181, %f744, %f751;
	mov.b32 	%r766, %f752;
	shfl.sync.bfly.b32	%r767|%p254, %r766, 8, 31, -1;
	mov.b32 	%f753, %r767;
	add.f32 	%f754, %f752, %f753;
	mov.b32 	%r768, %f754;
	shfl.sync.bfly.b32	%r769|%p255, %r768, 4, 31, -1;
	mov.b32 	%f755, %r769;
	add.f32 	%f756, %f754, %f755;
	mov.b32 	%r770, %f756;
	shfl.sync.bfly.b32	%r771|%p256, %r770, 2, 31, -1;
	mov.b32 	%f757, %r771;
	add.f32 	%f758, %f756, %f757;
	mov.b32 	%r772, %f758;
	shfl.sync.bfly.b32	%r773|%p257, %r772, 1, 31, -1;
	mov.b32 	%f759, %r773;
	add.f32 	%f760, %f758, %f759;
	mul.f32 	%f1306, %f41, %f760;
$L__BB0_163:
	setp.gt.u32 	%p258, %r9, 31;
	max.f32 	%f764, %f60, %f1303;
	max.f32 	%f765, %f764, %f1304;
	max.f32 	%f766, %f765, %f1305;
	max.f32 	%f103, %f766, %f1306;
	sub.f32 	%f762, %f60, %f103;
	// begin inline asm
	ex2.approx.ftz.f32 %f761, %f762;
	// end inline asm
	mul.f32 	%f1310, %f1298, %f761;
	mov.f32 	%f1307, 0f00000000;
	@%p258 bra 	$L__BB0_166;
	ld.shared.u32 	%r774, [%r90+1920];
	setp.lt.s32 	%p259, %r774, 0;
	@%p259 bra 	$L__BB0_166;
	sub.f32 	%f769, %f1303, %f103;
	// begin inline asm
	ex2.approx.ftz.f32 %f1307, %f769;
	// end inline asm
	add.f32 	%f1310, %f1310, %f1307;
$L__BB0_166:
	setp.gt.u32 	%p260, %r9, 30;
	mov.f32 	%f1309, 0f00000000;
	@%p260 bra 	$L__BB0_169;
	ld.shared.u32 	%r775, [%r90+1924];
	setp.lt.s32 	%p261, %r775, 0;
	@%p261 bra 	$L__BB0_169;
	sub.f32 	%f773, %f1304, %f103;
	// begin inline asm
	ex2.approx.ftz.f32 %f1309, %f773;
	// end inline asm
	add.f32 	%f1310, %f1310, %f1309;
$L__BB0_169:
	setp.gt.u32 	%p262, %r9, 29;
	mov.f32 	%f1311, 0f00000000;
	@%p262 bra 	$L__BB0_172;
	ld.shared.u32 	%r776, [%r90+1928];
	setp.lt.s32 	%p263, %r776, 0;
	@%p263 bra 	$L__BB0_172;
	sub.f32 	%f777, %f1305, %f103;
	// begin inline asm
	ex2.approx.ftz.f32 %f1311, %f777;
	// end inline asm
	add.f32 	%f1310, %f1310, %f1311;
$L__BB0_172:
	setp.gt.u32 	%p264, %r9, 28;
	mov.f32 	%f1313, 0f00000000;
	@%p264 bra 	$L__BB0_175;
	ld.shared.u32 	%r777, [%r90+1932];
	setp.lt.s32 	%p265, %r777, 0;
	@%p265 bra 	$L__BB0_175;
	sub.f32 	%f781, %f1306, %f103;
	// begin inline asm
	ex2.approx.ftz.f32 %f1313, %f781;
	// end inline asm
	add.f32 	%f1310, %f1310, %f1313;
$L__BB0_175:
	// begin inline asm
	cp.async.wait_group 0;

	// end inline asm
	barrier.sync 	0;
	ld.v4.u32 	{%r778, %r779, %r780, %r781}, [%rd26+24576];
	mov.b32 	{%rs201, %rs202}, %r778;
	// begin inline asm
	{  cvt.f32.f16 %f782, %rs201;}

	// end inline asm
	mul.f32 	%f822, %f1307, %f782;
	fma.rn.f32 	%f823, %f761, %f1288, %f822;
	// begin inline asm
	{  cvt.f32.f16 %f783, %rs202;}

	// end inline asm
	mul.f32 	%f824, %f1307, %f783;
	fma.rn.f32 	%f825, %f761, %f1287, %f824;
	mov.b32 	{%rs203, %rs204}, %r779;
	// begin inline asm
	{  cvt.f32.f16 %f784, %rs203;}

	// end inline asm
	mul.f32 	%f826, %f1307, %f784;
	fma.rn.f32 	%f827, %f761, %f1286, %f826;
	// begin inline asm
	{  cvt.f32.f16 %f785, %rs204;}

	// end inline asm
	mul.f32 	%f828, %f1307, %f785;
	fma.rn.f32 	%f829, %f761, %f1285, %f828;
	mov.b32 	{%rs205, %rs206}, %r780;
	// begin inline asm
	{  cvt.f32.f16 %f786, %rs205;}

	// end inline asm
	mul.f32 	%f830, %f1307, %f786;
	fma.rn.f32 	%f831, %f761, %f1284, %f830;
	// begin inline asm
	{  cvt.f32.f16 %f787, %rs206;}

	// end inline asm
	mul.f32 	%f832, %f1307, %f787;
	fma.rn.f32 	%f833, %f761, %f1283, %f832;
	mov.b32 	{%rs207, %rs208}, %r781;
	// begin inline asm
	{  cvt.f32.f16 %f788, %rs207;}

	// end inline asm
	mul.f32 	%f834, %f1307, %f788;
	fma.rn.f32 	%f835, %f761, %f1282, %f834;
	// begin inline asm
	{  cvt.f32.f16 %f789, %rs208;}

	// end inline asm
	mul.f32 	%f836, %f1307, %f789;
	fma.rn.f32 	%f837, %f761, %f1281, %f836;
	ld.v4.u32 	{%r782, %r783, %r784, %r785}, [%rd27+24576];
	mov.b32 	{%rs209, %rs210}, %r782;
	// begin inline asm
	{  cvt.f32.f16 %f790, %rs209;}

	// end inline asm
	fma.rn.f32 	%f838, %f1309, %f790, %f823;
	// begin inline asm
	{  cvt.f32.f16 %f791, %rs210;}

	// end inline asm
	fma.rn.f32 	%f839, %f1309, %f791, %f825;
	mov.b32 	{%rs211, %rs212}, %r783;
	// begin inline asm
	{  cvt.f32.f16 %f792, %rs211;}

	// end inline asm
	fma.rn.f32 	%f840, %f1309, %f792, %f827;
	// begin inline asm
	{  cvt.f32.f16 %f793, %rs212;}

	// end inline asm
	fma.rn.f32 	%f841, %f1309, %f793, %f829;
	mov.b32 	{%rs213, %rs214}, %r784;
	// begin inline asm
	{  cvt.f32.f16 %f794, %rs213;}

	// end inline asm
	fma.rn.f32 	%f842, %f1309, %f794, %f831;
	// begin inline asm
	{  cvt.f32.f16 %f795, %rs214;}

	// end inline asm
	fma.rn.f32 	%f843, %f1309, %f795, %f833;
	mov.b32 	{%rs215, %rs216}, %r785;
	// begin inline asm
	{  cvt.f32.f16 %f796, %rs215;}

	// end inline asm
	fma.rn.f32 	%f844, %f1309, %f796, %f835;
	// begin inline asm
	{  cvt.f32.f16 %f797, %rs216;}

	// end inline asm
	fma.rn.f32 	%f845, %f1309, %f797, %f837;
	ld.v4.u32 	{%r786, %r787, %r788, %r789}, [%rd27+24832];
	mov.b32 	{%rs217, %rs218}, %r786;
	// begin inline asm
	{  cvt.f32.f16 %f798, %rs217;}

	// end inline asm
	fma.rn.f32 	%f846, %f1311, %f798, %f838;
	// begin inline asm
	{  cvt.f32.f16 %f799, %rs218;}

	// end inline asm
	fma.rn.f32 	%f847, %f1311, %f799, %f839;
	mov.b32 	{%rs219, %rs220}, %r787;
	// begin inline asm
	{  cvt.f32.f16 %f800, %rs219;}

	// end inline asm
	fma.rn.f32 	%f848, %f1311, %f800, %f840;
	// begin inline asm
	{  cvt.f32.f16 %f801, %rs220;}

	// end inline asm
	fma.rn.f32 	%f849, %f1311, %f801, %f841;
	mov.b32 	{%rs221, %rs222}, %r788;
	// begin inline asm
	{  cvt.f32.f16 %f802, %rs221;}

	// end inline asm
	fma.rn.f32 	%f850, %f1311, %f802, %f842;
	// begin inline asm
	{  cvt.f32.f16 %f803, %rs222;}

	// end inline asm
	fma.rn.f32 	%f851, %f1311, %f803, %f843;
	mov.b32 	{%rs223, %rs224}, %r789;
	// begin inline asm
	{  cvt.f32.f16 %f804, %rs223;}

	// end inline asm
	fma.rn.f32 	%f852, %f1311, %f804, %f844;
	// begin inline asm
	{  cvt.f32.f16 %f805, %rs224;}

	// end inline asm
	fma.rn.f32 	%f853, %f1311, %f805, %f845;
	ld.v4.u32 	{%r790, %r791, %r792, %r793}, [%rd27+25088];
	mov.b32 	{%rs225, %rs226}, %r790;
	// begin inline asm
	{  cvt.f32.f16 %f806, %rs225;}

	// end inline asm
	fma.rn.f32 	%f814, %f1313, %f806, %f846;
	// begin inline asm
	{  cvt.f32.f16 %f807, %rs226;}

	// end inline asm
	fma.rn.f32 	%f815, %f1313, %f807, %f847;
	mov.b32 	{%rs227, %rs228}, %r791;
	// begin inline asm
	{  cvt.f32.f16 %f808, %rs227;}

	// end inline asm
	fma.rn.f32 	%f816, %f1313, %f808, %f848;
	// begin inline asm
	{  cvt.f32.f16 %f809, %rs228;}

	// end inline asm
	fma.rn.f32 	%f817, %f1313, %f809, %f849;
	mov.b32 	{%rs229, %rs230}, %r792;
	// begin inline asm
	{  cvt.f32.f16 %f810, %rs229;}

	// end inline asm
	fma.rn.f32 	%f818, %f1313, %f810, %f850;
	// begin inline asm
	{  cvt.f32.f16 %f811, %rs230;}

	// end inline asm
	fma.rn.f32 	%f819, %f1313, %f811, %f851;
	mov.b32 	{%rs231, %rs232}, %r793;
	// begin inline asm
	{  cvt.f32.f16 %f812, %rs231;}

	// end inline asm
	fma.rn.f32 	%f820, %f1313, %f812, %f852;
	// begin inline asm
	{  cvt.f32.f16 %f813, %rs232;}

	// end inline asm
	fma.rn.f32 	%f821, %f1313, %f813, %f853;
	barrier.sync 	0;
	// begin inline asm
	{  cvt.rn.f16.f32 %rs233, %f814;}

	// end inline asm
	shl.b32 	%r794, %r6, 3;
	mul.wide.u32 	%rd240, %r794, 2;
	add.s64 	%rd28, %rd1, %rd240;
	// begin inline asm
	{  cvt.rn.f16.f32 %rs234, %f815;}

	// end inline asm
	// begin inline asm
	{  cvt.rn.f16.f32 %rs235, %f816;}

	// end inline asm
	// begin inline asm
	{  cvt.rn.f16.f32 %rs236, %f817;}

	// end inline asm
	// begin inline asm
	{  cvt.rn.f16.f32 %rs237, %f818;}

	// end inline asm
	// begin inline asm
	{  cvt.rn.f16.f32 %rs238, %f819;}

	// end inline asm
	// begin inline asm
	{  cvt.rn.f16.f32 %rs239, %f820;}

	// end inline asm
	// begin inline asm
	{  cvt.rn.f16.f32 %rs240, %f821;}

	// end inline asm
	mov.b32 	%r795, {%rs239, %rs240};
	mov.b32 	%r796, {%rs237, %rs238};
	mov.b32 	%r797, {%rs235, %rs236};
	mov.b32 	%r798, {%rs233, %rs234};
	st.v4.b32 	[%rd28], {%r798, %r797, %r796, %r795};
	and.b32  	%r136, %r6, 15;
	setp.ne.s32 	%p266, %r136, 0;
	@%p266 bra 	$L__BB0_177;
	shr.u32 	%r799, %r6, 3;
	mul.wide.u32 	%rd241, %r799, 4;
	add.s64 	%rd242, %rd1, %rd241;
	st.v2.f32 	[%rd242+33024], {%f103, %f1310};
$L__BB0_177:
	barrier.sync 	0;
	shl.b32 	%r800, %r136, 3;
	mul.wide.u32 	%rd243, %r800, 2;
	add.s64 	%rd244, %rd1, %rd243;
	ld.v4.u32 	{%r801, %r802, %r803, %r804}, [%rd244];
	ld.v2.f32 	{%f1078, %f1079}, [%rd1+33024];
	max.f32 	%f1080, %f1078, 0f00000000;
	sub.f32 	%f855, %f1078, %f1080;
	// begin inline asm
	ex2.approx.ftz.f32 %f854, %f855;
	// end inline asm
	mov.f32 	%f1081, 0f00000000;
	sub.f32 	%f880, %f1081, %f1080;
	// begin inline asm
	ex2.approx.ftz.f32 %f856, %f880;
	// end inline asm
	mul.f32 	%f1082, %f856, 0f00000000;
	fma.rn.f32 	%f1083, %f1079, %f854, %f1082;
	// begin inline asm
	ex2.approx.ftz.f32 %f858, %f880;
	// end inline asm
	mov.b32 	{%rs241, %rs242}, %r801;
	// begin inline asm
	{  cvt.f32.f16 %f860, %rs241;}

	// end inline asm
	mul.f32 	%f1084, %f854, %f860;
	fma.rn.f32 	%f1085, %f858, 0f00000000, %f1084;
	// begin inline asm
	ex2.approx.ftz.f32 %f861, %f880;
	// end inline asm
	// begin inline asm
	{  cvt.f32.f16 %f863, %rs242;}

	// end inline asm
	mul.f32 	%f1086, %f854, %f863;
	fma.rn.f32 	%f1087, %f861, 0f00000000, %f1086;
	// begin inline asm
	ex2.approx.ftz.f32 %f864, %f880;
	// end inline asm
	mov.b32 	{%rs243, %rs244}, %r802;
	// begin inline asm
	{  cvt.f32.f16 %f866, %rs243;}

	// end inline asm
	mul.f32 	%f1088, %f854, %f866;
	fma.rn.f32 	%f1089, %f864, 0f00000000, %f1088;
	// begin inline asm
	ex2.approx.ftz.f32 %f867, %f880;
	// end inline asm
	// begin inline asm
	{  cvt.f32.f16 %f869, %rs244;}

	// end inline asm
	mul.f32 	%f1090, %f854, %f869;
	fma.rn.f32 	%f1091, %f867, 0f00000000, %f1090;
	// begin inline asm
	ex2.approx.ftz.f32 %f870, %f880;
	// end inline asm
	mov.b32 	{%rs245, %rs246}, %r803;
	// begin inline asm
	{  cvt.f32.f16 %f872, %rs245;}

	// end inline asm
	mul.f32 	%f1092, %f854, %f872;
	fma.rn.f32 	%f1093, %f870, 0f00000000, %f1092;
	// begin inline asm
	ex2.approx.ftz.f32 %f873, %f880;
	// end inline asm
	// begin inline asm
	{  cvt.f32.f16 %f875, %rs246;}

	// end inline asm
	mul.f32 	%f1094, %f854, %f875;
	fma.rn.f32 	%f1095, %f873, 0f00000000, %f1094;
	// begin inline asm
	ex2.approx.ftz.f32 %f876, %f880;
	// end inline asm
	mov.b32 	{%rs247, %rs248}, %r804;
	// begin inline asm
	{  cvt.f32.f16 %f878, %rs247;}

	// end inline asm
	mul.f32 	%f1096, %f854, %f878;
	fma.rn.f32 	%f1097, %f876, 0f00000000, %f1096;
	// begin inline asm
	ex2.approx.ftz.f32 %f879, %f880;
	// end inline asm
	// begin inline asm
	{  cvt.f32.f16 %f881, %rs248;}

	// end inline asm
	mul.f32 	%f1098, %f854, %f881;
	fma.rn.f32 	%f1099, %f879, 0f00000000, %f1098;
	ld.v4.u32 	{%r805, %r806, %r807, %r808}, [%rd244+256];
	ld.v2.f32 	{%f1100, %f1101}, [%rd1+33032];
	max.f32 	%f1102, %f1100, %f1080;
	sub.f32 	%f883, %f1100, %f1102;
	// begin inline asm
	ex2.approx.ftz.f32 %f882, %f883;
	// end inline asm
	sub.f32 	%f908, %f1080, %f1102;
	// begin inline asm
	ex2.approx.ftz.f32 %f884, %f908;
	// end inline asm
	mul.f32 	%f1103, %f1083, %f884;
	fma.rn.f32 	%f1104, %f1101, %f882, %f1103;
	// begin inline asm
	ex2.approx.ftz.f32 %f886, %f908;
	// end inline asm
	mov.b32 	{%rs249, %rs250}, %r805;
	// begin inline asm
	{  cvt.f32.f16 %f888, %rs249;}

	// end inline asm
	mul.f32 	%f1105, %f882, %f888;
	fma.rn.f32 	%f1106, %f1085, %f886, %f1105;
	// begin inline asm
	ex2.approx.ftz.f32 %f889, %f908;
	// end inline asm
	// begin inline asm
	{  cvt.f32.f16 %f891, %rs250;}

	// end inline asm
	mul.f32 	%f1107, %f882, %f891;
	fma.rn.f32 	%f1108, %f1087, %f889, %f1107;
	// begin inline asm
	ex2.approx.ftz.f32 %f892, %f908;
	// end inline asm
	mov.b32 	{%rs251, %rs252}, %r806;
	// begin inline asm
	{  cvt.f32.f16 %f894, %rs251;}

	// end inline asm
	mul.f32 	%f1109, %f882, %f894;
	fma.rn.f32 	%f1110, %f1089, %f892, %f1109;
	// begin inline asm
	ex2.approx.ftz.f32 %f895, %f908;
	// end inline asm
	// begin inline asm
	{  cvt.f32.f16 %f897, %rs252;}

	// end inline asm
	mul.f32 	%f1111, %f882, %f897;
	fma.rn.f32 	%f1112, %f1091, %f895, %f1111;
	// begin inline asm
	ex2.approx.ftz.f32 %f898, %f908;
	// end inline asm
	mov.b32 	{%rs253, %rs254}, %r807;
	// begin inline asm
	{  cvt.f32.f16 %f900, %rs253;}

	// end inline asm
	mul.f32 	%f1113, %f882, %f900;
	fma.rn.f32 	%f1114, %f1093, %f898, %f1113;
	// begin inline asm
	ex2.approx.ftz.f32 %f901, %f908;
	// end inline asm
	// begin inline asm
	{  cvt.f32.f16 %f903, %rs254;}

	// end inline asm
	mul.f32 	%f1115, %f882, %f903;
	fma.rn.f32 	%f1116, %f1095, %f901, %f1115;
	// begin inline asm
	ex2.approx.ftz.f32 %f904, %f908;
	// end inline asm
	mov.b32 	{%rs255, %rs256}, %r808;
	// begin inline asm
	{  cvt.f32.f16 %f906, %rs255;}

	// end inline asm
	mul.f32 	%f1117, %f882, %f906;
	fma.rn.f32 	%f1118, %f1097, %f904, %f1117;
	// begin inline asm
	ex2.approx.ftz.f32 %f907, %f908;
	// end inline asm
	// begin inline asm
	{  cvt.f32.f16 %f909, %rs256;}

	// end inline asm
	mul.f32 	%f1119, %f882, %f909;
	fma.rn.f32 	%f1120, %f1099, %f907, %f1119;
	ld.v4.u32 	{%r809, %r810, %r811, %r812}, [%rd244+512];
	ld.v2.f32 	{%f1121, %f1122}, [%rd1+33040];
	max.f32 	%f1123, %f1121, %f1102;
	sub.f32 	%f911, %f1121, %f1123;
	// begin inline asm
	ex2.approx.ftz.f32 %f910, %f911;
	// end inline asm
	sub.f32 	%f936, %f1102, %f1123;
	// begin inline asm
	ex2.approx.ftz.f32 %f912, %f936;
	// end inline asm
	mul.f32 	%f1124, %f1104, %f912;
	fma.rn.f32 	%f1125, %f1122, %f910, %f1124;
	// begin inline asm
	ex2.approx.ftz.f32 %f914, %f936;
	// end inline asm
	mov.b32 	{%rs257, %rs258}, %r809;
	// begin inline asm
	{  cvt.f32.f16 %f916, %rs257;}

	// end inline asm
	mul.f32 	%f1126, %f910, %f916;
	fma.rn.f32 	%f1127, %f1106, %f914, %f1126;
	// begin inline asm
	ex2.approx.ftz.f32 %f917, %f936;
	// end inline asm
	// begin inline asm
	{  cvt.f32.f16 %f919, %rs258;}

	// end inline asm
	mul.f32 	%f1128, %f910, %f919;
	fma.rn.f32 	%f1129, %f1108, %f917, %f1128;
	// begin inline asm
	ex2.approx.ftz.f32 %f920, %f936;
	// end inline asm
	mov.b32 	{%rs259, %rs260}, %r810;
	// begin inline asm
	{  cvt.f32.f16 %f922, %rs259;}

	// end inline asm
	mul.f32 	%f1130, %f910, %f922;
	fma.rn.f32 	%f1131, %f1110, %f920, %f1130;
	// begin inline asm
	ex2.approx.ftz.f32 %f923, %f936;
	// end inline asm
	// begin inline asm
	{  cvt.f32.f16 %f925, %rs260;}

	// end inline asm
	mul.f32 	%f1132, %f910, %f925;
	fma.rn.f32 	%f1133, %f1112, %f923, %f1132;
	// begin inline asm
	ex2.approx.ftz.f32 %f926, %f936;
	// end inline asm
	mov.b32 	{%rs261, %rs262}, %r811;
	// begin inline asm
	{  cvt.f32.f16 %f928, %rs261;}

	// end inline asm
	mul.f32 	%f1134, %f910, %f928;
	fma.rn.f32 	%f1135, %f1114, %f926, %f1134;
	// begin inline asm
	ex2.approx.ftz.f32 %f929, %f936;
	// end inline asm
	// begin inline asm
	{  cvt.f32.f16 %f931, %rs262;}

	// end inline asm
	mul.f32 	%f1136, %f910, %f931;
	fma.rn.f32 	%f1137, %f1116, %f929, %f1136;
	// begin inline asm
	ex2.approx.ftz.f32 %f932, %f936;
	// end inline asm
	mov.b32 	{%rs263, %rs264}, %r812;
	// begin inline asm
	{  cvt.f32.f16 %f934, %rs263;}

	// end inline asm
	mul.f32 	%f1138, %f910, %f934;
	fma.rn.f32 	%f1139, %f1118, %f932, %f1138;
	// begin inline asm
	ex2.approx.ftz.f32 %f935, %f936;
	// end inline asm
	// begin inline asm
	{  cvt.f32.f16 %f937, %rs264;}

	// end inline asm
	mul.f32 	%f1140, %f910, %f937;
	fma.rn.f32 	%f1141, %f1120, %f935, %f1140;
	ld.v4.u32 	{%r813, %r814, %r815, %r816}, [%rd244+768];
	ld.v2.f32 	{%f1142, %f1143}, [%rd1+33048];
	max.f32 	%f1144, %f1142, %f1123;
	sub.f32 	%f939, %f1142, %f1144;
	// begin inline asm
	ex2.approx.ftz.f32 %f938, %f939;
	// end inline asm
	sub.f32 	%f964, %f1123, %f1144;
	// begin inline asm
	ex2.approx.ftz.f32 %f940, %f964;
	// end inline asm
	mul.f32 	%f1145, %f1125, %f940;
	fma.rn.f32 	%f1146, %f1143, %f938, %f1145;
	// begin inline asm
	ex2.approx.ftz.f32 %f942, %f964;
	// end inline asm
	mov.b32 	{%rs265, %rs266}, %r813;
	// begin inline asm
	{  cvt.f32.f16 %f944, %rs265;}

	// end inline asm
	mul.f32 	%f1147, %f938, %f944;
	fma.rn.f32 	%f1148, %f1127, %f942, %f1147;
	// begin inline asm
	ex2.approx.ftz.f32 %f945, %f964;
	// end inline asm
	// begin inline asm
	{  cvt.f32.f16 %f947, %rs266;}

	// end inline asm
	mul.f32 	%f1149, %f938, %f947;
	fma.rn.f32 	%f1150, %f1129, %f945, %f1149;
	// begin inline asm
	ex2.approx.ftz.f32 %f948, %f964;
	// end inline asm
	mov.b32 	{%rs267, %rs268}, %r814;
	// begin inline asm
	{  cvt.f32.f16 %f950, %rs267;}

	// end inline asm
	mul.f32 	%f1151, %f938, %f950;
	fma.rn.f32 	%f1152, %f1131, %f948, %f1151;
	// begin inline asm
	ex2.approx.ftz.f32 %f951, %f964;
	// end inline asm
	// begin inline asm
	{  cvt.f32.f16 %f953, %rs268;}

	// end inline asm
	mul.f32 	%f1153, %f938, %f953;
	fma.rn.f32 	%f1154, %f1133, %f951, %f1153;
	// begin inline asm
	ex2.approx.ftz.f32 %f954, %f964;
	// end inline asm
	mov.b32 	{%rs269, %rs270}, %r815;
	// begin inline asm
	{  cvt.f32.f16 %f956, %rs269;}

	// end inline asm
	mul.f32 	%f1155, %f938, %f956;
	fma.rn.f32 	%f1156, %f1135, %f954, %f1155;
	// begin inline asm
	ex2.approx.ftz.f32 %f957, %f964;
	// end inline asm
	// begin inline asm
	{  cvt.f32.f16 %f959, %rs270;}

	// end inline asm
	mul.f32 	%f1157, %f938, %f959;
	fma.rn.f32 	%f1158, %f1137, %f957, %f1157;
	// begin inline asm
	ex2.approx.ftz.f32 %f960, %f964;
	// end inline asm
	mov.b32 	{%rs271, %rs272}, %r816;
	// begin inline asm
	{  cvt.f32.f16 %f962, %rs271;}

	// end inline asm
	mul.f32 	%f1159, %f938, %f962;
	fma.rn.f32 	%f1160, %f1139, %f960, %f1159;
	// begin inline asm
	ex2.approx.ftz.f32 %f963, %f964;
	// end inline asm
	// begin inline asm
	{  cvt.f32.f16 %f965, %rs272;}

	// end inline asm
	mul.f32 	%f1161, %f938, %f965;
	fma.rn.f32 	%f1162, %f1141, %f963, %f1161;
	ld.v4.u32 	{%r817, %r818, %r819, %r820}, [%rd244+1024];
	ld.v2.f32 	{%f1163, %f1164}, [%rd1+33056];
	max.f32 	%f1165, %f1163, %f1144;
	sub.f32 	%f967, %f1163, %f1165;
	// begin inline asm
	ex2.approx.ftz.f32 %f966, %f967;
	// end inline asm
	sub.f32 	%f992, %f1144, %f1165;
	// begin inline asm
	ex2.approx.ftz.f32 %f968, %f992;
	// end inline asm
	mul.f32 	%f1166, %f1146, %f968;
	fma.rn.f32 	%f1167, %f1164, %f966, %f1166;
	// begin inline asm
	ex2.approx.ftz.f32 %f970, %f992;
	// end inline asm
	mov.b32 	{%rs273, %rs274}, %r817;
	// begin inline asm
	{  cvt.f32.f16 %f972, %rs273;}

	// end inline asm
	mul.f32 	%f1168, %f966, %f972;
	fma.rn.f32 	%f1169, %f1148, %f970, %f1168;
	// begin inline asm
	ex2.approx.ftz.f32 %f973, %f992;
	// end inline asm
	// begin inline asm
	{  cvt.f32.f16 %f975, %rs274;}

	// end inline asm
	mul.f32 	%f1170, %f966, %f975;
	fma.rn.f32 	%f1171, %f1150, %f973, %f1170;
	// begin inline asm
	ex2.approx.ftz.f32 %f976, %f992;
	// end inline asm
	mov.b32 	{%rs275, %rs276}, %r818;
	// begin inline asm
	{  cvt.f32.f16 %f978, %rs275;}

	// end inline asm
	mul.f32 	%f1172, %f966, %f978;
	fma.rn.f32 	%f1173, %f1152, %f976, %f1172;
	// begin inline asm
	ex2.approx.ftz.f32 %f979, %f992;
	// end inline asm
	// begin inline asm
	{  cvt.f32.f16 %f981, %rs276;}

	// end inline asm
	mul.f32 	%f1174, %f966, %f981;
	fma.rn.f32 	%f1175, %f1154, %f979, %f1174;
	// begin inline asm
	ex2.approx.ftz.f32 %f982, %f992;
	// end inline asm
	mov.b32 	{%rs277, %rs278}, %r819;
	// begin inline asm
	{  cvt.f32.f16 %f984, %rs277;}

	// end inline asm
	mul.f32 	%f1176, %f966, %f984;
	fma.rn.f32 	%f1177, %f1156, %f982, %f1176;
	// begin inline asm
	ex2.approx.ftz.f32 %f985, %f992;
	// end inline asm
	// begin inline asm
	{  cvt.f32.f16 %f987, %rs278;}

	// end inline asm
	mul.f32 	%f1178, %f966, %f987;
	fma.rn.f32 	%f1179, %f1158, %f985, %f1178;
	// begin inline asm
	ex2.approx.ftz.f32 %f988, %f992;
	// end inline asm
	mov.b32 	{%rs279, %rs280}, %r820;
	// begin inline asm
	{  cvt.f32.f16 %f990, %rs279;}

	// end inline asm
	mul.f32 	%f1180, %f966, %f990;
	fma.rn.f32 	%f1181, %f1160, %f988, %f1180;
	// begin inline asm
	ex2.approx.ftz.f32 %f991, %f992;
	// end inline asm
	// begin inline asm
	{  cvt.f32.f16 %f993, %rs280;}

	// end inline asm
	mul.f32 	%f1182, %f966, %f993;
	fma.rn.f32 	%f1183, %f1162, %f991, %f1182;
	ld.v4.u32 	{%r821, %r822, %r823, %r824}, [%rd244+1280];
	ld.v2.f32 	{%f1184, %f1185}, [%rd1+33064];
	max.f32 	%f1186, %f1184, %f1165;
	sub.f32 	%f995, %f1184, %f1186;
	// begin inline asm
	ex2.approx.ftz.f32 %f994, %f995;
	// end inline asm
	sub.f32 	%f1020, %f1165, %f1186;
	// begin inline asm
	ex2.approx.ftz.f32 %f996, %f1020;
	// end inline asm
	mul.f32 	%f1187, %f1167, %f996;
	fma.rn.f32 	%f1188, %f1185, %f994, %f1187;
	// begin inline asm
	ex2.approx.ftz.f32 %f998, %f1020;
	// end inline asm
	mov.b32 	{%rs281, %rs282}, %r821;
	// begin inline asm
	{  cvt.f32.f16 %f1000, %rs281;}

	// end inline asm
	mul.f32 	%f1189, %f994, %f1000;
	fma.rn.f32 	%f1190, %f1169, %f998, %f1189;
	// begin inline asm
	ex2.approx.ftz.f32 %f1001, %f1020;
	// end inline asm
	// begin inline asm
	{  cvt.f32.f16 %f1003, %rs282;}

	// end inline asm
	mul.f32 	%f1191, %f994, %f1003;
	fma.rn.f32 	%f1192, %f1171, %f1001, %f1191;
	// begin inline asm
	ex2.approx.ftz.f32 %f1004, %f1020;
	// end inline asm
	mov.b32 	{%rs283, %rs284}, %r822;
	// begin inline asm
	{  cvt.f32.f16 %f1006, %rs283;}

	// end inline asm
	mul.f32 	%f1193, %f994, %f1006;
	fma.rn.f32 	%f1194, %f1173, %f1004, %f1193;
	// begin inline asm
	ex2.approx.ftz.f32 %f1007, %f1020;
	// end inline asm
	// begin inline asm
	{  cvt.f32.f16 %f1009, %rs284;}

	// end inline asm
	mul.f32 	%f1195, %f994, %f1009;
	fma.rn.f32 	%f1196, %f1175, %f1007, %f1195;
	// begin inline asm
	ex2.approx.ftz.f32 %f1010, %f1020;
	// end inline asm
	mov.b32 	{%rs285, %rs286}, %r823;
	// begin inline asm
	{  cvt.f32.f16 %f1012, %rs285;}

	// end inline asm
	mul.f32 	%f1197, %f994, %f1012;
	fma.rn.f32 	%f1198, %f1177, %f1010, %f1197;
	// begin inline asm
	ex2.approx.ftz.f32 %f1013, %f1020;
	// end inline asm
	// begin inline asm
	{  cvt.f32.f16 %f1015, %rs286;}

	// end inline asm
	mul.f32 	%f1199, %f994, %f1015;
	fma.rn.f32 	%f1200, %f1179, %f1013, %f1199;
	// begin inline asm
	ex2.approx.ftz.f32 %f1016, %f1020;
	// end inline asm
	mov.b32 	{%rs287, %rs288}, %r824;
	// begin inline asm
	{  cvt.f32.f16 %f1018, %rs287;}

	// end inline asm
	mul.f32 	%f1201, %f994, %f1018;
	fma.rn.f32 	%f1202, %f1181, %f1016, %f1201;
	// begin inline asm
	ex2.approx.ftz.f32 %f1019, %f1020;
	// end inline asm
	// begin inline asm
	{  cvt.f32.f16 %f1021, %rs288;}

	// end inline asm
	mul.f32 	%f1203, %f994, %f1021;
	fma.rn.f32 	%f1204, %f1183, %f1019, %f1203;
	ld.v4.u32 	{%r825, %r826, %r827, %r828}, [%rd244+1536];
	ld.v2.f32 	{%f1205, %f1206}, [%rd1+33072];
	max.f32 	%f1207, %f1205, %f1186;
	sub.f32 	%f1023, %f1205, %f1207;
	// begin inline asm
	ex2.approx.ftz.f32 %f1022, %f1023;
	// end inline asm
	sub.f32 	%f1048, %f1186, %f1207;
	// begin inline asm
	ex2.approx.ftz.f32 %f1024, %f1048;
	// end inline asm
	mul.f32 	%f1208, %f1188, %f1024;
	fma.rn.f32 	%f1209, %f1206, %f1022, %f1208;
	// begin inline asm
	ex2.approx.ftz.f32 %f1026, %f1048;
	// end inline asm
	mov.b32 	{%rs289, %rs290}, %r825;
	// begin inline asm
	{  cvt.f32.f16 %f1028, %rs289;}

	// end inline asm
	mul.f32 	%f1210, %f1022, %f1028;
	fma.rn.f32 	%f1211, %f1190, %f1026, %f1210;
	// begin inline asm
	ex2.approx.ftz.f32 %f1029, %f1048;
	// end inline asm
	// begin inline asm
	{  cvt.f32.f16 %f1031, %rs290;}

	// end inline asm
	mul.f32 	%f1212, %f1022, %f1031;
	fma.rn.f32 	%f1213, %f1192, %f1029, %f1212;
	// begin inline asm
	ex2.approx.ftz.f32 %f1032, %f1048;
	// end inline asm
	mov.b32 	{%rs291, %rs292}, %r826;
	// begin inline asm
	{  cvt.f32.f16 %f1034, %rs291;}

	// end inline asm
	mul.f32 	%f1214, %f1022, %f1034;
	fma.rn.f32 	%f1215, %f1194, %f1032, %f1214;
	// begin inline asm
	ex2.approx.ftz.f32 %f1035, %f1048;
	// end inline asm
	// begin inline asm
	{  cvt.f32.f16 %f1037, %rs292;}

	// end inline asm
	mul.f32 	%f1216, %f1022, %f1037;
	fma.rn.f32 	%f1217, %f1196, %f1035, %f1216;
	// begin inline asm
	ex2.approx.ftz.f32 %f1038, %f1048;
	// end inline asm
	mov.b32 	{%rs293, %rs294}, %r827;
	// begin inline asm
	{  cvt.f32.f16 %f1040, %rs293;}

	// end inline asm
	mul.f32 	%f1218, %f1022, %f1040;
	fma.rn.f32 	%f1219, %f1198, %f1038, %f1218;
	// begin inline asm
	ex2.approx.ftz.f32 %f1041, %f1048;
	// end inline asm
	// begin inline asm
	{  cvt.f32.f16 %f1043, %rs294;}

	// end inline asm
	mul.f32 	%f1220, %f1022, %f1043;
	fma.rn.f32 	%f1221, %f1200, %f1041, %f1220;
	// begin inline asm
	ex2.approx.ftz.f32 %f1044, %f1048;
	// end inline asm
	mov.b32 	{%rs295, %rs296}, %r828;
	// begin inline asm
	{  cvt.f32.f16 %f1046, %rs295;}

	// end inline asm
	mul.f32 	%f1222, %f1022, %f1046;
	fma.rn.f32 	%f1223, %f1202, %f1044, %f1222;
	// begin inline asm
	ex2.approx.ftz.f32 %f1047, %f1048;
	// end inline asm
	// begin inline asm
	{  cvt.f32.f16 %f1049, %rs296;}

	// end inline asm
	mul.f32 	%f1224, %f1022, %f1049;
	fma.rn.f32 	%f1225, %f1204, %f1047, %f1224;
	ld.v4.u32 	{%r829, %r830, %r831, %r832}, [%rd244+1792];
	ld.v2.f32 	{%f1226, %f1227}, [%rd1+33080];
	max.f32 	%f122, %f1226, %f1207;
	sub.f32 	%f1051, %f1226, %f122;
	// begin inline asm
	ex2.approx.ftz.f32 %f1050, %f1051;
	// end inline asm
	sub.f32 	%f1076, %f1207, %f122;
	// begin inline asm
	ex2.approx.ftz.f32 %f1052, %f1076;
	// end inline asm
	mul.f32 	%f1228, %f1209, %f1052;
	fma.rn.f32 	%f123, %f1227, %f1050, %f1228;
	// begin inline asm
	ex2.approx.ftz.f32 %f1054, %f1076;
	// end inline asm
	mov.b32 	{%rs297, %rs298}, %r829;
	// begin inline asm
	{  cvt.f32.f16 %f1056, %rs297;}

	// end inline asm
	mul.f32 	%f1229, %f1050, %f1056;
	fma.rn.f32 	%f124, %f1211, %f1054, %f1229;
	// begin inline asm
	ex2.approx.ftz.f32 %f1057, %f1076;
	// end inline asm
	// begin inline asm
	{  cvt.f32.f16 %f1059, %rs298;}

	// end inline asm
	mul.f32 	%f1230, %f1050, %f1059;
	fma.rn.f32 	%f125, %f1213, %f1057, %f1230;
	// begin inline asm
	ex2.approx.ftz.f32 %f1060, %f1076;
	// end inline asm
	mov.b32 	{%rs299, %rs300}, %r830;
	// begin inline asm
	{  cvt.f32.f16 %f1062, %rs299;}

	// end inline asm
	mul.f32 	%f1231, %f1050, %f1062;
	fma.rn.f32 	%f126, %f1215, %f1060, %f1231;
	// begin inline asm
	ex2.approx.ftz.f32 %f1063, %f1076;
	// end inline asm
	// begin inline asm
	{  cvt.f32.f16 %f1065, %rs300;}

	// end inline asm
	mul.f32 	%f1232, %f1050, %f1065;
	fma.rn.f32 	%f127, %f1217, %f1063, %f1232;
	// begin inline asm
	ex2.approx.ftz.f32 %f1066, %f1076;
	// end inline asm
	mov.b32 	{%rs301, %rs302}, %r831;
	// begin inline asm
	{  cvt.f32.f16 %f1068, %rs301;}

	// end inline asm
	mul.f32 	%f1233, %f1050, %f1068;
	fma.rn.f32 	%f128, %f1219, %f1066, %f1233;
	// begin inline asm
	ex2.approx.ftz.f32 %f1069, %f1076;
	// end inline asm
	// begin inline asm
	{  cvt.f32.f16 %f1071, %rs302;}

	// end inline asm
	mul.f32 	%f1234, %f1050, %f1071;
	fma.rn.f32 	%f129, %f1221, %f1069, %f1234;
	// begin inline asm
	ex2.approx.ftz.f32 %f1072, %f1076;
	// end inline asm
	mov.b32 	{%rs303, %rs304}, %r832;
	// begin inline asm
	{  cvt.f32.f16 %f1074, %rs303;}

	// end inline asm
	mul.f32 	%f1235, %f1050, %f1074;
	fma.rn.f32 	%f130, %f1223, %f1072, %f1235;
	// begin inline asm
	ex2.approx.ftz.f32 %f1075, %f1076;
	// end inline asm
	// begin inline asm
	{  cvt.f32.f16 %f1077, %rs304;}

	// end inline asm
	mul.f32 	%f1236, %f1050, %f1077;
	fma.rn.f32 	%f131, %f1225, %f1075, %f1236;
	barrier.sync 	0;
	setp.ne.s32 	%p267, %r6, 0;
	@%p267 bra 	$L__BB0_179;
	st.shared.f32 	[_ZZ16topk_attn_kernelP6__halfPKS_S2_S2_S2_E17cluster_local_max], %f122;
$L__BB0_179:
	barrier.cluster.arrive;
	barrier.cluster.wait;
	mov.u32 	%r137, %cluster_nctarank;
	add.s32 	%r138, %r137, -3;
	setp.gt.u32 	%p268, %r138, -3;
	mov.b64 	%rd293, 0;
	@%p268 bra 	$L__BB0_207;
	add.s32 	%r139, %r137, -2;
	and.b32  	%r140, %r139, 3;
	setp.lt.u32 	%p269, %r138, 3;
	mov.b64 	%rd293, 0;
	mov.b32 	%r908, 1;
	mov.f32 	%f1316, %f122;
	@%p269 bra 	$L__BB0_200;
	add.s32 	%r906, %r1, 2;
	and.b32  	%r835, %r139, -4;
	neg.s32 	%r907, %r835;
	mov.b64 	%rd293, 0;
	mov.b32 	%r905, 2;
	mov.f32 	%f1316, %f122;
$L__BB0_182:
	setp.ne.s32 	%p270, %r6, 0;
	@%p270 bra 	$L__BB0_184;
	ld.shared.f32 	%f1316, [_ZZ16topk_attn_kernelP6__halfPKS_S2_S2_S2_E17cluster_local_max];
	mov.u32 	%r836, _ZZ16topk_attn_kernelP6__halfPKS_S2_S2_S2_E17cluster_local_max;
	add.s32 	%r837, %r906, -1;
	rem.u32 	%r838, %r837, %r137;
	cvt.u64.u32 	%rd249, %r836;
	cvta.shared.u64 	%rd250, %rd249;
	mapa.u64	%rd293, %rd250, %r838;
$L__BB0_184:
	setp.ne.s32 	%p271, %r6, 0;
	barrier.cluster.arrive;
	barrier.cluster.wait;
	@%p271 bra 	$L__BB0_186;
	ld.f32 	%f1237, [%rd293];
	max.f32 	%f1238, %f1237, %f1316;
	st.f32 	[%rd293], %f1238;
$L__BB0_186:
	setp.ne.s32 	%p272, %r6, 0;
	barrier.cluster.arrive;
	barrier.cluster.wait;
	@%p272 bra 	$L__BB0_188;
	ld.shared.f32 	%f1316, [_ZZ16topk_attn_kernelP6__halfPKS_S2_S2_S2_E17cluster_local_max];
	mov.u32 	%r839, _ZZ16topk_attn_kernelP6__halfPKS_S2_S2_S2_E17cluster_local_max;
	rem.u32 	%r840, %r906, %r137;
	cvt.u64.u32 	%rd251, %r839;
	cvta.shared.u64 	%rd252, %rd251;
	mapa.u64	%rd293, %rd252, %r840;
$L__BB0_188:
	setp.ne.s32 	%p273, %r6, 0;
	barrier.cluster.arrive;
	barrier.cluster.wait;
	@%p273 bra 	$L__BB0_190;
	ld.f32 	%f1239, [%rd293];
	max.f32 	%f1240, %f1239, %f1316;
	st.f32 	[%rd293], %f1240;
$L__BB0_190:
	setp.ne.s32 	%p274, %r6, 0;
	barrier.cluster.arrive;
	barrier.cluster.wait;
	@%p274 bra 	$L__BB0_192;
	ld.shared.f32 	%f1316, [_ZZ16topk_attn_kernelP6__halfPKS_S2_S2_S2_E17cluster_local_max];
	mov.u32 	%r841, _ZZ16topk_attn_kernelP6__halfPKS_S2_S2_S2_E17cluster_local_max;
	add.s32 	%r842, %r906, 1;
	rem.u32 	%r843, %r842, %r137;
	cvt.u64.u32 	%rd253, %r841;
	cvta.shared.u64 	%rd254, %rd253;
	mapa.u64	%rd293, %rd254, %r843;
$L__BB0_192:
	setp.ne.s32 	%p275, %r6, 0;
	barrier.cluster.arrive;
	barrier.cluster.wait;
	@%p275 bra 	$L__BB0_194;
	ld.f32 	%f1241, [%rd293];
	max.f32 	%f1242, %f1241, %f1316;
	st.f32 	[%rd293], %f1242;
$L__BB0_194:
	setp.ne.s32 	%p276, %r6, 0;
	barrier.cluster.arrive;
	barrier.cluster.wait;
	@%p276 bra 	$L__BB0_196;
	ld.shared.f32 	%f1316, [_ZZ16topk_attn_kernelP6__halfPKS_S2_S2_S2_E17cluster_local_max];
	mov.u32 	%r844, _ZZ16topk_attn_kernelP6__halfPKS_S2_S2_S2_E17cluster_local_max;
	add.s32 	%r845, %r906, 2;
	rem.u32 	%r846, %r845, %r137;
	cvt.u64.u32 	%rd255, %r844;
	cvta.shared.u64 	%rd256, %rd255;
	mapa.u64	%rd293, %rd256, %r846;
$L__BB0_196:
	setp.ne.s32 	%p277, %r6, 0;
	barrier.cluster.arrive;
	barrier.cluster.wait;
	@%p277 bra 	$L__BB0_198;
	ld.f32 	%f1243, [%rd293];
	max.f32 	%f1244, %f1243, %f1316;
	st.f32 	[%rd293], %f1244;
$L__BB0_198:
	barrier.cluster.arrive;
	barrier.cluster.wait;
	add.s32 	%r907, %r907, 4;
	add.s32 	%r906, %r906, 4;
	add.s32 	%r905, %r905, 4;
	setp.ne.s32 	%p278, %r907, 0;
	@%p278 bra 	$L__BB0_182;
	add.s32 	%r908, %r905, -1;
$L__BB0_200:
	setp.eq.s32 	%p279, %r140, 0;
	@%p279 bra 	$L__BB0_207;
	add.s32 	%r910, %r1, %r908;
	neg.s32 	%r909, %r140;
$L__BB0_202:
	.pragma "nounroll";
	setp.ne.s32 	%p280, %r6, 0;
	@%p280 bra 	$L__BB0_204;
	ld.shared.f32 	%f1316, [_ZZ16topk_attn_kernelP6__halfPKS_S2_S2_S2_E17cluster_local_max];
	mov.u32 	%r847, _ZZ16topk_attn_kernelP6__halfPKS_S2_S2_S2_E17cluster_local_max;
	rem.u32 	%r848, %r910, %r137;
	cvt.u64.u32 	%rd257, %r847;
	cvta.shared.u64 	%rd258, %rd257;
	mapa.u64	%rd293, %rd258, %r848;
$L__BB0_204:
	setp.ne.s32 	%p281, %r6, 0;
	barrier.cluster.arrive;
	barrier.cluster.wait;
	@%p281 bra 	$L__BB0_206;
	ld.f32 	%f1245, [%rd293];
	max.f32 	%f1246, %f1245, %f1316;
	st.f32 	[%rd293], %f1246;
$L__BB0_206:
	barrier.cluster.arrive;
	barrier.cluster.wait;
	add.s32 	%r910, %r910, 1;
	add.s32 	%r909, %r909, 1;
	setp.ne.s32 	%p282, %r909, 0;
	@%p282 bra 	$L__BB0_202;
$L__BB0_207:
	setp.ne.s32 	%p283, %r6, 0;
	ld.shared.f32 	%f1249, [_ZZ16topk_attn_kernelP6__halfPKS_S2_S2_S2_E17cluster_local_max];
	sub.f32 	%f1248, %f122, %f1249;
	// begin inline asm
	ex2.approx.ftz.f32 %f1247, %f1248;
	// end inline asm
	mul.f32 	%f1327, %f123, %f1247;
	mul.f32 	%f146, %f1247, %f124;
	mul.f32 	%f147, %f1247, %f125;
	mul.f32 	%f148, %f1247, %f126;
	mul.f32 	%f149, %f1247, %f127;
	mul.f32 	%f150, %f1247, %f128;
	mul.f32 	%f151, %f1247, %f129;
	mul.f32 	%f152, %f1247, %f130;
	mul.f32 	%f153, %f1247, %f131;
	@%p283 bra 	$L__BB0_209;
	st.shared.f32 	[_ZZ16topk_attn_kernelP6__halfPKS_S2_S2_S2_E17cluster_local_sum], %f1327;
$L__BB0_209:
	setp.gt.u32 	%p284, %r138, -3;
	barrier.cluster.arrive;
	barrier.cluster.wait;
	@%p284 bra 	$L__BB0_237;
	add.s32 	%r157, %r137, -2;
	and.b32  	%r158, %r157, 3;
	setp.lt.u32 	%p285, %r138, 3;
	mov.b32 	%r911, 1;
	@%p285 bra 	$L__BB0_230;
	add.s32 	%r915, %r1, 2;
	and.b32  	%r851, %r157, -4;
	neg.s32 	%r916, %r851;
	mov.b32 	%r914, 2;
$L__BB0_212:
	setp.ne.s32 	%p286, %r6, 0;
	@%p286 bra 	$L__BB0_214;
	ld.shared.f32 	%f1327, [_ZZ16topk_attn_kernelP6__halfPKS_S2_S2_S2_E17cluster_local_sum];
	mov.u32 	%r852, _ZZ16topk_attn_kernelP6__halfPKS_S2_S2_S2_E17cluster_local_sum;
	add.s32 	%r853, %r915, -1;
	rem.u32 	%r854, %r853, %r137;
	cvt.u64.u32 	%rd259, %r852;
	cvta.shared.u64 	%rd260, %rd259;
	mapa.u64	%rd293, %rd260, %r854;
$L__BB0_214:
	setp.ne.s32 	%p287, %r6, 0;
	barrier.cluster.arrive;
	barrier.cluster.wait;
	@%p287 bra 	$L__BB0_216;
	atom.add.f32 	%f1250, [%rd293], %f1327;
$L__BB0_216:
	setp.ne.s32 	%p288, %r6, 0;
	barrier.cluster.arrive;
	barrier.cluster.wait;
	@%p288 bra 	$L__BB0_218;
	ld.shared.f32 	%f1327, [_ZZ16topk_attn_kernelP6__halfPKS_S2_S2_S2_E17cluster_local_sum];
	mov.u32 	%r855, _ZZ16topk_attn_kernelP6__halfPKS_S2_S2_S2_E17cluster_local_sum;
	rem.u32 	%r856, %r915, %r137;
	cvt.u64.u32 	%rd261, %r855;
	cvta.shared.u64 	%rd262, %rd261;
	mapa.u64	%rd293, %rd262, %r856;
$L__BB0_218:
	setp.ne.s32 	%p289, %r6, 0;
	barrier.cluster.arrive;
	barrier.cluster.wait;
	@%p289 bra 	$L__BB0_220;
	atom.add.f32 	%f1251, [%rd293], %f1327;
$L__BB0_220:
	setp.ne.s32 	%p290, %r6, 0;
	barrier.cluster.arrive;
	barrier.cluster.wait;
	@%p290 bra 	$L__BB0_222;
	ld.shared.f32 	%f1327, [_ZZ16topk_attn_kernelP6__halfPKS_S2_S2_S2_E17cluster_local_sum];
	mov.u32 	%r857, _ZZ16topk_attn_kernelP6__halfPKS_S2_S2_S2_E17cluster_local_sum;
	add.s32 	%r858, %r915, 1;
	rem.u32 	%r859, %r858, %r137;
	cvt.u64.u32 	%rd263, %r857;
	cvta.shared.u64 	%rd264, %rd263;
	mapa.u64	%rd293, %rd264, %r859;
$L__BB0_222:
	setp.ne.s32 	%p291, %r6, 0;
	barrier.cluster.arrive;
	barrier.cluster.wait;
	@%p291 bra 	$L__BB0_224;
	atom.add.f32 	%f1252, [%rd293], %f1327;
$L__BB0_224:
	setp.ne.s32 	%p292, %r6, 0;
	barrier.cluster.arrive;
	barrier.cluster.wait;
	@%p292 bra 	$L__BB0_226;
	ld.shared.f32 	%f1327, [_ZZ16topk_attn_kernelP6__halfPKS_S2_S2_S2_E17cluster_local_sum];
	mov.u32 	%r860, _ZZ16topk_attn_kernelP6__halfPKS_S2_S2_S2_E17cluster_local_sum;
	add.s32 	%r861, %r915, 2;
	rem.u32 	%r862, %r861, %r137;
	cvt.u64.u32 	%rd265, %r860;
	cvta.shared.u64 	%rd266, %rd265;
	mapa.u64	%rd293, %rd266, %r862;
$L__BB0_226:
	setp.ne.s32 	%p293, %r6, 0;
	barrier.cluster.arrive;
	barrier.cluster.wait;
	@%p293 bra 	$L__BB0_228;
	atom.add.f32 	%f1253, [%rd293], %f1327;
$L__BB0_228:
	barrier.cluster.arrive;
	barrier.cluster.wait;
	add.s32 	%r916, %r916, 4;
	add.s32 	%r915, %r915, 4;
	add.s32 	%r914, %r914, 4;
	setp.eq.s32 	%p294, %r916, 0;
	@%p294 bra 	$L__BB0_229;
	bra.uni 	$L__BB0_212;
$L__BB0_229:
	add.s32 	%r911, %r914, -1;
$L__BB0_230:
	setp.eq.s32 	%p295, %r158, 0;
	@%p295 bra 	$L__BB0_237;
	add.s32 	%r913, %r1, %r911;
	neg.s32 	%r912, %r158;
$L__BB0_232:
	.pragma "nounroll";
	setp.ne.s32 	%p296, %r6, 0;
	@%p296 bra 	$L__BB0_234;
	ld.shared.f32 	%f1327, [_ZZ16topk_attn_kernelP6__halfPKS_S2_S2_S2_E17cluster_local_sum];
	mov.u32 	%r863, _ZZ16topk_attn_kernelP6__halfPKS_S2_S2_S2_E17cluster_local_sum;
	rem.u32 	%r864, %r913, %r137;
	cvt.u64.u32 	%rd267, %r863;
	cvta.shared.u64 	%rd268, %rd267;
	mapa.u64	%rd293, %rd268, %r864;
$L__BB0_234:
	setp.ne.s32 	%p297, %r6, 0;
	barrier.cluster.arrive;
	barrier.cluster.wait;
	@%p297 bra 	$L__BB0_236;
	atom.add.f32 	%f1254, [%rd293], %f1327;
$L__BB0_236:
	barrier.cluster.arrive;
	barrier.cluster.wait;
	add.s32 	%r913, %r913, 1;
	add.s32 	%r912, %r912, 1;
	setp.eq.s32 	%p298, %r912, 0;
	@%p298 bra 	$L__BB0_237;
	bra.uni 	$L__BB0_232;
$L__BB0_237:
	setp.gt.u32 	%p299, %r6, 15;
	@%p299 bra 	$L__BB0_239;
	ld.shared.f32 	%f1263, [_ZZ16topk_attn_kernelP6__halfPKS_S2_S2_S2_E17cluster_local_sum];
	rcp.rn.f32 	%f1264, %f1263;
	mul.f32 	%f1255, %f1264, %f146;
	// begin inline asm
	{  cvt.rn.f16.f32 %rs305, %f1255;}

	// end inline asm
	mul.f32 	%f1256, %f1264, %f147;
	// begin inline asm
	{  cvt.rn.f16.f32 %rs306, %f1256;}

	// end inline asm
	mul.f32 	%f1257, %f1264, %f148;
	// begin inline asm
	{  cvt.rn.f16.f32 %rs307, %f1257;}

	// end inline asm
	mul.f32 	%f1258, %f1264, %f149;
	// begin inline asm
	{  cvt.rn.f16.f32 %rs308, %f1258;}

	// end inline asm
	mul.f32 	%f1259, %f1264, %f150;
	// begin inline asm
	{  cvt.rn.f16.f32 %rs309, %f1259;}

	// end inline asm
	mul.f32 	%f1260, %f1264, %f151;
	// begin inline asm
	{  cvt.rn.f16.f32 %rs310, %f1260;}

	// end inline asm
	mul.f32 	%f1261, %f1264, %f152;
	// begin inline asm
	{  cvt.rn.f16.f32 %rs311, %f1261;}

	// end inline asm
	mul.f32 	%f1262, %f1264, %f153;
	// begin inline asm
	{  cvt.rn.f16.f32 %rs312, %f1262;}

	// end inline asm
	mov.b32 	%r865, {%rs311, %rs312};
	mov.b32 	%r866, {%rs309, %rs310};
	mov.b32 	%r867, {%rs307, %rs308};
	mov.b32 	%r868, {%rs305, %rs306};
	st.v4.b32 	[%rd28+32768], {%r868, %r867, %r866, %r865};
$L__BB0_239:
	ld.param.u64 	%rd273, [_Z16topk_attn_kernelP6__halfPKS_S2_S2_S2__param_0];
	barrier.sync 	0;
	add.s32 	%r869, %r10, %r6;
	mul.wide.u32 	%rd270, %r869, 2;
	add.s64 	%rd269, %rd273, %rd270;
	mul.wide.u32 	%rd271, %r6, 2;
	sub.s64 	%rd272, %rd3, %rd271;
	ld.u16 	%rs314, [%rd272+32768];
	// begin inline asm
	{ atom.add.noftz.f16 %rs313,[%rd269],%rs314; }

	// end inline asm
	ret;

}


// ===== COMPILED SASS (sm_100) =====

	.target	sm_100

	.elftype	@"ET_EXEC"


//--------------------- .note.nv.tkinfo           --------------------------
	.section	.note.nv.tkinfo,"",@"SHT_NOTE"
	.sectionflags	@"SHF_NOTE_NV_TKINFO"
	.tkinfo
        /*0018*/ 	.word	0x00000002
        /*0030*/ 	.string	""
        /*0030*/ 	.string	"ptxas"
        /*0030*/ 	.string	"Cuda compilation tools, release 13.0, V13.0.88"
        /*0030*/ 	.string	"Build cuda_13.0.r13.0/compiler.36424714_0"
        /*0030*/ 	.string	"-arch sm_100 -m 64 "



//--------------------- .note.nv.cuinfo           --------------------------
	.section	.note.nv.cuinfo,"",@"SHT_NOTE"
	.sectionflags	@"SHF_NOTE_NV_CUINFO"
        /*0018*/ 	.short	0x0002
        /*001a*/ 	.short	0x0064
        /*001c*/ 	.short	0x0082
	.zero		2


//--------------------- .nv.info                  --------------------------
	.section	.nv.info,"",@"SHT_CUDA_INFO"
	.align	4


	//----- nvinfo : EIATTR_REGCOUNT
	.align		4
        /*0000*/ 	.byte	0x04, 0x2f
        /*0002*/ 	.short	(.L_1 - .L_0)
	.align		4
.L_0:
        /*0004*/ 	.word	index@(_Z16topk_attn_kernelP6__halfPKS_S2_S2_S2_)
        /*0008*/ 	.word	0x00000038


	//----- nvinfo : EIATTR_FRAME_SIZE
	.align		4
.L_1:
        /*000c*/ 	.byte	0x04, 0x11
        /*000e*/ 	.short	(.L_3 - .L_2)
	.align		4
.L_2:
        /*0010*/ 	.word	index@($__internal_0_$__cuda_sm20_rcp_rn_f32_slowpath)
        /*0014*/ 	.word	0x00000000


	//----- nvinfo : EIATTR_FRAME_SIZE
	.align		4
.L_3:
        /*0018*/ 	.byte	0x04, 0x11
        /*001a*/ 	.short	(.L_5 - .L_4)
	.align		4
.L_4:
        /*001c*/ 	.word	index@(_Z16topk_attn_kernelP6__halfPKS_S2_S2_S2_)
        /*0020*/ 	.word	0x00000000


	//----- nvinfo : EIATTR_MIN_STACK_SIZE
	.align		4
.L_5:
        /*0024*/ 	.byte	0x04, 0x12
        /*0026*/ 	.short	(.L_7 - .L_6)
	.align		4
.L_6:
        /*0028*/ 	.word	index@(_Z16topk_attn_kernelP6__halfPKS_S2_S2_S2_)
        /*002c*/ 	.word	0x00000000
.L_7:


//--------------------- .nv.compat                --------------------------
	.section	.nv.compat,"",@"SHT_CUDA_COMPAT_INFO"
	.align	4
        /*0000*/ 	.byte	0x02, 0x09, 0x00, 0x00, 0x02, 0x02, 0x01, 0x00, 0x02, 0x05, 0x05, 0x00, 0x03, 0x07, 0x01, 0x01
        /*0010*/ 	.byte	0x02, 0x03, 0x00, 0x00, 0x02, 0x06, 0x01, 0x00, 0x04, 0x0b, 0x08, 0x00, 0x09, 0x00, 0x00, 0x00
        /*0020*/ 	.byte	0x00, 0x00, 0x00, 0x00


//--------------------- .nv.info._Z16topk_attn_kernelP6__halfPKS_S2_S2_S2_ --------------------------
	.section	.nv.info._Z16topk_attn_kernelP6__halfPKS_S2_S2_S2_,"",@"SHT_CUDA_INFO"
	.sectionflags	@""
	.align	4


	//----- nvinfo : EIATTR_CUDA_API_VERSION
	.align		4
        /*0000*/ 	.byte	0x04, 0x37
        /*0002*/ 	.short	(.L_9 - .L_8)
.L_8:
        /*0004*/ 	.word	0x00000082


	//----- nvinfo : EIATTR_KPARAM_INFO
	.align		4
.L_9:
        /*0008*/ 	.byte	0x04, 0x17
        /*000a*/ 	.short	(.L_11 - .L_10)
.L_10:
        /*000c*/ 	.word	0x00000000
        /*0010*/ 	.short	0x0004
        /*0012*/ 	.short	0x0020
        /*0014*/ 	.byte	0x00, 0xf5, 0x21, 0x00


	//----- nvinfo : EIATTR_KPARAM_INFO
	.align		4
.L_11:
        /*0018*/ 	.byte	0x04, 0x17
        /*001a*/ 	.short	(.L_13 - .L_12)
.L_12:
        /*001c*/ 	.word	0x00000000
        /*0020*/ 	.short	0x0003
        /*0022*/ 	.short	0x0018
        /*0024*/ 	.byte	0x00, 0xf5, 0x21, 0x00


	//----- nvinfo : EIATTR_KPARAM_INFO
	.align		4
.L_13:
        /*0028*/ 	.byte	0x04, 0x17
        /*002a*/ 	.short	(.L_15 - .L_14)
.L_14:
        /*002c*/ 	.word	0x00000000
        /*0030*/ 	.short	0x0002
        /*0032*/ 	.short	0x0010
        /*0034*/ 	.byte	0x00, 0xf5, 0x21, 0x00


	//----- nvinfo : EIATTR_KPARAM_INFO
	.align		4
.L_15:
        /*0038*/ 	.byte	0x04, 0x17
        /*003a*/ 	.short	(.L_17 - .L_16)
.L_16:
        /*003c*/ 	.word	0x00000000
        /*0040*/ 	.short	0x0001
        /*0042*/ 	.short	0x0008
        /*0044*/ 	.byte	0x00, 0xf5, 0x21, 0x00


	//----- nvinfo : EIATTR_KPARAM_INFO
	.align		4
.L_17:
        /*0048*/ 	.byte	0x04, 0x17
        /*004a*/ 	.short	(.L_19 - .L_18)
.L_18:
        /*004c*/ 	.word	0x00000000
        /*0050*/ 	.short	0x0000
        /*0052*/ 	.short	0x0000
        /*0054*/ 	.byte	0x00, 0xf5, 0x21, 0x00


	//----- nvinfo : EIATTR_EXPLICIT_CLUSTER
	.align		4
.L_19:
        /*0058*/ 	.byte	0x01, 0x3e
	.zero		2


	//----- nvinfo : EIATTR_CTA_PER_CLUSTER
	.align		4
        /*005c*/ 	.byte	0x04, 0x3d
        /*005e*/ 	.short	(.L_21 - .L_20)
.L_20:
        /*0060*/ 	.word	0x00000005
        /*0064*/ 	.word	0x00000001
        /*0068*/ 	.word	0x00000001


	//----- nvinfo : EIATTR_SPARSE_MMA_MASK
	.align		4
.L_21:
        /*006c*/ 	.byte	0x03, 0x50
        /*006e*/ 	.short	0x0000


	//----- nvinfo : EIATTR_MAXREG_COUNT
	.align		4
        /*0070*/ 	.byte	0x03, 0x1b
        /*0072*/ 	.short	0x00ff


	//----- nvinfo : EIATTR_NUM_BARRIERS
	.align		4
        /*0074*/ 	.byte	0x02, 0x4c
        /*0076*/ 	.byte	0x01
	.zero		1


	//----- nvinfo : EIATTR_MERCURY_ISA_VERSION
	.align		4
        /*0078*/ 	.byte	0x03, 0x5f
        /*007a*/ 	.short	0x0101


	//----- nvinfo : EIATTR_COOP_GROUP_MASK_REGIDS
	.align		4
        /*007c*/ 	.byte	0x04, 0x29
        /*007e*/ 	.short	(.L_23 - .L_22)


	//   ....[0]....
.L_22:
        /*0080*/ 	.word	0xffffffff


	//   ....[1]....
        /*0084*/ 	.word	0xffffffff


	//   ....[2]....
        /*0088*/ 	.word	0xffffffff


	//   ....[3]....
        /*008c*/ 	.word	0xffffffff


	//   ....[4]....
        /*0090*/ 	.word	0xffffffff


	//   ....[5]....
        /*0094*/ 	.word	0xffffffff


	//   ....[6]....
        /*0098*/ 	.word	0xffffffff


	//   ....[7]....
        /*009c*/ 	.word	0xffffffff


	//   ....[8]....
        /*00a0*/ 	.word	0xffffffff


	//   ....[9]....
        /*00a4*/ 	.word	0xffffffff


	//   ....[10]....
        /*00a8*/ 	.word	0xffffffff


	//   ....[11]....
        /*00ac*/ 	.word	0xffffffff


	//   ....[12]....
        /*00b0*/ 	.word	0xffffffff


	//   ....[13]....
        /*00b4*/ 	.word	0xffffffff


	//   ....[14]....
        /*00b8*/ 	.word	0xffffffff


	//   ....[15]....
        /*00bc*/ 	.word	0xffffffff


	//   ....[16]....
        /*00c0*/ 	.word	0xffffffff


	//   ....[17]....
        /*00c4*/ 	.word	0xffffffff


	//   ....[18]....
        /*00c8*/ 	.word	0xffffffff


	//   ....[19]....
        /*00cc*/ 	.word	0xffffffff


	//   ....[20]....
        /*00d0*/ 	.word	0xffffffff


	//   ....[21]....
        /*00d4*/ 	.word	0xffffffff


	//   ....[22]....
        /*00d8*/ 	.word	0xffffffff


	//   ....[23]....
        /*00dc*/ 	.word	0xffffffff


	//   ....[24]....
        /*00e0*/ 	.word	0xffffffff


	//   ....[25]....
        /*00e4*/ 	.word	0xffffffff


	//   ....[26]....
        /*00e8*/ 	.word	0xffffffff


	//   ....[27]....
        /*00ec*/ 	.word	0xffffffff


	//   ....[28]....
        /*00f0*/ 	.word	0xffffffff


	//   ....[29]....
        /*00f4*/ 	.word	0xffffffff


	//   ....[30]....
        /*00f8*/ 	.word	0xffffffff


	//   ....[31]....
        /*00fc*/ 	.word	0xffffffff


	//   ....[32]....
        /*0100*/ 	.word	0xffffffff


	//   ....[33]....
        /*0104*/ 	.word	0xffffffff


	//   ....[34]....
        /*0108*/ 	.word	0xffffffff


	//   ....[35]....
        /*010c*/ 	.word	0xffffffff


	//   ....[36]....
        /*0110*/ 	.word	0xffffffff


	//   ....[37]....
        /*0114*/ 	.word	0xffffffff


	//   ....[38]....
        /*0118*/ 	.word	0xffffffff


	//   ....[39]....
        /*011c*/ 	.word	0xffffffff


	//   ....[40]....
        /*0120*/ 	.word	0xffffffff


	//   ....[41]....
        /*0124*/ 	.word	0xffffffff


	//   ....[42]....
        /*0128*/ 	.word	0xffffffff


	//   ....[43]....
        /*012c*/ 	.word	0xffffffff


	//   ....[44]....
        /*0130*/ 	.word	0xffffffff


	//   ....[45]....
        /*0134*/ 	.word	0xffffffff


	//   ....[46]....
        /*0138*/ 	.word	0xffffffff


	//   ....[47]....
        /*013c*/ 	.word	0xffffffff


	//   ....[48]....
        /*0140*/ 	.word	0xffffffff


	//   ....[49]....
        /*0144*/ 	.word	0xffffffff


	//   ....[50]....
        /*0148*/ 	.word	0xffffffff


	//   ....[51]....
        /*014c*/ 	.word	0xffffffff


	//   ....[52]....
        /*0150*/ 	.word	0xffffffff


	//   ....[53]....
        /*0154*/ 	.word	0xffffffff


	//   ....[54]....
        /*0158*/ 	.word	0xffffffff


	//   ....[55]....
        /*015c*/ 	.word	0xffffffff


	//   ....[56]....
        /*0160*/ 	.word	0xffffffff


	//   ....[57]....
        /*0164*/ 	.word	0xffffffff


	//   ....[58]....
        /*0168*/ 	.word	0xffffffff


	//   ....[59]....
        /*016c*/ 	.word	0xffffffff


	//   ....[60]....
        /*0170*/ 	.word	0xffffffff


	//   ....[61]....
        /*0174*/ 	.word	0xffffffff


	//   ....[62]....
        /*0178*/ 	.word	0xffffffff


	//   ....[63]....
        /*017c*/ 	.word	0xffffffff


	//   ....[64]....
        /*0180*/ 	.word	0xffffffff


	//   ....[65]....
        /*0184*/ 	.word	0xffffffff


	//   ....[66]....
        /*0188*/ 	.word	0xffffffff


	//   ....[67]....
        /*018c*/ 	.word	0xffffffff


	//   ....[68]....
        /*0190*/ 	.word	0xffffffff


	//   ....[69]....
        /*0194*/ 	.word	0xffffffff


	//   ....[70]....
        /*0198*/ 	.word	0xffffffff


	//   ....[71]....
        /*019c*/ 	.word	0xffffffff


	//   ....[72]....
        /*01a0*/ 	.word	0xffffffff


	//   ....[73]....
        /*01a4*/ 	.word	0xffffffff


	//   ....[74]....
        /*01a8*/ 	.word	0xffffffff


	//   ....[75]....
        /*01ac*/ 	.word	0xffffffff


	//   ....[76]....
        /*01b0*/ 	.word	0xffffffff


	//   ....[77]....
        /*01b4*/ 	.word	0xffffffff


	//   ....[78]....
        /*01b8*/ 	.word	0xffffffff


	//   ....[79]....
        /*01bc*/ 	.word	0xffffffff


	//   ....[80]....
        /*01c0*/ 	.word	0xffffffff


	//   ....[81]....
        /*01c4*/ 	.word	0xffffffff


	//   ....[82]....
        /*01c8*/ 	.word	0xffffffff


	//   ....[83]....
        /*01cc*/ 	.word	0xffffffff


	//   ....[84]....
        /*01d0*/ 	.word	0xffffffff


	//   ....[85]....
        /*01d4*/ 	.word	0xffffffff


	//   ....[86]....
        /*01d8*/ 	.word	0xffffffff


	//   ....[87]....
        /*01dc*/ 	.word	0xffffffff


	//   ....[88]....
        /*01e0*/ 	.word	0xffffffff


	//   ....[89]....
        /*01e4*/ 	.word	0x0500000a


	//   ....[90]....
        /*01e8*/ 	.word	0x0500000a


	//   ....[91]....
        /*01ec*/ 	.word	0x0500000a


	//   ....[92]....
        /*01f0*/ 	.word	0x0500000a


	//   ....[93]....
        /*01f4*/ 	.word	0x0500000a


	//   ....[94]....
        /*01f8*/ 	.word	0x0500000a


	//   ....[95]....
        /*01fc*/ 	.word	0x0500000a


	//   ....[96]....
        /*0200*/ 	.word	0x0500000a


	//   ....[97]....
        /*0204*/ 	.word	0x0500000a


	//   ....[98]....
        /*0208*/ 	.word	0x0500000a


	//   ....[99]....
        /*020c*/ 	.word	0x0500000a


	//   ....[100]....
        /*0210*/ 	.word	0x0500000a


	//   ....[101]....
        /*0214*/ 	.word	0x0500000a


	//   ....[102]....
        /*0218*/ 	.word	0x0500000a


	//   ....[103]....
        /*021c*/ 	.word	0x0500000a


	//   ....[104]....
        /*0220*/ 	.word	0x0500000a


	//   ....[105]....
        /*0224*/ 	.word	0x0500000a


	//   ....[106]....
        /*0228*/ 	.word	0x0500000a


	//   ....[107]....
        /*022c*/ 	.word	0x0500000a


	//   ....[108]....
        /*0230*/ 	.word	0x0500000a


	//   ....[109]....
        /*0234*/ 	.word	0x0500000a


	//   ....[110]....
        /*0238*/ 	.word	0x0500000a


	//   ....[111]....
        /*023c*/ 	.word	0x0500000a


	//   ....[112]....
        /*0240*/ 	.word	0x0500000a


	//   ....[113]....
        /*0244*/ 	.word	0x0500000a


	//   ....[114]....
        /*0248*/ 	.word	0x0500000a


	//   ....[115]....
        /*024c*/ 	.word	0x0500000a


	//   ....[116]....
        /*0250*/ 	.word	0x0500000a


	//   ....[117]....
        /*0254*/ 	.word	0x0500000a


	//   ....[118]....
        /*0258*/ 	.word	0x0500000a


	//   ....[119]....
        /*025c*/ 	.word	0x0500000a


	//   ....[120]....
        /*0260*/ 	.word	0x0500000a


	//   ....[121]....
        /*0264*/ 	.word	0x0500000a


	//   ....[122]....
        /*0268*/ 	.word	0x0500000a


	//   ....[123]....
        /*026c*/ 	.word	0x0500000a


	//   ....[124]....
        /*0270*/ 	.word	0x0500000a


	//   ....[125]....
        /*0274*/ 	.word	0x0500000a


	//   ....[126]....
        /*0278*/ 	.word	0x0500000a


	//   ....[127]....
        /*027c*/ 	.word	0x0500000a


	//   ....[128]....
        /*0280*/ 	.word	0x0500000a


	//   ....[129]....
        /*0284*/ 	.word	0x0500000a


	//----- nvinfo : EIATTR_COOP_GROUP_INSTR_OFFSETS
	.align		4
.L_23:
        /*0288*/ 	.byte	0x04, 0x28
        /*028a*/ 	.short	(.L_25 - .L_24)


	//   ....[0]....
.L_24:
        /*028c*/ 	.word	0x00000810


	//   ....[1]....
        /*0290*/ 	.word	0x00000840


	//   ....[2]....
        /*0294*/ 	.word	0x00000860


	//   ....[3]....
        /*0298*/ 	.word	0x00000890


	//   ....[4]....
        /*029c*/ 	.word	0x00000a00


	//   ....[5]....
        /*02a0*/ 	.word	0x00000a20


	//   ....[6]....
        /*02a4*/ 	.word	0x00000a40


	//   ....[7]....
        /*02a8*/ 	.word	0x00000a70


	//   ....[8]....
        /*02ac*/ 	.word	0x00000c00


	//   ....[9]....
        /*02b0*/ 	.word	0x00000c20


	//   ....[10]....
        /*02b4*/ 	.word	0x00000c40


	//   ....[11]....
        /*02b8*/ 	.word	0x00000c70


	//   ....[12]....
        /*02bc*/ 	.word	0x00000df0


	//   ....[13]....
        /*02c0*/ 	.word	0x00000e10


	//   ....[14]....
        /*02c4*/ 	.word	0x00000e40


	//   ....[15]....
        /*02c8*/ 	.word	0x00000e80


	//   ....[16]....
        /*02cc*/ 	.word	0x00002a90


	//   ....[17]....
        /*02d0*/ 	.word	0x00002ac0


	//   ....[18]....
        /*02d4*/ 	.word	0x00002ae0


	//   ....[19]....
        /*02d8*/ 	.word	0x00002b00


	//   ....[20]....
        /*02dc*/ 	.word	0x00002c60


	//   ....[21]....
        /*02e0*/ 	.word	0x00002c80


	//   ....[22]....
        /*02e4*/ 	.word	0x00002ca0


	//   ....[23]....
        /*02e8*/ 	.word	0x00002cc0


	//   ....[24]....
        /*02ec*/ 	.word	0x00002e50


	//   ....[25]....
        /*02f0*/ 	.word	0x00002e70


	//   ....[26]....
        /*02f4*/ 	.word	0x00002e90


	//   ....[27]....
        /*02f8*/ 	.word	0x00002eb0


	//   ....[28]....
        /*02fc*/ 	.word	0x00003040


	//   ....[29]....
        /*0300*/ 	.word	0x00003060


	//   ....[30]....
        /*0304*/ 	.word	0x00003080


	//   ....[31]....
        /*0308*/ 	.word	0x000030a0


	//   ....[32]....
        /*030c*/ 	.word	0x00003280


	//   ....[33]....
        /*0310*/ 	.word	0x000032a0


	//   ....[34]....
        /*0314*/ 	.word	0x000032c0


	//   ....[35]....
        /*0318*/ 	.word	0x000032e0


	//   ....[36]....
        /*031c*/ 	.word	0x00003450


	//   ....[37]....
        /*0320*/ 	.word	0x00003470


	//   ....[38]....
        /*0324*/ 	.word	0x000034a0


	//   ....[39]....
        /*0328*/ 	.word	0x000034c0


	//   ....[40]....
        /*032c*/ 	.word	0x00003630


	//   ....[41]....
        /*0330*/ 	.word	0x00003650


	//   ....[42]....
        /*0334*/ 	.word	0x00003680


	//   ....[43]....
        /*0338*/ 	.word	0x000036a0


	//   ....[44]....
        /*033c*/ 	.word	0x00003870


	//   ....[45]....
        /*0340*/ 	.word	0x00003890


	//   ....[46]....
        /*0344*/ 	.word	0x000038c0


	//   ....[47]....
        /*0348*/ 	.word	0x00003920


	//   ....[48]....
        /*034c*/ 	.word	0x00004280


	//   ....[49]....
        /*0350*/ 	.word	0x00004f80


	//   ....[50]....
        /*0354*/ 	.word	0x000051d0


	//   ....[51]....
        /*0358*/ 	.word	0x000051f0


	//   ....[52]....
        /*035c*/ 	.word	0x00005210


	//   ....[53]....
        /*0360*/ 	.word	0x00005230


	//   ....[54]....
        /*0364*/ 	.word	0x00005570


	//   ....[55]....
        /*0368*/ 	.word	0x00005590


	//   ....[56]....
        /*036c*/ 	.word	0x000055b0


	//   ....[57]....
        /*0370*/ 	.word	0x000055d0


	//   ....[58]....
        /*0374*/ 	.word	0x00005910


	//   ....[59]....
        /*0378*/ 	.word	0x00005930


	//   ....[60]....
        /*037c*/ 	.word	0x00005950


	//   ....[61]....
        /*0380*/ 	.word	0x00005970


	//   ....[62]....
        /*0384*/ 	.word	0x00005cb0


	//   ....[63]....
        /*0388*/ 	.word	0x00005cd0


	//   ....[64]....
        /*038c*/ 	.word	0x00005cf0


	//   ....[65]....
        /*0390*/ 	.word	0x00005d10


	//   ....[66]....
        /*0394*/ 	.word	0x00006600


	//   ....[67]....
        /*0398*/ 	.word	0x00006b40


	//   ....[68]....
        /*039c*/ 	.word	0x00006d00


	//   ....[69]....
        /*03a0*/ 	.word	0x00006d20


	//   ....[70]....
        /*03a4*/ 	.word	0x00006d40


	//   ....[71]....
        /*03a8*/ 	.word	0x00006d60


	//   ....[72]....
        /*03ac*/ 	.word	0x00006f60


	//   ....[73]....
        /*03b0*/ 	.word	0x00006f80


	//   ....[74]....
        /*03b4*/ 	.word	0x00006fa0


	//   ....[75]....
        /*03b8*/ 	.word	0x00006fc0


	//   ....[76]....
        /*03bc*/ 	.word	0x000071a0


	//   ....[77]....
        /*03c0*/ 	.word	0x000071c0


	//   ....[78]....
        /*03c4*/ 	.word	0x000071e0


	//   ....[79]....
        /*03c8*/ 	.word	0x00007200


	//   ....[80]....
        /*03cc*/ 	.word	0x000073e0


	//   ....[81]....
        /*03d0*/ 	.word	0x00007400


	//   ....[82]....
        /*03d4*/ 	.word	0x00007420


	//   ....[83]....
        /*03d8*/ 	.word	0x00007440


	//   ....[84]....
        /*03dc*/ 	.word	0x00007740


	//   ....[85]....
        /*03e0*/ 	.word	0x00007790


	//   ....[86]....
        /*03e4*/ 	.word	0x00007cd0


	//   ....[87]....
        /*03e8*/ 	.word	0x00008bd0


	//   ....[88]....
        /*03ec*/ 	.word	0x0000dca0


	//   ....[89]....
        /*03f0*/ 	.word	0x0000df30


	//   ....[90]....
        /*03f4*/ 	.word	0x0000dfd0


	//   ....[91]....
        /*03f8*/ 	.word	0x0000e070


	//   ....[92]....
        /*03fc*/ 	.word	0x0000e0f0


	//   ....[93]....
        /*0400*/ 	.word	0x0000e160


	//   ....[94]....
        /*0404*/ 	.word	0x0000e1d0


	//   ....[95]....
        /*0408*/ 	.word	0x0000e260


	//   ....[96]....
        /*040c*/ 	.word	0x0000e2e0


	//   ....[97]....
        /*0410*/ 	.word	0x0000e350


	//   ....[98]....
        /*0414*/ 	.word	0x0000e3c0


	//   ....[99]....
        /*0418*/ 	.word	0x0000e450


	//   ....[100]....
        /*041c*/ 	.word	0x0000e4d0


	//   ....[101]....
        /*0420*/ 	.word	0x0000e540


	//   ....[102]....
        /*0424*/ 	.word	0x0000e5b0


	//   ....[103]....
        /*0428*/ 	.word	0x0000e640


	//   ....[104]....
        /*042c*/ 	.word	0x0000e6c0


	//   ....[105]....
        /*0430*/ 	.word	0x0000e730


	//   ....[106]....
        /*0434*/ 	.word	0x0000e7a0


	//   ....[107]....
        /*0438*/ 	.word	0x0000e840


	//   ....[108]....
        /*043c*/ 	.word	0x0000e8f0


	//   ....[109]....
        /*0440*/ 	.word	0x0000e990


	//   ....[110]....
        /*0444*/ 	.word	0x0000ea10


	//   ....[111]....
        /*0448*/ 	.word	0x0000ea80


	//   ....[112]....
        /*044c*/ 	.word	0x0000eaf0


	//   ....[113]....
        /*0450*/ 	.word	0x0000eb80


	//   ....[114]....
        /*0454*/ 	.word	0x0000ec00


	//   ....[115]....
        /*0458*/ 	.word	0x0000ec70


	//   ....[116]....
        /*045c*/ 	.word	0x0000ece0


	//   ....[117]....
        /*0460*/ 	.word	0x0000ed70


	//   ....[118]....
        /*0464*/ 	.word	0x0000edf0


	//   ....[119]....
        /*0468*/ 	.word	0x0000ee60


	//   ....[120]....
        /*046c*/ 	.word	0x0000eed0


	//   ....[121]....
        /*0470*/ 	.word	0x0000ef60


	//   ....[122]....
        /*0474*/ 	.word	0x0000efe0


	//   ....[123]....
        /*0478*/ 	.word	0x0000f050


	//   ....[124]....
        /*047c*/ 	.word	0x0000f0c0


	//   ....[125]....
        /*0480*/ 	.word	0x0000f160


	//   ....[126]....
        /*0484*/ 	.word	0x0000f740


	//   ....[127]....
        /*0488*/ 	.word	0x0000f7c0


	//   ....[128]....
        /*048c*/ 	.word	0x000107a0


	//   ....[129]....
        /*0490*/ 	.word	0x00012f50


	//----- nvinfo : EIATTR_VRC_CTA_INIT_COUNT
	.align		4
.L_25:
        /*0494*/ 	.byte	0x02, 0x4a
	.zero		1
	.zero		1


	//----- nvinfo : EIATTR_ATOM16_EMUL_INSTR_REG_MAP
	.align		4
        /*0498*/ 	.byte	0x04, 0x2e
        /*049a*/ 	.short	(.L_27 - .L_26)


	//   ....[0]....
.L_26:
        /*049c*/ 	.word	0x0000dd50
        /*04a0*/ 	.short	0x0002
        /*04a2*/ 	.short	0x0000


	//   ....[1]....
        /*04a4*/ 	.word	0x0000ddb0
        /*04a8*/ 	.short	0x0002
        /*04aa*/ 	.short	0x0000


	//----- nvinfo : EIATTR_EXIT_INSTR_OFFSETS
	.align		4
.L_27:
        /*04ac*/ 	.byte	0x04, 0x1c
        /*04ae*/ 	.short	(.L_29 - .L_28)


	//   ....[0]....
.L_28:
        /*04b0*/ 	.word	0x0000ddf0


	//----- nvinfo : EIATTR_CRS_STACK_SIZE
	.align		4
.L_29:
        /*04b4*/ 	.byte	0x04, 0x1e
        /*04b6*/ 	.short	(.L_31 - .L_30)
.L_30:
        /*04b8*/ 	.word	0x00000000


	//----- nvinfo : EIATTR_CBANK_PARAM_SIZE
	.align		4
.L_31:
        /*04bc*/ 	.byte	0x03, 0x19
        /*04be*/ 	.short	0x0028


	//----- nvinfo : EIATTR_PARAM_CBANK
	.align		4
        /*04c0*/ 	.byte	0x04, 0x0a
        /*04c2*/ 	.short	(.L_33 - .L_32)
	.align		4
.L_32:
        /*04c4*/ 	.word	index@(.nv.constant0._Z16topk_attn_kernelP6__halfPKS_S2_S2_S2_)
        /*04c8*/ 	.short	0x0380
        /*04ca*/ 	.short	0x0028


	//----- nvinfo : EIATTR_SW_WAR
	.align		4
.L_33:
        /*04cc*/ 	.byte	0x04, 0x36
        /*04ce*/ 	.short	(.L_35 - .L_34)
.L_34:
        /*04d0*/ 	.word	0x00000008
.L_35:


//--------------------- .nv.callgraph             --------------------------
	.section	.nv.callgraph,"",@"SHT_CUDA_CALLGRAPH"
	.align	4
	.sectionentsize	8
	.align		4
        /*0000*/ 	.word	0x00000000
	.align		4
        /*0004*/ 	.word	0xffffffff
	.align		4
        /*0008*/ 	.word	0x00000000
	.align		4
        /*000c*/ 	.word	0xfffffffe
	.align		4
        /*0010*/ 	.word	0x00000000
	.align		4
        /*0014*/ 	.word	0xfffffffd
	.align		4
        /*0018*/ 	.word	0x00000000
	.align		4
        /*001c*/ 	.word	0xfffffffc


//--------------------- .text._Z16topk_attn_kernelP6__halfPKS_S2_S2_S2_ --------------------------
	.section	.text._Z16topk_attn_kernelP6__halfPKS_S2_S2_S2_,"ax",@progbits
	.align	128
        .global         _Z16topk_attn_kernelP6__halfPKS_S2_S2_S2_
        .type           _Z16topk_attn_kernelP6__halfPKS_S2_S2_S2_,@function
        .size           _Z16topk_attn_kernelP6__halfPKS_S2_S2_S2_,(.L_x_449 - _Z16topk_attn_kernelP6__halfPKS_S2_S2_S2_)
        .other          _Z16topk_attn_kernelP6__halfPKS_S2_S2_S2_,@"STO_CUDA_ENTRY STV_DEFAULT"
_Z16topk_attn_kernelP6__halfPKS_S2_S2_S2_:
.text._Z16topk_attn_kernelP6__halfPKS_S2_S2_S2_:
[----:B------:R-:W-:Y:S08]  /*0000*/  LDC R1, c[0x0][0x37c] ;  /* 0x0000df00ff017b82 */ /* 0x000ff00000000800 */
[----:B------:R-:W1:Y:S01]  /*0010*/  S2UR UR6, SR_CTAID.Y ;  /* 0x00000000000679c3 */ /* 0x000e620000002600 */
[----:B------:R-:W-:-:S05]  /*0020*/  CS2R.32 R39, SR_CgaSize ;  /* 0x0000000000277805 */ /* 0x000fca0000008a00 */
[----:B------:R-:W-:-:S05]  /*0030*/  IMAD R39, R39, -0xa0, RZ ;  /* 0xffffff6027277824 */ /* 0x000fca00078e02ff */
[----:B------:R-:W-:-:S14]  /*0040*/  R2UR UR7, R39 ;  /* 0x00000000270772ca */ /* 0x000fdc00000e0000 */
[----:B------:R-:W2:Y:S01]  /*0050*/  LDCU UR7, c[0x0][UR7+0x2b4] ;  /* 0x00005680070777ac */ /* 0x000ea20008000800 */
[----:B------:R-:W3:Y:S01]  /*0060*/  S2R R25, SR_CgaCtaId ;  /* 0x0000000000197919 */ /* 0x000ee20000008800 */
[----:B------:R-:W-:Y:S02]  /*0070*/  MOV R34, 0x400 ;  /* 0x0000040000227802 */ /* 0x000fe40000000f00 */
[----:B------:R-:W-:-:S05]  /*0080*/  CS2R.32 R39, SR_CgaSize ;  /* 0x0000000000277805 */ /* 0x000fca0000008a00 */
[----:B------:R-:W-:-:S05]  /*0090*/  IMAD R39, R39, -0xa0, RZ ;  /* 0xffffff6027277824 */ /* 0x000fca00078e02ff */
[----:B------:R-:W-:-:S14]  /*00a0*/  R2UR UR9, R39 ;  /* 0x00000000270972ca */ /* 0x000fdc00000e0000 */
[----:B------:R-:W4:Y:S01]  /*00b0*/  LDCU UR9, c[0x0][UR9+0x2b8] ;  /* 0x00005700090977ac */ /* 0x000f220008000800 */
[----:B------:R-:W5:Y:S01]  /*00c0*/  S2R R26, SR_TID.Y ;  /* 0x00000000001a7919 */ /* 0x000f620000002200 */
[----:B------:R-:W3:Y:S01]  /*00d0*/  S2UR UR8, SR_CTAID.Z ;  /* 0x00000000000879c3 */ /* 0x000ee20000002700 */
[----:B------:R-:W-:-:S05]  /*00e0*/  CS2R.32 R39, SR_CgaSize ;  /* 0x0000000000277805 */ /* 0x000fca0000008a00 */
[----:B------:R-:W-:-:S05]  /*00f0*/  IMAD R39, R39, -0xa0, RZ ;  /* 0xffffff6027277824 */ /* 0x000fca00078e02ff */
[----:B------:R-:W-:-:S14]  /*0100*/  R2UR UR5, R39 ;  /* 0x00000000270572ca */ /* 0x000fdc00000e0000 */
[----:B------:R-:W5:Y:S01]  /*0110*/  LDCU UR5, c[0x0][UR5+0x2b0] ;  /* 0x00005600050577ac */ /* 0x000f620008000800 */
[----:B------:R-:W5:Y:S01]  /*0120*/  S2R R16, SR_TID.Z ;  /* 0x0000000000107919 */ /* 0x000f620000002300 */
[----:B------:R-:W5:Y:S01]  /*0130*/  S2R R9, SR_SWINHI ;  /* 0x0000000000097919 */ /* 0x000f620000002f00 */
[----:B------:R-:W4:Y:S01]  /*0140*/  S2UR UR4, SR_CTAID.X ;  /* 0x00000000000479c3 */ /* 0x000f220000002500 */
[----:B------:R-:W5:Y:S01]  /*0150*/  S2R R24, SR_TID.X ;  /* 0x0000000000187919 */ /* 0x000f620000002100 */
[----:B-1----:R-:W-:-:S06]  /*0160*/  I2FP.F32.U32 R0, UR6 ;  /* 0x0000000600007c45 */ /* 0x002fcc0008201000 */
[----:B------:R-:W1:Y:S01]  /*0170*/  LDC R17, c[0x0][0x360] ;  /* 0x0000d800ff117b82 */ /* 0x000e620000000800 */
[----:B------:R-:W-:-:S05]  /*0180*/  CS2R.32 R39, SR_CgaSize ;  /* 0x0000000000277805 */ /* 0x000fca0000008a00 */
[----:B------:R-:W-:-:S05]  /*0190*/  IMAD R39, R39, -0xa0, RZ ;  /* 0xffffff6027277824 */ /* 0x000fca00078e02ff */
[----:B------:R-:W-:-:S14]  /*01a0*/  R2UR UR6, R39 ;  /* 0x00000000270672ca */ /* 0x000fdc00000e0000 */
[----:B------:R-:W1:Y:S01]  /*01b0*/  LDCU UR6, c[0x0][UR6+0x2c4] ;  /* 0x00005880060677ac */ /* 0x000e620008000800 */
[----:B--2---:R-:W-:Y:S01]  /*01c0*/  FMUL R2, R0, UR7 ;  /* 0x0000000700027c20 */ /* 0x004fe20008400000 */
[----:B------:R-:W2:Y:S01]  /*01d0*/  LDCU UR7, c[0x0][0x364] ;  /* 0x00006c80ff0777ac */ /* 0x000ea20008000800 */
[----:B---3--:R-:W-:-:S04]  /*01e0*/  I2FP.F32.U32 R0, UR8 ;  /* 0x0000000800007c45 */ /* 0x008fc80008201000 */
[----:B------:R-:W-:Y:S01]  /*01f0*/  F2I.U32.TRUNC.NTZ R2, R2 ;  /* 0x0000000200027305 */ /* 0x000fe2000020f000 */
[----:B----4-:R-:W-:Y:S01]  /*0200*/  FMUL R3, R0, UR9 ;  /* 0x0000000900037c20 */ /* 0x010fe20008400000 */
[----:B------:R-:W3:Y:S01]  /*0210*/  LDCU.64 UR8, c[0x0][0x358] ;  /* 0x00006b00ff0877ac */ /* 0x000ee20008000a00 */
[----:B------:R-:W-:Y:S02]  /*0220*/  I2FP.F32.U32 R0, UR4 ;  /* 0x0000000400007c45 */ /* 0x000fe40008201000 */
[----:B------:R-:W-:-:S05]  /*0230*/  CS2R.32 R39, SR_CgaSize ;  /* 0x0000000000277805 */ /* 0x000fca0000008a00 */
[----:B------:R-:W-:-:S05]  /*0240*/  IMAD R39, R39, -0xa0, RZ ;  /* 0xffffff6027277824 */ /* 0x000fca00078e02ff */
[----:B------:R-:W-:-:S14]  /*0250*/  R2UR UR4, R39 ;  /* 0x00000000270472ca */ /* 0x000fdc00000e0000 */
[----:B------:R-:W4:Y:S01]  /*0260*/  LDCU UR4, c[0x0][UR4+0x2c0] ;  /* 0x00005800040477ac */ /* 0x000f220008000800 */
[----:B------:R1:W3:Y:S01]  /*0270*/  F2I.U32.TRUNC.NTZ R5, R3 ;  /* 0x0000000300057305 */ /* 0x0002e2000020f000 */
[----:B-----5:R-:W-:Y:S01]  /*0280*/  FMUL R8, R0, UR5 ;  /* 0x0000000500087c20 */ /* 0x020fe20008400000 */
[----:B------:R-:W-:Y:S01]  /*0290*/  IADD3 R0, PT, PT, R34, 0x810, RZ ;  /* 0x0000081022007810 */ /* 0x000fe20007ffe0ff */
[----:B--2---:R-:W-:-:S03]  /*02a0*/  IMAD R18, R16, UR7, R26 ;  /* 0x0000000710127c24 */ /* 0x004fc6000f8e021a */
[----:B------:R-:W-:Y:S02]  /*02b0*/  LEA R0, R25, R0, 0x18 ;  /* 0x0000000019007211 */ /* 0x000fe400078ec0ff */
[----:B------:R-:W4:Y:S01]  /*02c0*/  F2I.U32.TRUNC.NTZ R8, R8 ;  /* 0x0000000800087305 */ /* 0x000f22000020f000 */
[----:B-1----:R-:W-:Y:S01]  /*02d0*/  HFMA2 R3, -RZ, RZ, 0, 0 ;  /* 0x00000000ff037431 */ /* 0x002fe200000001ff */
[----:B------:R-:W-:Y:S02]  /*02e0*/  MOV R30, R0 ;  /* 0x00000000001e7202 */ /* 0x000fe40000000f00 */
[----:B------:R-:W-:Y:S02]  /*02f0*/  MOV R31, R9 ;  /* 0x00000009001f7202 */ /* 0x000fe40000000f00 */
[----:B------:R-:W-:Y:S01]  /*0300*/  MOV R9, RZ ;  /* 0x000000ff00097202 */ /* 0x000fe20000000f00 */
[C-C-:B---3--:R-:W-:Y:S01]  /*0310*/  IMAD R7, R5.reuse, UR6, R2.reuse ;  /* 0x0000000605077c24 */ /* 0x148fe2000f8e0202 */
[----:B------:R-:W-:Y:S01]  /*0320*/  IADD3 R10, P0, PT, R30, 0x7f, RZ ;  /* 0x0000007f1e0a7810 */ /* 0x000fe20007f1e0ff */
[----:B------:R-:W-:-:S03]  /*0330*/  IMAD.WIDE.U32 R4, R5, UR6, R2 ;  /* 0x0000000605047c25 */ /* 0x000fc6000f8e0002 */
[----:B------:R-:W-:Y:S02]  /*0340*/  IADD3.X R31, PT, PT, RZ, R31, RZ, P0, !PT ;  /* 0x0000001fff1f7210 */ /* 0x000fe400007fe4ff */
[----:B------:R-:W-:Y:S01]  /*0350*/  LOP3.LUT R30, R10, 0xffffff80, RZ, 0xc0, !PT ;  /* 0xffffff800a1e7812 */ /* 0x000fe200078ec0ff */
[----:B------:R-:W-:Y:S02]  /*0360*/  IMAD R2, R18, R17, R24 ;  /* 0x0000001112027224 */ /* 0x000fe400078e0218 */
[--C-:B----4-:R-:W-:Y:S01]  /*0370*/  IMAD R0, R7, UR4, R8.reuse ;  /* 0x0000000407007c24 */ /* 0x110fe2000f8e0208 */
[----:B------:R-:W-:Y:S01]  /*0380*/  MOV R23, R30 ;  /* 0x0000001e00177202 */ /* 0x000fe20000000f00 */
[----:B------:R-:W-:Y:S01]  /*0390*/  IMAD.WIDE.U32 R8, R4, UR4, R8 ;  /* 0x0000000404087c25 */ /* 0x000fe2000f8e0008 */
[----:B------:R-:W1:Y:S01]  /*03a0*/  LDC.64 R6, c[0x0][0x3a0] ;  /* 0x0000e800ff067b82 */ /* 0x000e620000000a00 */
[----:B------:R-:W-:Y:S02]  /*03b0*/  SHF.R.U32.HI R3, RZ, 0x3, R2 ;  /* 0x00000003ff037819 */ /* 0x000fe40000011602 */
[----:B------:R-:W-:Y:S01]  /*03c0*/  IMAD R5, R5, UR4, RZ ;  /* 0x0000000405057c24 */ /* 0x000fe2000f8e02ff */
[----:B------:R-:W-:-:S02]  /*03d0*/  SHF.L.U32 R32, R2, 0x3, RZ ;  /* 0x0000000302207819 */ /* 0x000fc400000006ff */
[----:B------:R-:W-:Y:S02]  /*03e0*/  SHF.R.U32.HI R29, RZ, 0x5, R2 ;  /* 0x00000005ff1d7819 */ /* 0x000fe40000011602 */
[----:B------:R-:W-:Y:S02]  /*03f0*/  IADD3 R5, PT, PT, R9, R5, RZ ;  /* 0x0000000509057210 */ /* 0x000fe40007ffe0ff */
[----:B------:R-:W-:Y:S02]  /*0400*/  LOP3.LUT R4, R3, 0x2, RZ, 0xc0, !PT ;  /* 0x0000000203047812 */ /* 0x000fe400078ec0ff */
[----:B------:R-:W-:Y:S02]  /*0410*/  SHF.R.U64 R14, R8, 0x5, R5 ;  /* 0x00000005080e7819 */ /* 0x000fe40000001205 */
[----:B------:R-:W-:Y:S02]  /*0420*/  LOP3.LUT R32, R32, 0x78, RZ, 0xc0, !PT ;  /* 0x0000007820207812 */ /* 0x000fe400078ec0ff */
[----:B------:R-:W-:-:S02]  /*0430*/  LEA R19, R29, R4, 0x2 ;  /* 0x000000041d137211 */ /* 0x000fc400078e10ff */
[----:B------:R-:W-:Y:S02]  /*0440*/  LOP3.LUT R3, R0, 0x1f, RZ, 0xc0, !PT ;  /* 0x0000001f00037812 */ /* 0x000fe400078ec0ff */
[C---:B------:R-:W-:Y:S02]  /*0450*/  LEA R33, R19.reuse, R32, 0x7 ;  /* 0x0000002013217211 */ /* 0x040fe400078e38ff */
[----:B------:R-:W-:Y:S02]  /*0460*/  LEA R4, R14, R3, 0x5 ;  /* 0x000000030e047211 */ /* 0x000fe400078e28ff */
[C---:B------:R-:W-:Y:S02]  /*0470*/  ISETP.GT.U32.AND P0, PT, R19.reuse, 0x13, PT ;  /* 0x000000131300780c */ /* 0x040fe40003f04070 */
[C---:B------:R-:W-:Y:S01]  /*0480*/  ISETP.GT.U32.AND P1, PT, R19.reuse, 0x12, PT ;  /* 0x000000121300780c */ /* 0x040fe20003f24070 */
[----:B------:R-:W-:Y:S01]  /*0490*/  IMAD R3, R4, 0xa00, R33 ;  /* 0x00000a0004037824 */ /* 0x000fe200078e0221 */
[C---:B------:R-:W-:Y:S01]  /*04a0*/  ISETP.GT.U32.AND P2, PT, R19.reuse, 0x3, PT ;  /* 0x000000031300780c */ /* 0x040fe20003f44070 */
[----:B------:R-:W2:Y:S01]  /*04b0*/  LDC.64 R4, c[0x0][0x388] ;  /* 0x0000e200ff047b82 */ /* 0x000ea20000000a00 */
[----:B------:R-:W-:Y:S01]  /*04c0*/  ISETP.GT.U32.AND P3, PT, R19, 0x2, PT ;  /* 0x000000021300780c */ /* 0x000fe20003f64070 */
[C---:B-1----:R-:W-:Y:S01]  /*04d0*/  IMAD.WIDE.U32 R8, R3.reuse, 0x2, R6 ;  /* 0x0000000203087825 */ /* 0x042fe200078e0006 */
[----:B------:R-:W-:-:S02]  /*04e0*/  IADD3 R11, PT, PT, R3, 0x80, RZ ;  /* 0x00000080030b7810 */ /* 0x000fc40007ffe0ff */
[C---:B------:R-:W-:Y:S02]  /*04f0*/  IADD3 R13, PT, PT, R3.reuse, 0x800, RZ ;  /* 0x00000800030d7810 */ /* 0x040fe40007ffe0ff */
[----:B------:R-:W-:Y:S01]  /*0500*/  IADD3 R3, PT, PT, R3, 0x880, RZ ;  /* 0x0000088003037810 */ /* 0x000fe20007ffe0ff */
[----:B------:R-:W-:Y:S01]  /*0510*/  IMAD.WIDE.U32 R10, R11, 0x2, R6 ;  /* 0x000000020b0a7825 */ /* 0x000fe200078e0006 */
[----:B------:R-:W-:-:S03]  /*0520*/  LEA R38, R33, R23, 0x1 ;  /* 0x0000001721267211 */ /* 0x000fc600078e08ff */
[--C-:B------:R-:W-:Y:S02]  /*0530*/  IMAD.WIDE.U32 R12, R13, 0x2, R6.reuse ;  /* 0x000000020d0c7825 */ /* 0x100fe400078e0006 */
[----:B------:R-:W-:Y:S01]  /*0540*/  @!PT LDS RZ, [RZ] ;  /* 0x00000000fffff984 */ /* 0x000fe20000000800 */
[----:B------:R-:W-:Y:S01]  /*0550*/  @!PT LDS RZ, [RZ] ;  /* 0x00000000fffff984 */ /* 0x000fe20000000800 */
[----:B------:R-:W-:Y:S01]  /*0560*/  @!PT LDS RZ, [RZ] ;  /* 0x00000000fffff984 */ /* 0x000fe20000000800 */
[----:B------:R2:W-:Y:S02]  /*0570*/  LDGSTS.E.BYPASS.128 [R38], desc[UR8][R8.64], !P0 ;  /* 0x0000000008267fae */ /* 0x0005e4000c181808 */
[----:B------:R-:W-:Y:S01]  /*0580*/  IMAD.WIDE.U32 R6, R3, 0x2, R6 ;  /* 0x0000000203067825 */ /* 0x000fe200078e0006 */
[----:B------:R-:W-:Y:S01]  /*0590*/  SHF.L.U32 R3, R0, 0x7, RZ ;  /* 0x0000000700037819 */ /* 0x000fe200000006ff */
[----:B------:R-:W-:Y:S03]  /*05a0*/  LDGSTS.E.BYPASS.128 [R38+0x100], desc[UR8][R10.64], !P1 ;  /* 0x001000000a267fae */ /* 0x000fe6000c981808 */
[----:B------:R-:W-:Y:S01]  /*05b0*/  LOP3.LUT R3, R3, 0xf80, RZ, 0xc0, !PT ;  /* 0x00000f8003037812 */ /* 0x000fe200078ec0ff */
[----:B------:R-:W0:Y:S03]  /*05c0*/  LDGDEPBAR ;  /* 0x00000000000079af */ /* 0x000e260000000000 */
[----:B------:R-:W-:Y:S01]  /*05d0*/  LEA R15, R14, R3, 0xc ;  /* 0x000000030e0f7211 */ /* 0x000fe200078e60ff */
[----:B------:R-:W-:Y:S03]  /*05e0*/  LDGSTS.E.BYPASS.128 [R38+0x1000], desc[UR8][R12.64], !P2 ;  /* 0x010000000c267fae */ /* 0x000fe6000d181808 */
[----:B------:R-:W-:Y:S01]  /*05f0*/  IADD3 R28, PT, PT, R32, R15, RZ ;  /* 0x0000000f201c7210 */ /* 0x000fe20007ffe0ff */
[----:B------:R1:W-:Y:S01]  /*0600*/  LDGSTS.E.BYPASS.128 [R38+0x1100], desc[UR8][R6.64], !P3 ;  /* 0x0110000006267fae */ /* 0x0003e2000d981808 */
[----:B------:R-:W-:-:S03]  /*0610*/  IMAD.WIDE.U32 R14, R33, 0x2, R30 ;  /* 0x00000002210e7825 */ /* 0x000fc600078e001e */
[----:B------:R-:W0:Y:S01]  /*0620*/  LDGDEPBAR ;  /* 0x00000000000079af */ /* 0x000e220000000000 */
[----:B--2---:R-:W-:-:S06]  /*0630*/  IMAD.WIDE.U32 R8, R28, 0x2, R4 ;  /* 0x000000021c087825 */ /* 0x004fcc00078e0004 */
[----:B------:R-:W2:Y:S01]  /*0640*/  LDG.E.128.CONSTANT R8, desc[UR8][R8.64] ;  /* 0x0000000808087981 */ /* 0x000ea2000c1e9d00 */
[----:B------:R-:W-:-:S04]  /*0650*/  DEPBAR.LE SB0, 0x1 ;  /* 0x000080400000791a */ /* 0x000fc80000000000 */
[----:B------:R-:W-:Y:S06]  /*0660*/  BAR.SYNC.DEFER_BLOCKING 0x0 ;  /* 0x0000000000007b1d */ /* 0x000fec0000010000 */
[----:B------:R-:W3:Y:S01]  /*0670*/  LD.E.128 R12, desc[UR8][R14.64] ;  /* 0x000000080e0c7980 */ /* 0x000ee2000c101d00 */
[--C-:B--2---:R-:W-:Y:S02]  /*0680*/  HADD2.F32 R0, -RZ, R8.reuse.H0_H0 ;  /* 0x20000008ff007230 */ /* 0x104fe40000004100 */
[----:B------:R-:W-:Y:S02]  /*0690*/  HADD2.F32 R4, -RZ, R8.H1_H1 ;  /* 0x30000008ff047230 */ /* 0x000fe40000004100 */
[----:B-1----:R-:W-:-:S02]  /*06a0*/  HADD2.F32 R6, -RZ, R9.H1_H1 ;  /* 0x30000009ff067230 */ /* 0x002fc40000004100 */
[--C-:B------:R-:W-:Y:S02]  /*06b0*/  HADD2.F32 R21, -RZ, R11.reuse.H0_H0 ;  /* 0x2000000bff157230 */ /* 0x100fe40000004100 */
[----:B------:R-:W-:Y:S02]  /*06c0*/  HADD2.F32 R22, -RZ, R11.H1_H1 ;  /* 0x3000000bff167230 */ /* 0x000fe40000004100 */
[--C-:B---3--:R-:W-:Y:S02]  /*06d0*/  HADD2.F32 R5, -RZ, R12.reuse.H0_H0 ;  /* 0x2000000cff057230 */ /* 0x108fe40000004100 */
[----:B------:R-:W-:Y:S02]  /*06e0*/  HADD2.F32 R12, -RZ, R12.H1_H1 ;  /* 0x3000000cff0c7230 */ /* 0x000fe40000004100 */
[----:B------:R-:W-:Y:S02]  /*06f0*/  HADD2.F32 R20, -RZ, R13.H0_H0 ;  /* 0x2000000dff147230 */ /* 0x000fe40000004100 */
[----:B------:R-:W-:Y:S01]  /*0700*/  FFMA R7, R0, R5, RZ ;  /* 0x0000000500077223 */ /* 0x000fe200000000ff */
[----:B------:R-:W-:-:S02]  /*0710*/  HADD2.F32 R5, -RZ, R9.H0_H0 ;  /* 0x20000009ff057230 */ /* 0x000fc40000004100 */
[----:B------:R-:W-:Y:S02]  /*0720*/  HADD2.F32 R13, -RZ, R13.H1_H1 ;  /* 0x3000000dff0d7230 */ /* 0x000fe40000004100 */
[----:B------:R-:W-:Y:S01]  /*0730*/  FFMA R12, R4, R12, R7 ;  /* 0x0000000c040c7223 */ /* 0x000fe20000000007 */
[----:B------:R-:W-:-:S03]  /*0740*/  HADD2.F32 R7, -RZ, R10.H0_H0 ;  /* 0x2000000aff077230 */ /* 0x000fc60000004100 */
[----:B------:R-:W-:Y:S01]  /*0750*/  FFMA R9, R5, R20, R12 ;  /* 0x0000001405097223 */ /* 0x000fe2000000000c */
[----:B------:R-:W-:Y:S02]  /*0760*/  HADD2.F32 R12, -RZ, R14.H0_H0 ;  /* 0x2000000eff0c7230 */ /* 0x000fe40000004100 */
[----:B------:R-:W-:Y:S02]  /*0770*/  HADD2.F32 R20, -RZ, R10.H1_H1 ;  /* 0x3000000aff147230 */ /* 0x000fe40000004100 */
[----:B------:R-:W-:Y:S01]  /*0780*/  FFMA R8, R6, R13, R9 ;  /* 0x0000000d06087223 */ /* 0x000fe20000000009 */
[----:B------:R-:W-:-:S03]  /*0790*/  HADD2.F32 R14, -RZ, R14.H1_H1 ;  /* 0x3000000eff0e7230 */ /* 0x000fc60000004100 */
[----:B------:R-:W-:Y:S01]  /*07a0*/  FFMA R9, R7, R12, R8 ;  /* 0x0000000c07097223 */ /* 0x000fe20000000008 */
[--C-:B------:R-:W-:Y:S02]  /*07b0*/  HADD2.F32 R8, -RZ, R15.reuse.H0_H0 ;  /* 0x2000000fff087230 */ /* 0x100fe40000004100 */
[----:B------:R-:W-:Y:S02]  /*07c0*/  HADD2.F32 R15, -RZ, R15.H1_H1 ;  /* 0x3000000fff0f7230 */ /* 0x000fe40000004100 */
[----:B------:R-:W-:-:S04]  /*07d0*/  FFMA R14, R20, R14, R9 ;  /* 0x0000000e140e7223 */ /* 0x000fc80000000009 */
[----:B------:R-:W-:-:S04]  /*07e0*/  FFMA R9, R21, R8, R14 ;  /* 0x0000000815097223 */ /* 0x000fc8000000000e */
[----:B------:R-:W-:Y:S01]  /*07f0*/  FFMA R10, R22, R15, R9 ;  /* 0x0000000f160a7223 */ /* 0x000fe20000000009 */
[----:B------:R-:W-:-:S04]  /*0800*/  IMAD.WIDE.U32 R14, R19, 0x4, R30 ;  /* 0x00000004130e7825 */ /* 0x000fc800078e001e */
[----:B------:R-:W1:Y:S04]  /*0810*/  SHFL.BFLY PT, R9, R10, 0x8, 0x1f ;  /* 0x0d001f000a097f89 */ /* 0x000e6800000e0000 */
[----:B------:R-:W-:Y:S01]  /*0820*/  ST.E desc[UR8][R14.64+0x4080], R19 ;  /* 0x004080130e007985 */ /* 0x000fe2000c101908 */
[----:B-1----:R-:W-:-:S05]  /*0830*/  FADD R11, R10, R9 ;  /* 0x000000090a0b7221 */ /* 0x002fca0000000000 */
[----:B------:R-:W1:Y:S02]  /*0840*/  SHFL.BFLY PT, R8, R11, 0x4, 0x1f ;  /* 0x0c801f000b087f89 */ /* 0x000e6400000e0000 */
[----:B-1----:R-:W-:-:S05]  /*0850*/  FADD R12, R11, R8 ;  /* 0x000000080b0c7221 */ /* 0x002fca0000000000 */
[----:B------:R-:W1:Y:S02]  /*0860*/  SHFL.BFLY PT, R9, R12, 0x2, 0x1f ;  /* 0x0c401f000c097f89 */ /* 0x000e6400000e0000 */
[----:B-1----:R-:W-:Y:S01]  /*0870*/  FADD R13, R12, R9 ;  /* 0x000000090c0d7221 */ /* 0x002fe20000000000 */
[----:B------:R-:W-:-:S04]  /*0880*/  IADD3 R9, PT, PT, R33, 0x80, RZ ;  /* 0x0000008021097810 */ /* 0x000fc80007ffe0ff */
[----:B------:R-:W1:Y:S02]  /*0890*/  SHFL.BFLY PT, R8, R13, 0x1, 0x1f ;  /* 0x0c201f000d087f89 */ /* 0x000e6400000e0000 */
[----:B-1----:R-:W-:Y:S01]  /*08a0*/  FADD R35, R13, R8 ;  /* 0x000000080d237221 */ /* 0x002fe20000000000 */
[----:B------:R-:W-:-:S04]  /*08b0*/  IMAD.WIDE.U32 R8, R9, 0x2, R30 ;  /* 0x0000000209087825 */ /* 0x000fc800078e001e */
[----:B------:R-:W-:Y:S04]  /*08c0*/  ST.E desc[UR8][R14.64+0x4000], R35 ;  /* 0x004000230e007985 */ /* 0x000fe8000c101908 */
[----:B------:R-:W2:Y:S02]  /*08d0*/  LD.E.128 R8, desc[UR8][R8.64] ;  /* 0x0000000808087980 */ /* 0x000ea4000c101d00 */
[--C-:B--2---:R-:W-:Y:S02]  /*08e0*/  HADD2.F32 R37, -RZ, R8.reuse.H0_H0 ;  /* 0x20000008ff257230 */ /* 0x104fe40000004100 */
[----:B------:R-:W-:Y:S02]  /*08f0*/  HADD2.F32 R12, -RZ, R8.H1_H1 ;  /* 0x30000008ff0c7230 */ /* 0x000fe40000004100 */
[----:B------:R-:W-:-:S02]  /*0900*/  HADD2.F32 R13, -RZ, R9.H0_H0 ;  /* 0x20000009ff0d7230 */ /* 0x000fc40000004100 */
[----:B------:R-:W-:Y:S01]  /*0910*/  FFMA R37, R0, R37, RZ ;  /* 0x0000002500257223 */ /* 0x000fe200000000ff */
[----:B------:R-:W-:Y:S02]  /*0920*/  HADD2.F32 R36, -RZ, R9.H1_H1 ;  /* 0x30000009ff247230 */ /* 0x000fe40000004100 */
[--C-:B------:R-:W-:Y:S02]  /*0930*/  HADD2.F32 R8, -RZ, R11.reuse.H0_H0 ;  /* 0x2000000bff087230 */ /* 0x100fe40000004100 */
[----:B------:R-:W-:Y:S01]  /*0940*/  FFMA R12, R4, R12, R37 ;  /* 0x0000000c040c7223 */ /* 0x000fe20000000025 */
[----:B------:R-:W-:-:S03]  /*0950*/  HADD2.F32 R11, -RZ, R11.H1_H1 ;  /* 0x3000000bff0b7230 */ /* 0x000fc60000004100 */
[----:B------:R-:W-:Y:S01]  /*0960*/  FFMA R13, R5, R13, R12 ;  /* 0x0000000d050d7223 */ /* 0x000fe2000000000c */
[--C-:B------:R-:W-:Y:S02]  /*0970*/  HADD2.F32 R12, -RZ, R10.reuse.H0_H0 ;  /* 0x2000000aff0c7230 */ /* 0x100fe40000004100 */
[----:B------:R-:W-:Y:S02]  /*0980*/  HADD2.F32 R10, -RZ, R10.H1_H1 ;  /* 0x3000000aff0a7230 */ /* 0x000fe40000004100 */
[----:B------:R-:W-:Y:S01]  /*0990*/  FFMA R36, R6, R36, R13 ;  /* 0x0000002406247223 */ /* 0x000fe2000000000d */
[----:B------:R-:W-:-:S03]  /*09a0*/  IADD3 R13, PT, PT, R19, 0x1, RZ ;  /* 0x00000001130d7810 */ /* 0x000fc60007ffe0ff */
[----:B------:R-:W-:Y:S02]  /*09b0*/  FFMA R9, R7, R12, R36 ;  /* 0x0000000c07097223 */ /* 0x000fe40000000024 */
[----:B------:R-:W-:Y:S02]  /*09c0*/  ST.E desc[UR8][R14.64+0x4084], R13 ;  /* 0x0040840d0e007985 */ /* 0x000fe4000c101908 */
[----:B------:R-:W-:-:S04]  /*09d0*/  FFMA R10, R20, R10, R9 ;  /* 0x0000000a140a7223 */ /* 0x000fc80000000009 */
[----:B------:R-:W-:-:S04]  /*09e0*/  FFMA R9, R21, R8, R10 ;  /* 0x0000000815097223 */ /* 0x000fc8000000000a */
[----:B------:R-:W-:-:S05]  /*09f0*/  FFMA R11, R22, R11, R9 ;  /* 0x0000000b160b7223 */ /* 0x000fca0000000009 */
[----:B------:R-:W1:Y:S02]  /*0a00*/  SHFL.BFLY PT, R8, R11, 0x8, 0x1f ;  /* 0x0d001f000b087f89 */ /* 0x000e6400000e0000 */
        /* <DEDUP_REMOVED lines=9> */
[----:B------:R-:W-:Y:S01]  /*0aa0*/  ST.E desc[UR8][R14.64+0x4004], R37 ;  /* 0x004004250e007985 */ /* 0x000fe2000c101908 */
[----:B------:R-:W-:-:S04]  /*0ab0*/  DEPBAR.LE SB0, 0x0 ;  /* 0x000080000000791a */ /* 0x000fc80000000000 */
[----:B------:R-:W-:Y:S06]  /*0ac0*/  BAR.SYNC.DEFER_BLOCKING 0x0 ;  /* 0x0000000000007b1d */ /* 0x000fec0000010000 */
[----:B------:R-:W2:Y:S01]  /*0ad0*/  LD.E.128 R8, desc[UR8][R8.64] ;  /* 0x0000000808087980 */ /* 0x000ea2000c101d00 */
[----:B------:R-:W-:-:S05]  /*0ae0*/  IADD3 R13, PT, PT, R19, 0x10, RZ ;  /* 0x00000010130d7810 */ /* 0x000fca0007ffe0ff */
[----:B------:R-:W-:Y:S01]  /*0af0*/  ST.E desc[UR8][R14.64+0x40c0], R13 ;  /* 0x0040c00d0e007985 */ /* 0x000fe2000c101908 */
[--C-:B--2---:R-:W-:Y:S02]  /*0b00*/  HADD2.F32 R39, -RZ, R8.reuse.H0_H0 ;  /* 0x20000008ff277230 */ /* 0x104fe40000004100 */
[----:B------:R-:W-:Y:S02]  /*0b10*/  HADD2.F32 R12, -RZ, R8.H1_H1 ;  /* 0x30000008ff0c7230 */ /* 0x000fe40000004100 */
[--C-:B------:R-:W-:Y:S02]  /*0b20*/  HADD2.F32 R35, -RZ, R9.reuse.H0_H0 ;  /* 0x20000009ff237230 */ /* 0x100fe40000004100 */
[----:B------:R-:W-:Y:S01]  /*0b30*/  FFMA R39, R0, R39, RZ ;  /* 0x0000002700277223 */ /* 0x000fe200000000ff */
[----:B------:R-:W-:Y:S02]  /*0b40*/  HADD2.F32 R36, -RZ, R9.H1_H1 ;  /* 0x30000009ff247230 */ /* 0x000fe40000004100 */
[----:B------:R-:W-:-:S02]  /*0b50*/  HADD2.F32 R8, -RZ, R11.H0_H0 ;  /* 0x2000000bff087230 */ /* 0x000fc40000004100 */
[----:B------:R-:W-:Y:S01]  /*0b60*/  FFMA R12, R4, R12, R39 ;  /* 0x0000000c040c7223 */ /* 0x000fe20000000027 */
[----:B------:R-:W-:-:S03]  /*0b70*/  HADD2.F32 R11, -RZ, R11.H1_H1 ;  /* 0x3000000bff0b7230 */ /* 0x000fc60000004100 */
[----:B------:R-:W-:Y:S01]  /*0b80*/  FFMA R35, R5, R35, R12 ;  /* 0x0000002305237223 */ /* 0x000fe2000000000c */
[--C-:B------:R-:W-:Y:S02]  /*0b90*/  HADD2.F32 R12, -RZ, R10.reuse.H0_H0 ;  /* 0x2000000aff0c7230 */ /* 0x100fe40000004100 */
[----:B------:R-:W-:Y:S02]  /*0ba0*/  HADD2.F32 R10, -RZ, R10.H1_H1 ;  /* 0x3000000aff0a7230 */ /* 0x000fe40000004100 */
[----:B------:R-:W-:-:S04]  /*0bb0*/  FFMA R36, R6, R36, R35 ;  /* 0x0000002406247223 */ /* 0x000fc80000000023 */
[----:B------:R-:W-:-:S04]  /*0bc0*/  FFMA R9, R7, R12, R36 ;  /* 0x0000000c07097223 */ /* 0x000fc80000000024 */
        /* <DEDUP_REMOVED lines=14> */
[----:B------:R-:W2:Y:S01]  /*0cb0*/  LD.E.128 R8, desc[UR8][R8.64] ;  /* 0x0000000808087980 */ /* 0x000ea2000c101d00 */
[----:B------:R-:W-:Y:S01]  /*0cc0*/  ISETP.GT.U32.AND P1, PT, R2, 0x1f, PT ;  /* 0x0000001f0200780c */ /* 0x000fe20003f24070 */
[----:B------:R-:W-:Y:S01]  /*0cd0*/  BSSY.RECONVERGENT B0, `(.L_x_0) ;  /* 0x0000039000007945 */ /* 0x000fe20003800200 */
        /* <DEDUP_REMOVED lines=11> */
[----:B------:R-:W-:-:S04]  /*0d90*/  FFMA R36, R6, R36, R35 ;  /* 0x0000002406247223 */ /* 0x000fc80000000023 */
[----:B------:R-:W-:Y:S01]  /*0da0*/  FFMA R9, R7, R12, R36 ;  /* 0x0000000c07097223 */ /* 0x000fe20000000024 */
[----:B------:R-:W-:-:S04]  /*0db0*/  IMAD.WIDE.U32 R36, R2, 0x4, R30 ;  /* 0x0000000402247825 */ /* 0x000fc800078e001e */
[----:B------:R-:W-:-:S04]  /*0dc0*/  FFMA R10, R20, R10, R9 ;  /* 0x0000000a140a7223 */ /* 0x000fc80000000009 */
[----:B------:R-:W-:-:S04]  /*0dd0*/  FFMA R9, R21, R8, R10 ;  /* 0x0000000815097223 */ /* 0x000fc8000000000a */
[----:B------:R-:W-:-:S05]  /*0de0*/  FFMA R11, R22, R11, R9 ;  /* 0x0000000b160b7223 */ /* 0x000fca0000000009 */
[----:B------:R-:W1:Y:S02]  /*0df0*/  SHFL.BFLY PT, R8, R11, 0x8, 0x1f ;  /* 0x0d001f000b087f89 */ /* 0x000e6400000e0000 */
[----:B-1----:R-:W-:-:S05]  /*0e00*/  FADD R8, R11, R8 ;  /* 0x000000080b087221 */ /* 0x002fca0000000000 */
[----:B------:R-:W1:Y:S02]  /*0e10*/  SHFL.BFLY PT, R9, R8, 0x4, 0x1f ;  /* 0x0c801f0008097f89 */ /* 0x000e6400000e0000 */
[----:B-1----:R-:W-:Y:S01]  /*0e20*/  FADD R10, R8, R9 ;  /* 0x00000009080a7221 */ /* 0x002fe20000000000 */
[----:B------:R-:W-:-:S04]  /*0e30*/  SHF.R.U32.HI R8, RZ, 0x2, R2 ;  /* 0x00000002ff087819 */ /* 0x000fc80000011602 */
[----:B------:R-:W1:Y:S01]  /*0e40*/  SHFL.BFLY PT, R9, R10, 0x2, 0x1f ;  /* 0x0c401f000a097f89 */ /* 0x000e6200000e0000 */
[----:B------:R-:W-:Y:S01]  /*0e50*/  LOP3.LUT R8, R8, 0x4, RZ, 0xc0, !PT ;  /* 0x0000000408087812 */ /* 0x000fe200078ec0ff */
[----:B-1----:R-:W-:Y:S01]  /*0e60*/  FADD R12, R10, R9 ;  /* 0x000000090a0c7221 */ /* 0x002fe20000000000 */
[----:B------:R-:W-:-:S04]  /*0e70*/  IADD3 R9, PT, PT, R2, -0x14, RZ ;  /* 0xffffffec02097810 */ /* 0x000fc80007ffe0ff */
[----:B------:R-:W1:Y:S01]  /*0e80*/  SHFL.BFLY PT, R13, R12, 0x1, 0x1f ;  /* 0x0c201f000c0d7f89 */ /* 0x000e6200000e0000 */
[----:B------:R-:W-:Y:S02]  /*0e90*/  ISETP.GT.U32.AND P0, PT, R9, 0xb, PT ;  /* 0x0000000b0900780c */ /* 0x000fe40003f04070 */
[----:B------:R-:W-:-:S05]  /*0ea0*/  IADD3 R9, PT, PT, R19, 0x11, RZ ;  /* 0x0000001113097810 */ /* 0x000fca0007ffe0ff */
[----:B------:R2:W-:Y:S06]  /*0eb0*/  ST.E desc[UR8][R14.64+0x40c4], R9 ;  /* 0x0040c4090e007985 */ /* 0x0005ec000c101908 */
[----:B------:R-:W-:Y:S02]  /*0ec0*/  @!P0 MOV R11, 0xff800000 ;  /* 0xff800000000b8802 */ /* 0x000fe40000000f00 */
[----:B------:R-:W-:Y:S01]  /*0ed0*/  @!P0 MOV R35, 0xffffffff ;  /* 0xffffffff00238802 */ /* 0x000fe20000000f00 */
[----:B-1----:R-:W-:Y:S01]  /*0ee0*/  FADD R33, R12, R13 ;  /* 0x0000000d0c217221 */ /* 0x002fe20000000000 */
[----:B------:R-:W-:Y:S01]  /*0ef0*/  LEA R13, R29, R8, 0x3 ;  /* 0x000000081d0d7211 */ /* 0x000fe200078e18ff */
[----:B------:R-:W-:-:S03]  /*0f00*/  HFMA2 R29, -RZ, RZ, 0, 0 ;  /* 0x00000000ff1d7431 */ /* 0x000fc600000001ff */
[----:B------:R2:W-:Y:S01]  /*0f10*/  ST.E desc[UR8][R14.64+0x4044], R33 ;  /* 0x004044210e007985 */ /* 0x0005e2000c101908 */
[----:B------:R-:W-:Y:S06]  /*0f20*/  BAR.SYNC.DEFER_BLOCKING 0x0 ;  /* 0x0000000000007b1d */ /* 0x000fec0000010000 */
[----:B------:R2:W-:Y:S04]  /*0f30*/  @!P0 ST.E desc[UR8][R36.64+0x4000], R11 ;  /* 0x0040000b24008985 */ /* 0x0005e8000c101908 */
[----:B------:R2:W-:Y:S01]  /*0f40*/  @!P0 ST.E desc[UR8][R36.64+0x4080], R35 ;  /* 0x0040802324008985 */ /* 0x0005e2000c101908 */
[----:B------:R-:W-:Y:S06]  /*0f50*/  BAR.SYNC.DEFER_BLOCKING 0x0 ;  /* 0x0000000000007b1d */ /* 0x000fec0000010000 */
[----:B------:R-:W-:Y:S05]  /*0f60*/  @P1 BRA `(.L_x_1) ;  /* 0x00000000003c1947 */ /* 0x000fea0003800000 */
[----:B--2---:R-:W-:-:S04]  /*0f70*/  LOP3.LUT R9, R2, 0x1, RZ, 0x3c, !PT ;  /* 0x0000000102097812 */ /* 0x004fc800078e3cff */
[----:B------:R-:W-:-:S13]  /*0f80*/  ISETP.GT.U32.AND P0, PT, R9, R2, PT ;  /* 0x000000020900720c */ /* 0x000fda0003f04070 */
[----:B------:R-:W-:Y:S05]  /*0f90*/  @!P0 BRA `(.L_x_1) ;  /* 0x0000000000308947 */ /* 0x000fea0003800000 */
[----:B------:R-:W-:Y:S01]  /*0fa0*/  IMAD.WIDE.U32 R8, R9, 0x4, R30 ;  /* 0x0000000409087825 */ /* 0x000fe200078e001e */
[----:B------:R-:W2:Y:S04]  /*0fb0*/  LD.E R11, desc[UR8][R36.64+0x4000] ;  /* 0x00400008240b7980 */ /* 0x000ea8000c101900 */
[----:B------:R-:W2:Y:S01]  /*0fc0*/  LD.E R10, desc[UR8][R8.64+0x4000] ;  /* 0x00400008080a7980 */ /* 0x000ea2000c101900 */
[----:B------:R-:W-:-:S04]  /*0fd0*/  LOP3.LUT P0, RZ, R2, 0x2, RZ, 0xc0, !PT ;  /* 0x0000000202ff7812 */ /* 0x000fc8000780c0ff */
[----:B--2---:R-:W-:-:S13]  /*0fe0*/  FSETP.GT.XOR P0, PT, R11, R10, !P0 ;  /* 0x0000000a0b00720b */ /* 0x004fda0004704800 */
[----:B------:R-:W-:Y:S05]  /*0ff0*/  @!P0 BRA `(.L_x_1) ;  /* 0x0000000000188947 */ /* 0x000fea0003800000 */
[----:B------:R1:W-:Y:S04]  /*1000*/  ST.E desc[UR8][R36.64+0x4000], R10 ;  /* 0x0040000a24007985 */ /* 0x0003e8000c101908 */
[----:B------:R1:W-:Y:S04]  /*1010*/  ST.E desc[UR8][R8.64+0x4000], R11 ;  /* 0x0040000b08007985 */ /* 0x0003e8000c101908 */
[----:B------:R-:W2:Y:S04]  /*1020*/  LD.E R33, desc[UR8][R8.64+0x4080] ;  /* 0x0040800808217980 */ /* 0x000ea8000c101900 */
[----:B------:R-:W3:Y:S04]  /*1030*/  LD.E R15, desc[UR8][R36.64+0x4080] ;  /* 0x00408008240f7980 */ /* 0x000ee8000c101900 */
[----:B--2---:R1:W-:Y:S04]  /*1040*/  ST.E desc[UR8][R36.64+0x4080], R33 ;  /* 0x0040802124007985 */ /* 0x0043e8000c101908 */
[----:B---3--:R1:W-:Y:S02]  /*1050*/  ST.E desc[UR8][R8.64+0x4080], R15 ;  /* 0x0040800f08007985 */ /* 0x0083e4000c101908 */
.L_x_1:
[----:B------:R-:W-:Y:S05]  /*1060*/  BSYNC.RECONVERGENT B0 ;  /* 0x0000000000007941 */ /* 0x000fea0003800200 */
.L_x_0:
[----:B------:R-:W-:Y:S06]  /*1070*/  BAR.SYNC.DEFER_BLOCKING 0x0 ;  /* 0x0000000000007b1d */ /* 0x000fec0000010000 */
[----:B------:R-:W-:Y:S04]  /*1080*/  BSSY.RECONVERGENT B0, `(.L_x_2) ;  /* 0x0000011000007945 */ /* 0x000fe80003800200 */
[----:B------:R-:W-:Y:S05]  /*1090*/  @P1 BRA `(.L_x_3) ;  /* 0x00000000003c1947 */ /* 0x000fea0003800000 */
[----:B-12---:R-:W-:-:S04]  /*10a0*/  LOP3.LUT R9, R2, 0x2, RZ, 0x3c, !PT ;  /* 0x0000000202097812 */ /* 0x006fc800078e3cff */
        /* <DEDUP_REMOVED lines=11> */
[----:B------:R-:W4:Y:S04]  /*1160*/  LD.E R15, desc[UR8][R36.64+0x4080] ;  /* 0x00408008240f7980 */ /* 0x000f28000c101900 */
[----:B--2---:R3:W-:Y:S04]  /*1170*/  ST.E desc[UR8][R36.64+0x4080], R33 ;  /* 0x0040802124007985 */ /* 0x0047e8000c101908 */
[----:B----4-:R3:W-:Y:S02]  /*1180*/  ST.E desc[UR8][R8.64+0x4080], R15 ;  /* 0x0040800f08007985 */ /* 0x0107e4000c101908 */
.L_x_3:
[----:B------:R-:W-:Y:S05]  /*1190*/  BSYNC.RECONVERGENT B0 ;  /* 0x0000000000007941 */ /* 0x000fea0003800200 */
.L_x_2:
[----:B------:R-:W-:Y:S06]  /*11a0*/  BAR.SYNC.DEFER_BLOCKING 0x0 ;  /* 0x0000000000007b1d */ /* 0x000fec0000010000 */
[----:B------:R-:W-:Y:S04]  /*11b0*/  BSSY.RECONVERGENT B0, `(.L_x_4) ;  /* 0x0000011000007945 */ /* 0x000fe80003800200 */
[----:B------:R-:W-:Y:S05]  /*11c0*/  @P1 BRA `(.L_x_5) ;  /* 0x00000000003c1947 */ /* 0x000fea0003800000 */
[----:B-123--:R-:W-:-:S04]  /*11d0*/  LOP3.LUT R9, R2, 0x1, RZ, 0x3c, !PT ;  /* 0x0000000102097812 */ /* 0x00efc800078e3cff */
        /* <DEDUP_REMOVED lines=14> */
.L_x_5:
[----:B------:R-:W-:Y:S05]  /*12c0*/  BSYNC.RECONVERGENT B0 ;  /* 0x0000000000007941 */ /* 0x000fea0003800200 */
.L_x_4:
[----:B------:R-:W-:Y:S01]  /*12d0*/  BAR.SYNC.DEFER_BLOCKING 0x0 ;  /* 0x0000000000007b1d */ /* 0x000fe20000010000 */
[----:B------:R-:W-:-:S05]  /*12e0*/  LOP3.LUT R12, R2, 0x8, RZ, 0xc0, !PT ;  /* 0x00000008020c7812 */ /* 0x000fca00078ec0ff */
[----:B------:R-:W-:Y:S04]  /*12f0*/  BSSY.RECONVERGENT B0, `(.L_x_6) ;  /* 0x0000011000007945 */ /* 0x000fe80003800200 */
[----:B------:R-:W-:Y:S05]  /*1300*/  @P1 BRA `(.L_x_7) ;  /* 0x00000000003c1947 */ /* 0x000fea0003800000 */
[----:B-1234-:R-:W-:-:S04]  /*1310*/  LOP3.LUT R9, R2, 0x4, RZ, 0x3c, !PT ;  /* 0x0000000402097812 */ /* 0x01efc800078e3cff */
[----:B------:R-:W-:-:S13]  /*1320*/  ISETP.GT.U32.AND P0, PT, R9, R2, PT ;  /* 0x000000020900720c */ /* 0x000fda0003f04070 */
[----:B------:R-:W-:Y:S05]  /*1330*/  @!P0 BRA `(.L_x_7) ;  /* 0x0000000000308947 */ /* 0x000fea0003800000 */
[----:B------:R-:W-:Y:S01]  /*1340*/  IMAD.WIDE.U32 R8, R9, 0x4, R30 ;  /* 0x0000000409087825 */ /* 0x000fe200078e001e */
[----:B------:R-:W2:Y:S04]  /*1350*/  LD.E R11, desc[UR8][R36.64+0x4000] ;  /* 0x00400008240b7980 */ /* 0x000ea8000c101900 */
[----:B------:R-:W2:Y:S02]  /*1360*/  LD.E R10, desc[UR8][R8.64+0x4000] ;  /* 0x00400008080a7980 */ /* 0x000ea4000c101900 */
[----:B--2---:R-:W-:-:S04]  /*1370*/  FSETP.GT.AND P0, PT, R11, R10, PT ;  /* 0x0000000a0b00720b */ /* 0x004fc80003f04000 */
[----:B------:R-:W-:-:S13]  /*1380*/  ISETP.EQ.XOR P0, PT, R12, RZ, P0 ;  /* 0x000000ff0c00720c */ /* 0x000fda0000702a70 */
[----:B------:R-:W-:Y:S05]  /*1390*/  @!P0 BRA `(.L_x_7) ;  /* 0x0000000000188947 */ /* 0x000fea0003800000 */
[----:B------:R1:W-:Y:S04]  /*13a0*/  ST.E desc[UR8][R36.64+0x4000], R10 ;  /* 0x0040000a24007985 */ /* 0x0003e8000c101908 */
[----:B------:R1:W-:Y:S04]  /*13b0*/  ST.E desc[UR8][R8.64+0x4000], R11 ;  /* 0x0040000b08007985 */ /* 0x0003e8000c101908 */
[----:B------:R-:W2:Y:S04]  /*13c0*/  LD.E R33, desc[UR8][R8.64+0x4080] ;  /* 0x0040800808217980 */ /* 0x000ea8000c101900 */
[----:B------:R-:W3:Y:S04]  /*13d0*/  LD.E R15, desc[UR8][R36.64+0x4080] ;  /* 0x00408008240f7980 */ /* 0x000ee8000c101900 */
[----:B--2---:R1:W-:Y:S04]  /*13e0*/  ST.E desc[UR8][R36.64+0x4080], R33 ;  /* 0x0040802124007985 */ /* 0x0043e8000c101908 */
[----:B---3--:R1:W-:Y:S02]  /*13f0*/  ST.E desc[UR8][R8.64+0x4080], R15 ;  /* 0x0040800f08007985 */ /* 0x0083e4000c101908 */
.L_x_7:
[----:B------:R-:W-:Y:S05]  /*1400*/  BSYNC.RECONVERGENT B0 ;  /* 0x0000000000007941 */ /* 0x000fea0003800200 */
.L_x_6:
[----:B------:R-:W-:Y:S06]  /*1410*/  BAR.SYNC.DEFER_BLOCKING 0x0 ;  /* 0x0000000000007b1d */ /* 0x000fec0000010000 */
        /* <DEDUP_REMOVED lines=17> */
.L_x_9:
[----:B------:R-:W-:Y:S05]  /*1530*/  BSYNC.RECONVERGENT B0 ;  /* 0x0000000000007941 */ /* 0x000fea0003800200 */
.L_x_8:
        /* <DEDUP_REMOVED lines=18> */
.L_x_11:
[----:B------:R-:W-:Y:S05]  /*1660*/  BSYNC.RECONVERGENT B0 ;  /* 0x0000000000007941 */ /* 0x000fea0003800200 */
.L_x_10:
        /* <DEDUP_REMOVED lines=19> */
.L_x_13:
[----:B------:R-:W-:Y:S05]  /*17a0*/  BSYNC.RECONVERGENT B0 ;  /* 0x0000000000007941 */ /* 0x000fea0003800200 */
.L_x_12:
        /* <DEDUP_REMOVED lines=18> */
.L_x_15:
[----:B------:R-:W-:Y:S05]  /*18d0*/  BSYNC.RECONVERGENT B0 ;  /* 0x0000000000007941 */ /* 0x000fea0003800200 */
.L_x_14:
        /* <DEDUP_REMOVED lines=18> */
.L_x_17:
[----:B------:R-:W-:Y:S05]  /*1a00*/  BSYNC.RECONVERGENT B0 ;  /* 0x0000000000007941 */ /* 0x000fea0003800200 */
.L_x_16:
        /* <DEDUP_REMOVED lines=18> */
.L_x_19:
[----:B------:R-:W-:Y:S05]  /*1b30*/  BSYNC.RECONVERGENT B0 ;  /* 0x0000000000007941 */ /* 0x000fea0003800200 */
.L_x_18:
        /* <DEDUP_REMOVED lines=19> */
.L_x_21:
[----:B------:R-:W-:Y:S05]  /*1c70*/  BSYNC.RECONVERGENT B0 ;  /* 0x0000000000007941 */ /* 0x000fea0003800200 */
.L_x_20:
        /* <DEDUP_REMOVED lines=18> */
.L_x_23:
[----:B------:R-:W-:Y:S05]  /*1da0*/  BSYNC.RECONVERGENT B0 ;  /* 0x0000000000007941 */ /* 0x000fea0003800200 */
.L_x_22:
        /* <DEDUP_REMOVED lines=18> */
.L_x_25:
[----:B------:R-:W-:Y:S05]  /*1ed0*/  BSYNC.RECONVERGENT B0 ;  /* 0x0000000000007941 */ /* 0x000fea0003800200 */
.L_x_24:
        /* <DEDUP_REMOVED lines=18> */
.L_x_27:
[----:B------:R-:W-:Y:S05]  /*2000*/  BSYNC.RECONVERGENT B0 ;  /* 0x0000000000007941 */ /* 0x000fea0003800200 */
.L_x_26:
        /* <DEDUP_REMOVED lines=18> */
.L_x_29:
[----:B------:R-:W-:Y:S05]  /*2130*/  BSYNC.RECONVERGENT B0 ;  /* 0x0000000000007941 */ /* 0x000fea0003800200 */
.L_x_28:
[----:B------:R-:W-:Y:S01]  /*2140*/  BAR.SYNC.DEFER_BLOCKING 0x0 ;  /* 0x0000000000007b1d */ /* 0x000fe20000010000 */
[----:B------:R-:W-:Y:S02]  /*2150*/  ISETP.GT.AND P0, PT, R25, 0x4, PT ;  /* 0x000000041900780c */ /* 0x000fe40003f04270 */
[----:B--2---:R-:W-:-:S03]  /*2160*/  MOV R14, 0xffffffff ;  /* 0xffffffff000e7802 */ /* 0x004fc60000000f00 */
[----:B------:R-:W2:Y:S01]  /*2170*/  LDCU.64 UR10, c[0x0][0x390] ;  /* 0x00007200ff0a77ac */ /* 0x000ea20008000a00 */
[----:B------:R-:W1:Y:S07]  /*2180*/  LDCU.64 UR12, c[0x0][0x398] ;  /* 0x00007300ff0c77ac */ /* 0x000e6e0008000a00 */
[----:B------:R-:W-:Y:S05]  /*2190*/  @P0 BRA `(.L_x_30) ;  /* 0x0000000000080947 */ /* 0x000fea0003800000 */
[----:B-1-34-:R-:W-:-:S06]  /*21a0*/  IMAD.WIDE R14, R25, 0x4, R30 ;  /* 0x00000004190e7825 */ /* 0x01afcc00078e021e */
[----:B------:R1:W5:Y:S02]  /*21b0*/  LD.E R14, desc[UR8][R14.64+0x4080] ;  /* 0x004080080e0e7980 */ /* 0x000364000c101900 */
.L_x_30:
[----:B-----5:R-:W-:Y:S02]  /*21c0*/  ISETP.GT.AND P0, PT, R14, -0x1, PT ;  /* 0xffffffff0e00780c */ /* 0x020fe40003f04270 */
[----:B------:R-:W-:-:S11]  /*21d0*/  LEA R12, R19, R38, 0x8 ;  /* 0x00000026130c7211 */ /* 0x000fd600078e40ff */
[----:B------:R-:W-:Y:S05]  /*21e0*/  @P0 BRA `(.L_x_31) ;  /* 0x0000000400080947 */ /* 0x000fea0003800000 */
[----:B------:R-:W-:-:S13]  /*21f0*/  ISETP.GT.U32.AND P0, PT, R2, 0x1ff, PT ;  /* 0x000001ff0200780c */ /* 0x000fda0003f04070 */
[----:B------:R-:W-:Y:S05]  /*2200*/  @P0 BRA `(.L_x_32) ;  /* 0x0000000000f40947 */ /* 0x000fea0003800000 */
[----:B------:R-:W5:Y:S01]  /*2210*/  I2F.U32.RP R14, R17 ;  /* 0x00000011000e7306 */ /* 0x000f620000209000 */
[----:B-1-34-:R-:W-:Y:S01]  /*2220*/  IADD3 R8, PT, PT, R2, R17, RZ ;  /* 0x0000001102087210 */ /* 0x01afe20007ffe0ff */
[----:B------:R-:W-:Y:S01]  /*2230*/  BSSY.RECONVERGENT B0, `(.L_x_33) ;  /* 0x000002b000007945 */ /* 0x000fe20003800200 */
[----:B------:R-:W-:Y:S02]  /*2240*/  ISETP.NE.U32.AND P2, PT, R17, RZ, PT ;  /* 0x000000ff1100720c */ /* 0x000fe40003f45070 */
[C---:B------:R-:W-:Y:S02]  /*2250*/  VIMNMX.U32 R11, PT, PT, R8.reuse, 0x200, !PT ;  /* 0x00000200080b7848 */ /* 0x040fe40007fe0000 */
[C---:B------:R-:W-:Y:S02]  /*2260*/  ISETP.GE.U32.AND P3, PT, R8.reuse, 0x200, PT ;  /* 0x000002000800780c */ /* 0x040fe40003f66070 */
[----:B------:R-:W-:Y:S01]  /*2270*/  IADD3 R11, PT, PT, -R8, R11, RZ ;  /* 0x0000000b080b7210 */ /* 0x000fe20007ffe1ff */
[----:B------:R-:W-:Y:S01]  /*2280*/  HFMA2 R8, -RZ, RZ, 0, 0 ;  /* 0x00000000ff087431 */ /* 0x000fe200000001ff */
[----:B-----5:R-:W1:Y:S02]  /*2290*/  MUFU.RCP R14, R14 ;  /* 0x0000000e000e7308 */ /* 0x020e640000001000 */
[----:B-1----:R-:W-:-:S06]  /*22a0*/  IADD3 R9, PT, PT, R14, 0xffffffe, RZ ;  /* 0x0ffffffe0e097810 */ /* 0x002fcc0007ffe0ff */
[----:B------:R-:W1:Y:S02]  /*22b0*/  F2I.FTZ.U32.TRUNC.NTZ R9, R9 ;  /* 0x0000000900097305 */ /* 0x000e64000021f000 */
[----:B-1----:R-:W-:-:S05]  /*22c0*/  IADD3 R10, PT, PT, RZ, -R9, RZ ;  /* 0x80000009ff0a7210 */ /* 0x002fca0007ffe0ff */
[----:B------:R-:W-:Y:S01]  /*22d0*/  IMAD R15, R10, R17, RZ ;  /* 0x000000110a0f7224 */ /* 0x000fe200078e02ff */
[C---:B------:R-:W-:Y:S02]  /*22e0*/  IADD3 R10, PT, PT, R11.reuse, -0x1, RZ ;  /* 0xffffffff0b0a7810 */ /* 0x040fe40007ffe0ff */
[----:B------:R-:W-:Y:S01]  /*22f0*/  @P3 IADD3 R10, PT, PT, R11, RZ, RZ ;  /* 0x000000ff0b0a3210 */ /* 0x000fe20007ffe0ff */
[----:B------:R-:W-:-:S06]  /*2300*/  IMAD.HI.U32 R15, R9, R15, R8 ;  /* 0x0000000f090f7227 */ /* 0x000fcc00078e0008 */
[----:B------:R-:W-:-:S05]  /*2310*/  IMAD.HI.U32 R15, R15, R10, RZ ;  /* 0x0000000a0f0f7227 */ /* 0x000fca00078e00ff */
[----:B------:R-:W-:-:S05]  /*2320*/  IADD3 R8, PT, PT, -R15, RZ, RZ ;  /* 0x000000ff0f087210 */ /* 0x000fca0007ffe1ff */
[----:B------:R-:W-:Y:S01]  /*2330*/  IMAD R10, R17, R8, R10 ;  /* 0x00000008110a7224 */ /* 0x000fe200078e020a */
[----:B------:R-:W-:-:S04]  /*2340*/  SEL R8, RZ, 0x1, P3 ;  /* 0x00000001ff087807 */ /* 0x000fc80001800000 */
[----:B------:R-:W-:-:S13]  /*2350*/  ISETP.GE.U32.AND P0, PT, R10, R17, PT ;  /* 0x000000110a00720c */ /* 0x000fda0003f06070 */
[-C--:B------:R-:W-:Y:S02]  /*2360*/  @P0 IADD3 R10, PT, PT, R10, -R17.reuse, RZ ;  /* 0x800000110a0a0210 */ /* 0x080fe40007ffe0ff */
[----:B------:R-:W-:Y:S02]  /*2370*/  @P0 IADD3 R15, PT, PT, R15, 0x1, RZ ;  /* 0x000000010f0f0810 */ /* 0x000fe40007ffe0ff */
[----:B------:R-:W-:-:S13]  /*2380*/  ISETP.GE.U32.AND P1, PT, R10, R17, PT ;  /* 0x000000110a00720c */ /* 0x000fda0003f26070 */
[----:B------:R-:W-:Y:S02]  /*2390*/  @P1 IADD3 R15, PT, PT, R15, 0x1, RZ ;  /* 0x000000010f0f1810 */ /* 0x000fe40007ffe0ff */
[----:B------:R-:W-:-:S04]  /*23a0*/  @!P2 LOP3.LUT R15, RZ, R17, RZ, 0x33, !PT ;  /* 0x00000011ff0fa212 */ /* 0x000fc800078e33ff */
[----:B------:R-:W-:-:S04]  /*23b0*/  IADD3 R15, PT, PT, R8, R15, RZ ;  /* 0x0000000f080f7210 */ /* 0x000fc80007ffe0ff */
[C---:B------:R-:W-:Y:S02]  /*23c0*/  LOP3.LUT R8, R15.reuse, 0x3, RZ, 0xc0, !PT ;  /* 0x000000030f087812 */ /* 0x040fe400078ec0ff */
[----:B------:R-:W-:Y:S02]  /*23d0*/  ISETP.GE.U32.AND P1, PT, R15, 0x3, PT ;  /* 0x000000030f00780c */ /* 0x000fe40003f26070 */
[----:B------:R-:W-:Y:S02]  /*23e0*/  ISETP.NE.AND P0, PT, R8, 0x3, PT ;  /* 0x000000030800780c */ /* 0x000fe40003f05270 */
[----:B------:R-:W-:-:S11]  /*23f0*/  MOV R8, R2 ;  /* 0x0000000200087202 */ /* 0x000fd60000000f00 */
[----:B------:R-:W-:Y:S05]  /*2400*/  @!P0 BRA `(.L_x_34) ;  /* 0x0000000000348947 */ /* 0x000fea0003800000 */
[----:B------:R-:W-:Y:S02]  /*2410*/  IADD3 R8, PT, PT, R15, 0x1, RZ ;  /* 0x000000010f087810 */ /* 0x000fe40007ffe0ff */
[----:B------:R-:W-:Y:S02]  /*2420*/  LEA R11, R25, R34, 0x18 ;  /* 0x00000022190b7211 */ /* 0x000fe400078ec0ff */
[----:B------:R-:W-:Y:S02]  /*2430*/  LOP3.LUT R9, R8, 0x3, RZ, 0xc0, !PT ;  /* 0x0000000308097812 */ /* 0x000fe400078ec0ff */
[----:B------:R-:W-:Y:S02]  /*2440*/  MOV R15, 0xffffffff ;  /* 0xffffffff000f7802 */ /* 0x000fe40000000f00 */
[----:B------:R-:W-:Y:S02]  /*2450*/  IADD3 R8, PT, PT, R18, R9, RZ ;  /* 0x0000000912087210 */ /* 0x000fe40007ffe0ff */
[----:B------:R-:W-:-:S02]  /*2460*/  LEA R10, R2, R11, 0x2 ;  /* 0x0000000b020a7211 */ /* 0x000fc400078e10ff */
[----:B------:R-:W-:Y:S01]  /*2470*/  IADD3 R9, PT, PT, -R9, RZ, RZ ;  /* 0x000000ff09097210 */ /* 0x000fe20007ffe1ff */
[----:B------:R-:W-:-:S07]  /*2480*/  IMAD R8, R8, R17, R24 ;  /* 0x0000001108087224 */ /* 0x000fce00078e0218 */
.L_x_35:
[----:B------:R-:W-:Y:S01]  /*2490*/  IADD3 R9, PT, PT, R9, 0x1, RZ ;  /* 0x0000000109097810 */ /* 0x000fe20007ffe0ff */
[----:B------:R1:W-:Y:S03]  /*24a0*/  STS [R10], R15 ;  /* 0x0000000f0a007388 */ /* 0x0003e60000000800 */
[----:B------:R-:W-:Y:S02]  /*24b0*/  ISETP.NE.AND P0, PT, R9, RZ, PT ;  /* 0x000000ff0900720c */ /* 0x000fe40003f05270 */
[----:B-1----:R-:W-:-:S11]  /*24c0*/  LEA R10, R17, R10, 0x2 ;  /* 0x0000000a110a7211 */ /* 0x002fd600078e10ff */
[----:B------:R-:W-:Y:S05]  /*24d0*/  @P0 BRA `(.L_x_35) ;  /* 0xfffffffc00ec0947 */ /* 0x000fea000383ffff */
.L_x_34:
[----:B--2---:R-:W-:Y:S05]  /*24e0*/  BSYNC.RECONVERGENT B0 ;  /* 0x0000000000007941 */ /* 0x004fea0003800200 */
.L_x_33:
[----:B------:R-:W-:Y:S05]  /*24f0*/  @!P1 BRA `(.L_x_32) ;  /* 0x0000000000389947 */ /* 0x000fea0003800000 */
[----:B------:R-:W-:Y:S02]  /*2500*/  LEA R25, R25, R34, 0x18 ;  /* 0x0000002219197211 */ /* 0x000fe400078ec0ff */
[----:B------:R-:W-:Y:S02]  /*2510*/  MOV R15, 0xffffffff ;  /* 0xffffffff000f7802 */ /* 0x000fe40000000f00 */
[----:B------:R-:W-:-:S07]  /*2520*/  LEA R10, R8, R25, 0x2 ;  /* 0x00000019080a7211 */ /* 0x000fce00078e10ff */
.L_x_36:
[CC--:B--2---:R-:W-:Y:S01]  /*2530*/  LEA R9, R17.reuse, R10.reuse, 0x2 ;  /* 0x0000000a11097211 */ /* 0x0c4fe200078e10ff */
[C---:B------:R-:W-:Y:S01]  /*2540*/  IMAD R14, R17.reuse, 0xc, R10 ;  /* 0x0000000c110e7824 */ /* 0x040fe200078e020a */
[C---:B------:R-:W-:Y:S01]  /*2550*/  LEA R11, R17.reuse, R10, 0x3 ;  /* 0x0000000a110b7211 */ /* 0x040fe200078e18ff */
[----:B------:R1:W-:Y:S01]  /*2560*/  STS [R10], R15 ;  /* 0x0000000f0a007388 */ /* 0x0003e20000000800 */
[----:B------:R-:W-:-:S03]  /*2570*/  LEA R8, R17, R8, 0x2 ;  /* 0x0000000811087211 */ /* 0x000fc600078e10ff */
[----:B------:R2:W-:Y:S01]  /*2580*/  STS [R9], R15 ;  /* 0x0000000f09007388 */ /* 0x0005e20000000800 */
[----:B------:R-:W-:-:S03]  /*2590*/  ISETP.GE.U32.AND P0, PT, R8, 0x200, PT ;  /* 0x000002000800780c */ /* 0x000fc60003f06070 */
[----:B------:R2:W-:Y:S01]  /*25a0*/  STS [R11], R15 ;  /* 0x0000000f0b007388 */ /* 0x0005e20000000800 */
[----:B-1----:R-:W-:-:S03]  /*25b0*/  LEA R10, R17, R10, 0x4 ;  /* 0x0000000a110a7211 */ /* 0x002fc600078e20ff */
[----:B------:R2:W-:Y:S06]  /*25c0*/  STS [R14], R15 ;  /* 0x0000000f0e007388 */ /* 0x0005ec0000000800 */
[----:B------:R-:W-:Y:S05]  /*25d0*/  @!P0 BRA `(.L_x_36) ;  /* 0xfffffffc00d48947 */ /* 0x000fea000383ffff */
.L_x_32:
[----:B------:R-:W-:Y:S05]  /*25e0*/  WARPSYNC.ALL ;  /* 0x0000000000007948 */ /* 0x000fea0003800000 */
[----:B------:R-:W-:Y:S06]  /*25f0*/  BAR.SYNC.DEFER_BLOCKING 0x0 ;  /* 0x0000000000007b1d */ /* 0x000fec0000010000 */
[----:B------:R-:W-:Y:S05]  /*2600*/  BRA `(.L_x_37) ;  /* 0x0000001800ec7947 */ /* 0x000fea0003800000 */
.L_x_31:
[----:B------:R-:W5:Y:S01]  /*2610*/  LDC.64 R40, c[0x0][0x390] ;  /* 0x0000e400ff287b82 */ /* 0x000f620000000a00 */
[----:B-1-34-:R-:W-:Y:S02]  /*2620*/  IADD3 R8, PT, PT, R32, R3, RZ ;  /* 0x0000000320087210 */ /* 0x01afe40007ffe0ff */
[----:B------:R-:W-:Y:S02]  /*2630*/  SHF.L.U32 R15, R19, 0x7, RZ ;  /* 0x00000007130f7819 */ /* 0x000fe400000006ff */
[----:B------:R-:W-:Y:S02]  /*2640*/  LEA R33, R13, R8, 0xc ;  /* 0x000000080d217211 */ /* 0x000fe400078e60ff */
[C---:B------:R-:W-:Y:S01]  /*2650*/  LOP3.LUT R42, R15.reuse, R32, RZ, 0xfc, !PT ;  /* 0x000000200f2a7212 */ /* 0x040fe200078efcff */
[----:B------:R-:W-:Y:S01]  /*2660*/  HFMA2 R32, -RZ, RZ, 0, 5.9604644775390625e-08 ;  /* 0x00000001ff207431 */ /* 0x000fe200000001ff */
[----:B------:R-:W-:Y:S02]  /*2670*/  LEA R33, R14, R33, 0x17 ;  /* 0x000000210e217211 */ /* 0x000fe400078eb8ff */
[----:B------:R-:W-:-:S03]  /*2680*/  IADD3 R15, PT, PT, R15, R42, RZ ;  /* 0x0000002a0f0f7210 */ /* 0x000fc60007ffe0ff */
[----:B-----5:R-:W-:-:S03]  /*2690*/  IMAD.WIDE R38, R33, 0x2, R40 ;  /* 0x0000000221267825 */ /* 0x020fc600078e0228 */
[C---:B------:R-:W-:Y:S02]  /*26a0*/  IADD3 R34, P0, PT, R38.reuse, 0x2000, RZ ;  /* 0x0000200026227810 */ /* 0x040fe40007f1e0ff */
[----:B------:R-:W-:Y:S01]  /*26b0*/  @!PT LDS RZ, [RZ] ;  /* 0x00000000fffff984 */ /* 0x000fe20000000800 */
[----:B------:R-:W-:Y:S01]  /*26c0*/  @!PT LDS RZ, [RZ] ;  /* 0x00000000fffff984 */ /* 0x000fe20000000800 */
[----:B------:R-:W-:Y:S01]  /*26d0*/  @!PT LDS RZ, [RZ] ;  /* 0x00000000fffff984 */ /* 0x000fe20000000800 */
[----:B------:R1:W-:Y:S01]  /*26e0*/  LDGSTS.E.BYPASS.128 [R12], desc[UR8][R38.64] ;  /* 0x00000000260c7fae */ /* 0x0003e2000b981808 */
[C---:B------:R-:W-:Y:S02]  /*26f0*/  IADD3 R10, P1, PT, R38.reuse, 0x4000, RZ ;  /* 0x00004000260a7810 */ /* 0x040fe40007f3e0ff */
[----:B------:R-:W-:Y:S02]  /*2700*/  IADD3 R8, P2, PT, R38, 0x6000, RZ ;  /* 0x0000600026087810 */ /* 0x000fe40007f5e0ff */
[-C--:B------:R-:W-:Y:S02]  /*2710*/  IADD3.X R35, PT, PT, RZ, R39.reuse, RZ, P0, !PT ;  /* 0x00000027ff237210 */ /* 0x080fe400007fe4ff */
[-C--:B------:R-:W-:Y:S02]  /*2720*/  IADD3.X R11, PT, PT, RZ, R39.reuse, RZ, P1, !PT ;  /* 0x00000027ff0b7210 */ /* 0x080fe40000ffe4ff */
[----:B------:R-:W-:Y:S01]  /*2730*/  IADD3.X R9, PT, PT, RZ, R39, RZ, P2, !PT ;  /* 0x00000027ff097210 */ /* 0x000fe200017fe4ff */
[----:B------:R1:W-:Y:S04]  /*2740*/  LDGSTS.E.BYPASS.128 [R12+0x100], desc[UR8][R34.64] ;  /* 0x00100000220c7fae */ /* 0x0003e8000b981808 */
[----:B------:R1:W-:Y:S04]  /*2750*/  LDGSTS.E.BYPASS.128 [R12+0x200], desc[UR8][R10.64] ;  /* 0x002000000a0c7fae */ /* 0x0003e8000b981808 */
[----:B------:R1:W-:Y:S04]  /*2760*/  LDGSTS.E.BYPASS.128 [R12+0x300], desc[UR8][R8.64] ;  /* 0x00300000080c7fae */ /* 0x0003e8000b981808 */
[----:B------:R-:W0:Y:S02]  /*2770*/  LDGDEPBAR ;  /* 0x00000000000079af */ /* 0x000e240000000000 */
.L_x_38:
[C---:B-1----:R-:W-:Y:S02]  /*2780*/  SHF.L.U32 R8, R32.reuse, 0xc, RZ ;  /* 0x0000000c20087819 */ /* 0x042fe400000006ff */
[----:B---3--:R-:W-:Y:S02]  /*2790*/  LEA R43, R32, R33, 0x11 ;  /* 0x00000021202b7211 */ /* 0x008fe400078e88ff */
[----:B------:R-:W-:Y:S02]  /*27a0*/  LOP3.LUT R8, R8, 0x1000, RZ, 0xc0, !PT ;  /* 0x0000100008087812 */ /* 0x000fe400078ec0ff */
[----:B------:R-:W-:Y:S01]  /*27b0*/  IADD3 R34, PT, PT, R32, -0x1, RZ ;  /* 0xffffffff20227810 */ /* 0x000fe20007ffe0ff */
[----:B------:R-:W-:Y:S01]  /*27c0*/  IMAD.WIDE R42, R43, 0x2, R40 ;  /* 0x000000022b2a7825 */ /* 0x000fe200078e0228 */
[----:B------:R-:W-:Y:S02]  /*27d0*/  IADD3 R8, PT, PT, R8, R15, RZ ;  /* 0x0000000f08087210 */ /* 0x000fe40007ffe0ff */
[----:B------:R-:W-:-:S02]  /*27e0*/  SHF.L.U32 R35, R34, 0xc, RZ ;  /* 0x0000000c22237819 */ /* 0x000fc400000006ff */
[----:B------:R-:W-:Y:S02]  /*27f0*/  IADD3 R10, P0, PT, R42, 0x2000, RZ ;  /* 0x000020002a0a7810 */ /* 0x000fe40007f1e0ff */
[----:B------:R-:W-:Y:S02]  /*2800*/  LEA R45, R8, R23, 0x1 ;  /* 0x00000017082d7211 */ /* 0x000fe400078e08ff */
[C---:B------:R-:W-:Y:S02]  /*2810*/  IADD3 R8, P1, PT, R42.reuse, 0x4000, RZ ;  /* 0x000040002a087810 */ /* 0x040fe40007f3e0ff */
[----:B------:R-:W-:Y:S01]  /*2820*/  IADD3 R38, P2, PT, R42, 0x6000, RZ ;  /* 0x000060002a267810 */ /* 0x000fe20007f5e0ff */
[----:B------:R-:W-:Y:S01]  /*2830*/  @!PT LDS RZ, [RZ] ;  /* 0x00000000fffff984 */ /* 0x000fe20000000800 */
[----:B------:R-:W-:Y:S01]  /*2840*/  @!PT LDS RZ, [RZ] ;  /* 0x00000000fffff984 */ /* 0x000fe20000000800 */
[----:B------:R-:W-:Y:S01]  /*2850*/  @!PT LDS RZ, [RZ] ;  /* 0x00000000fffff984 */ /* 0x000fe20000000800 */
[----:B------:R1:W-:Y:S01]  /*2860*/  LDGSTS.E.BYPASS.128 [R45], desc[UR8][R42.64] ;  /* 0x000000002a2d7fae */ /* 0x0003e2000b981808 */
[-C--:B------:R-:W-:Y:S02]  /*2870*/  IADD3.X R11, PT, PT, RZ, R43.reuse, RZ, P0, !PT ;  /* 0x0000002bff0b7210 */ /* 0x080fe400007fe4ff */
[----:B------:R-:W-:-:S02]  /*2880*/  IADD3.X R9, PT, PT, RZ, R43, RZ, P1, !PT ;  /* 0x0000002bff097210 */ /* 0x000fc40000ffe4ff */
[----:B------:R-:W-:Y:S01]  /*2890*/  IADD3.X R39, PT, PT, RZ, R43, RZ, P2, !PT ;  /* 0x0000002bff277210 */ /* 0x000fe200017fe4ff */
[----:B------:R3:W-:Y:S01]  /*28a0*/  LDGSTS.E.BYPASS.128 [R45+0x100], desc[UR8][R10.64] ;  /* 0x001000000a2d7fae */ /* 0x0007e2000b981808 */
[----:B------:R-:W-:-:S03]  /*28b0*/  LOP3.LUT R44, R35, 0x1000, RZ, 0xc0, !PT ;  /* 0x00001000232c7812 */ /* 0x000fc600078ec0ff */
[----:B------:R3:W-:Y:S01]  /*28c0*/  LDGSTS.E.BYPASS.128 [R45+0x200], desc[UR8][R8.64] ;  /* 0x00200000082d7fae */ /* 0x0007e2000b981808 */
[----:B------:R-:W-:-:S03]  /*28d0*/  IADD3 R35, PT, PT, R15, R44, RZ ;  /* 0x0000002c0f237210 */ /* 0x000fc60007ffe0ff */
[----:B------:R3:W-:Y:S02]  /*28e0*/  LDGSTS.E.BYPASS.128 [R45+0x300], desc[UR8][R38.64] ;  /* 0x00300000262d7fae */ /* 0x0007e4000b981808 */
[----:B-1----:R-:W-:Y:S02]  /*28f0*/  IMAD.WIDE.U32 R42, R35, 0x2, R30 ;  /* 0x00000002232a7825 */ /* 0x002fe400078e001e */
[----:B------:R-:W0:Y:S01]  /*2900*/  LDGDEPBAR ;  /* 0x00000000000079af */ /* 0x000e220000000000 */
[----:B------:R-:W-:-:S04]  /*2910*/  DEPBAR.LE SB0, 0x1 ;  /* 0x000080400000791a */ /* 0x000fc80000000000 */
[----:B------:R-:W-:Y:S05]  /*2920*/  WARPSYNC.ALL ;  /* 0x0000000000007948 */ /* 0x000fea0003800000 */
[----:B------:R-:W-:Y:S06]  /*2930*/  BAR.SYNC.DEFER_BLOCKING 0x0 ;  /* 0x0000000000007b1d */ /* 0x000fec0000010000 */
[----:B---3--:R-:W3:Y:S01]  /*2940*/  LD.E.128 R8, desc[UR8][R42.64] ;  /* 0x000000082a087980 */ /* 0x008ee2000c101d00 */
[----:B------:R-:W-:Y:S01]  /*2950*/  IADD3 R47, PT, PT, R35, 0x80, RZ ;  /* 0x00000080232f7810 */ /* 0x000fe20007ffe0ff */
[----:B---3--:R-:W-:-:S02]  /*2960*/  HADD2.F32 R39, -RZ, R8.H0_H0 ;  /* 0x20000008ff277230 */ /* 0x008fc40000004100 */
[----:B------:R-:W-:Y:S02]  /*2970*/  HADD2.F32 R8, -RZ, R8.H1_H1 ;  /* 0x30000008ff087230 */ /* 0x000fe40000004100 */
[--C-:B------:R-:W-:Y:S02]  /*2980*/  HADD2.F32 R38, -RZ, R9.reuse.H0_H0 ;  /* 0x20000009ff267230 */ /* 0x100fe40000004100 */
[----:B------:R-:W-:Y:S01]  /*2990*/  FFMA R39, R0, R39, RZ ;  /* 0x0000002700277223 */ /* 0x000fe200000000ff */
[----:B------:R-:W-:-:S03]  /*29a0*/  HADD2.F32 R9, -RZ, R9.H1_H1 ;  /* 0x30000009ff097230 */ /* 0x000fc60000004100 */
[----:B------:R-:W-:-:S04]  /*29b0*/  FFMA R8, R4, R8, R39 ;  /* 0x0000000804087223 */ /* 0x000fc80000000027 */
[----:B------:R-:W-:-:S04]  /*29c0*/  FFMA R39, R5, R38, R8 ;  /* 0x0000002605277223 */ /* 0x000fc80000000008 */
[----:B------:R-:W-:Y:S01]  /*29d0*/  FFMA R8, R6, R9, R39 ;  /* 0x0000000906087223 */ /* 0x000fe20000000027 */
[--C-:B------:R-:W-:Y:S01]  /*29e0*/  HADD2.F32 R9, -RZ, R10.reuse.H0_H0 ;  /* 0x2000000aff097230 */ /* 0x100fe20000004100 */
[----:B------:R-:W-:Y:S01]  /*29f0*/  LEA R39, R34, R13, 0x5 ;  /* 0x0000000d22277211 */ /* 0x000fe200078e28ff */
[----:B------:R-:W-:-:S03]  /*2a00*/  HADD2.F32 R10, -RZ, R10.H1_H1 ;  /* 0x3000000aff0a7230 */ /* 0x000fc60000004100 */
[----:B------:R-:W-:Y:S01]  /*2a10*/  FFMA R9, R7, R9, R8 ;  /* 0x0000000907097223 */ /* 0x000fe20000000008 */
[--C-:B------:R-:W-:Y:S02]  /*2a20*/  HADD2.F32 R8, -RZ, R11.reuse.H0_H0 ;  /* 0x2000000bff087230 */ /* 0x100fe40000004100 */
[----:B------:R-:W-:Y:S02]  /*2a30*/  HADD2.F32 R11, -RZ, R11.H1_H1 ;  /* 0x3000000bff0b7230 */ /* 0x000fe40000004100 */
[----:B------:R-:W-:Y:S01]  /*2a40*/  FFMA R10, R20, R10, R9 ;  /* 0x0000000a140a7223 */ /* 0x000fe20000000009 */
[----:B------:R-:W-:-:S04]  /*2a50*/  IMAD.WIDE R42, R39, 0x4, R30 ;  /* 0x00000004272a7825 */ /* 0x000fc800078e021e */
[----:B------:R-:W-:Y:S01]  /*2a60*/  FFMA R9, R21, R8, R10 ;  /* 0x0000000815097223 */ /* 0x000fe2000000000a */
[----:B------:R-:W-:Y:S03]  /*2a70*/  ST.E desc[UR8][R42.64+0x6100], R39 ;  /* 0x006100272a007985 */ /* 0x000fe6000c101908 */
[----:B------:R-:W-:-:S05]  /*2a80*/  FFMA R9, R22, R11, R9 ;  /* 0x0000000b16097223 */ /* 0x000fca0000000009 */
[----:B------:R-:W1:Y:S02]  /*2a90*/  SHFL.BFLY PT, R8, R9, 0x8, 0x1f ;  /* 0x0d001f0009087f89 */ /* 0x000e6400000e0000 */
[----:B-1----:R-:W-:Y:S01]  /*2aa0*/  FADD R10, R9, R8 ;  /* 0x00000008090a7221 */ /* 0x002fe20000000000 */
[----:B------:R-:W-:-:S04]  /*2ab0*/  IMAD.WIDE.U32 R8, R47, 0x2, R30 ;  /* 0x000000022f087825 */ /* 0x000fc800078e001e */
[----:B------:R-:W1:Y:S02]  /*2ac0*/  SHFL.BFLY PT, R11, R10, 0x4, 0x1f ;  /* 0x0c801f000a0b7f89 */ /* 0x000e6400000e0000 */
[----:B-1----:R-:W-:-:S05]  /*2ad0*/  FADD R38, R10, R11 ;  /* 0x0000000b0a267221 */ /* 0x002fca0000000000 */
[----:B------:R-:W1:Y:S02]  /*2ae0*/  SHFL.BFLY PT, R11, R38, 0x2, 0x1f ;  /* 0x0c401f00260b7f89 */ /* 0x000e6400000e0000 */
[----:B-1----:R-:W-:-:S05]  /*2af0*/  FADD R44, R38, R11 ;  /* 0x0000000b262c7221 */ /* 0x002fca0000000000 */
[----:B------:R-:W1:Y:S02]  /*2b00*/  SHFL.BFLY PT, R11, R44, 0x1, 0x1f ;  /* 0x0c201f002c0b7f89 */ /* 0x000e6400000e0000 */
[----:B-1----:R-:W-:-:S05]  /*2b10*/  FADD R45, R44, R11 ;  /* 0x0000000b2c2d7221 */ /* 0x002fca0000000000 */
[----:B------:R1:W-:Y:S04]  /*2b20*/  ST.E desc[UR8][R42.64+0x4100], R45 ;  /* 0x0041002d2a007985 */ /* 0x0003e8000c101908 */
[----:B------:R-:W3:Y:S02]  /*2b30*/  LD.E.128 R8, desc[UR8][R8.64] ;  /* 0x0000000808087980 */ /* 0x000ee4000c101d00 */
[--C-:B---3--:R-:W-:Y:S02]  /*2b40*/  HADD2.F32 R47, -RZ, R8.reuse.H0_H0 ;  /* 0x20000008ff2f7230 */ /* 0x108fe40000004100 */
[----:B------:R-:W-:Y:S02]  /*2b50*/  HADD2.F32 R34, -RZ, R8.H1_H1 ;  /* 0x30000008ff227230 */ /* 0x000fe40000004100 */
[----:B------:R-:W-:-:S02]  /*2b60*/  HADD2.F32 R38, -RZ, R9.H0_H0 ;  /* 0x20000009ff267230 */ /* 0x000fc40000004100 */
[----:B------:R-:W-:Y:S01]  /*2b70*/  FFMA R47, R0, R47, RZ ;  /* 0x0000002f002f7223 */ /* 0x000fe200000000ff */
[--C-:B------:R-:W-:Y:S02]  /*2b80*/  HADD2.F32 R8, -RZ, R11.reuse.H0_H0 ;  /* 0x2000000bff087230 */ /* 0x100fe40000004100 */
[----:B------:R-:W-:Y:S02]  /*2b90*/  HADD2.F32 R11, -RZ, R11.H1_H1 ;  /* 0x3000000bff0b7230 */ /* 0x000fe40000004100 */
[----:B------:R-:W-:-:S04]  /*2ba0*/  FFMA R34, R4, R34, R47 ;  /* 0x0000002204227223 */ /* 0x000fc8000000002f */
[----:B------:R-:W-:Y:S01]  /*2bb0*/  FFMA R47, R5, R38, R34 ;  /* 0x00000026052f7223 */ /* 0x000fe20000000022 */
[----:B------:R-:W-:Y:S02]  /*2bc0*/  HADD2.F32 R34, -RZ, R9.H1_H1 ;  /* 0x30000009ff227230 */ /* 0x000fe40000004100 */
[--C-:B------:R-:W-:Y:S02]  /*2bd0*/  HADD2.F32 R38, -RZ, R10.reuse.H0_H0 ;  /* 0x2000000aff267230 */ /* 0x100fe40000004100 */
[----:B------:R-:W-:Y:S02]  /*2be0*/  HADD2.F32 R10, -RZ, R10.H1_H1 ;  /* 0x3000000aff0a7230 */ /* 0x000fe40000004100 */
[----:B------:R-:W-:Y:S01]  /*2bf0*/  FFMA R34, R6, R34, R47 ;  /* 0x0000002206227223 */ /* 0x000fe2000000002f */
[----:B------:R-:W-:-:S03]  /*2c00*/  IADD3 R47, PT, PT, R39, 0x1, RZ ;  /* 0x00000001272f7810 */ /* 0x000fc60007ffe0ff */
[----:B-1----:R-:W-:Y:S02]  /*2c10*/  FFMA R45, R7, R38, R34 ;  /* 0x00000026072d7223 */ /* 0x002fe40000000022 */
        /* <DEDUP_REMOVED lines=9> */
[----:B-1----:R-:W-:-:S05]  /*2cb0*/  FADD R38, R34, R11 ;  /* 0x0000000b22267221 */ /* 0x002fca0000000000 */
[----:B------:R-:W1:Y:S02]  /*2cc0*/  SHFL.BFLY PT, R11, R38, 0x1, 0x1f ;  /* 0x0c201f00260b7f89 */ /* 0x000e6400000e0000 */
[----:B-1----:R-:W-:Y:S01]  /*2cd0*/  FADD R45, R38, R11 ;  /* 0x0000000b262d7221 */ /* 0x002fe20000000000 */
[----:B------:R-:W-:-:S04]  /*2ce0*/  IADD3 R11, PT, PT, R35, 0x100, RZ ;  /* 0x00000100230b7810 */ /* 0x000fc80007ffe0ff */
[----:B------:R1:W-:Y:S01]  /*2cf0*/  ST.E desc[UR8][R42.64+0x4104], R45 ;  /* 0x0041042d2a007985 */ /* 0x0003e2000c101908 */
[----:B------:R-:W-:-:S06]  /*2d00*/  IMAD.WIDE.U32 R8, R11, 0x2, R30 ;  /* 0x000000020b087825 */ /* 0x000fcc00078e001e */
[----:B------:R-:W3:Y:S01]  /*2d10*/  LD.E.128 R8, desc[UR8][R8.64] ;  /* 0x0000000808087980 */ /* 0x000ee2000c101d00 */
[----:B------:R-:W-:Y:S01]  /*2d20*/  IADD3 R47, PT, PT, R35, 0x180, RZ ;  /* 0x00000180232f7810 */ /* 0x000fe20007ffe0ff */
[--C-:B---3--:R-:W-:Y:S02]  /*2d30*/  HADD2.F32 R49, -RZ, R8.reuse.H0_H0 ;  /* 0x20000008ff317230 */ /* 0x108fe40000004100 */
[----:B------:R-:W-:Y:S02]  /*2d40*/  HADD2.F32 R34, -RZ, R8.H1_H1 ;  /* 0x30000008ff227230 */ /* 0x000fe40000004100 */
[----:B------:R-:W-:Y:S02]  /*2d50*/  HADD2.F32 R38, -RZ, R9.H0_H0 ;  /* 0x20000009ff267230 */ /* 0x000fe40000004100 */
[----:B------:R-:W-:Y:S01]  /*2d60*/  FFMA R49, R0, R49, RZ ;  /* 0x0000003100317223 */ /* 0x000fe200000000ff */
[--C-:B------:R-:W-:Y:S02]  /*2d70*/  HADD2.F32 R8, -RZ, R11.reuse.H0_H0 ;  /* 0x2000000bff087230 */ /* 0x100fe40000004100 */
[----:B------:R-:W-:-:S02]  /*2d80*/  HADD2.F32 R11, -RZ, R11.H1_H1 ;  /* 0x3000000bff0b7230 */ /* 0x000fc40000004100 */
[----:B------:R-:W-:-:S04]  /*2d90*/  FFMA R34, R4, R34, R49 ;  /* 0x0000002204227223 */ /* 0x000fc80000000031 */
[----:B------:R-:W-:Y:S01]  /*2da0*/  FFMA R49, R5, R38, R34 ;  /* 0x0000002605317223 */ /* 0x000fe20000000022 */
[----:B------:R-:W-:Y:S02]  /*2db0*/  HADD2.F32 R34, -RZ, R9.H1_H1 ;  /* 0x30000009ff227230 */ /* 0x000fe40000004100 */
[--C-:B------:R-:W-:Y:S02]  /*2dc0*/  HADD2.F32 R38, -RZ, R10.reuse.H0_H0 ;  /* 0x2000000aff267230 */ /* 0x100fe40000004100 */
[----:B------:R-:W-:Y:S02]  /*2dd0*/  HADD2.F32 R10, -RZ, R10.H1_H1 ;  /* 0x3000000aff0a7230 */ /* 0x000fe40000004100 */
[----:B------:R-:W-:-:S04]  /*2de0*/  FFMA R34, R6, R34, R49 ;  /* 0x0000002206227223 */ /* 0x000fc80000000031 */
[----:B-1----:R-:W-:-:S04]  /*2df0*/  FFMA R45, R7, R38, R34 ;  /* 0x00000026072d7223 */ /* 0x002fc80000000022 */
[----:B------:R-:W-:Y:S01]  /*2e00*/  FFMA R10, R20, R10, R45 ;  /* 0x0000000a140a7223 */ /* 0x000fe2000000002d */
[----:B------:R-:W-:-:S03]  /*2e10*/  IADD3 R45, PT, PT, R39, 0x2, RZ ;  /* 0x00000002272d7810 */ /* 0x000fc60007ffe0ff */
[----:B------:R-:W-:Y:S02]  /*2e20*/  FFMA R9, R21, R8, R10 ;  /* 0x0000000815097223 */ /* 0x000fe4000000000a */
[----:B------:R-:W-:Y:S02]  /*2e30*/  ST.E desc[UR8][R42.64+0x6108], R45 ;  /* 0x0061082d2a007985 */ /* 0x000fe4000c101908 */
        /* <DEDUP_REMOVED lines=9> */
[----:B------:R-:W-:-:S04]  /*2ed0*/  IMAD.WIDE.U32 R8, R47, 0x2, R30 ;  /* 0x000000022f087825 */ /* 0x000fc800078e001e */
[----:B------:R1:W-:Y:S04]  /*2ee0*/  ST.E desc[UR8][R42.64+0x4108], R35 ;  /* 0x004108232a007985 */ /* 0x0003e8000c101908 */
[----:B------:R-:W3:Y:S01]  /*2ef0*/  LD.E.128 R8, desc[UR8][R8.64] ;  /* 0x0000000808087980 */ /* 0x000ee2000c101d00 */
[----:B------:R-:W-:Y:S02]  /*2f00*/  IADD3 R39, PT, PT, R39, 0x3, RZ ;  /* 0x0000000327277810 */ /* 0x000fe40007ffe0ff */
[----:B------:R-:W-:-:S03]  /*2f10*/  IADD3 R32, PT, PT, R32, 0x1, RZ ;  /* 0x0000000120207810 */ /* 0x000fc60007ffe0ff */
[----:B------:R-:W-:Y:S01]  /*2f20*/  ST.E desc[UR8][R42.64+0x610c], R39 ;  /* 0x00610c272a007985 */ /* 0x000fe2000c101908 */
[----:B------:R-:W-:Y:S01]  /*2f30*/  ISETP.NE.AND P0, PT, R32, 0x40, PT ;  /* 0x000000402000780c */ /* 0x000fe20003f05270 */
        /* <DEDUP_REMOVED lines=23> */
[----:B-1----:R-:W-:-:S05]  /*30b0*/  FADD R35, R10, R35 ;  /* 0x000000230a237221 */ /* 0x002fca0000000000 */
[----:B------:R3:W-:Y:S01]  /*30c0*/  ST.E desc[UR8][R42.64+0x410c], R35 ;  /* 0x00410c232a007985 */ /* 0x0007e2000c101908 */
[----:B------:R-:W-:Y:S05]  /*30d0*/  @P0 BRA `(.L_x_38) ;  /* 0xfffffff400a80947 */ /* 0x000fea000383ffff */
[----:B------:R-:W-:-:S04]  /*30e0*/  DEPBAR.LE SB0, 0x0 ;  /* 0x000080000000791a */ /* 0x000fc80000000000 */
[----:B------:R-:W-:-:S05]  /*30f0*/  IADD3 R9, PT, PT, R15, 0x1000, RZ ;  /* 0x000010000f097810 */ /* 0x000fca0007ffe0ff */
[----:B------:R-:W-:Y:S01]  /*3100*/  IMAD.WIDE.U32 R8, R9, 0x2, R30 ;  /* 0x0000000209087825 */ /* 0x000fe200078e001e */
[----:B------:R-:W-:Y:S06]  /*3110*/  BAR.SYNC.DEFER_BLOCKING 0x0 ;  /* 0x0000000000007b1d */ /* 0x000fec0000010000 */
[----:B------:R-:W4:Y:S01]  /*3120*/  LD.E.128 R8, desc[UR8][R8.64] ;  /* 0x0000000808087980 */ /* 0x000f22000c101d00 */
[----:B---3--:R-:W-:Y:S02]  /*3130*/  IADD3 R35, PT, PT, R15, 0x1080, RZ ;  /* 0x000010800f237810 */ /* 0x008fe40007ffe0ff */
[----:B------:R-:W-:Y:S01]  /*3140*/  IADD3 R19, PT, PT, R19, R19, RZ ;  /* 0x0000001313137210 */ /* 0x000fe20007ffe0ff */
[----:B----4-:R-:W-:-:S02]  /*3150*/  HADD2.F32 R23, -RZ, R8.H0_H0 ;  /* 0x20000008ff177230 */ /* 0x010fc40000004100 */
[----:B------:R-:W-:Y:S02]  /*3160*/  HADD2.F32 R25, -RZ, R8.H1_H1 ;  /* 0x30000008ff197230 */ /* 0x000fe40000004100 */
[----:B------:R-:W-:Y:S02]  /*3170*/  HADD2.F32 R27, -RZ, R9.H0_H0 ;  /* 0x20000009ff1b7230 */ /* 0x000fe40000004100 */
[----:B------:R-:W-:Y:S01]  /*3180*/  FFMA R23, R0, R23, RZ ;  /* 0x0000001700177223 */ /* 0x000fe200000000ff */
[--C-:B------:R-:W-:Y:S02]  /*3190*/  HADD2.F32 R8, -RZ, R11.reuse.H0_H0 ;  /* 0x2000000bff087230 */ /* 0x100fe40000004100 */
[----:B------:R-:W-:Y:S02]  /*31a0*/  HADD2.F32 R11, -RZ, R11.H1_H1 ;  /* 0x3000000bff0b7230 */ /* 0x000fe40000004100 */
[----:B------:R-:W-:Y:S01]  /*31b0*/  FFMA R32, R4, R25, R23 ;  /* 0x0000001904207223 */ /* 0x000fe20000000017 */
[----:B------:R-:W-:-:S02]  /*31c0*/  HADD2.F32 R23, -RZ, R9.H1_H1 ;  /* 0x30000009ff177230 */ /* 0x000fc40000004100 */
[--C-:B------:R-:W-:Y:S02]  /*31d0*/  HADD2.F32 R25, -RZ, R10.reuse.H0_H0 ;  /* 0x2000000aff197230 */ /* 0x100fe40000004100 */
[----:B------:R-:W-:Y:S01]  /*31e0*/  FFMA R27, R5, R27, R32 ;  /* 0x0000001b051b7223 */ /* 0x000fe20000000020 */
[----:B------:R-:W-:-:S03]  /*31f0*/  HADD2.F32 R10, -RZ, R10.H1_H1 ;  /* 0x3000000aff0a7230 */ /* 0x000fc60000004100 */
[----:B------:R-:W-:Y:S01]  /*3200*/  FFMA R32, R6, R23, R27 ;  /* 0x0000001706207223 */ /* 0x000fe2000000001b */
[----:B------:R-:W-:-:S03]  /*3210*/  IADD3 R23, PT, PT, R19, 0x7e0, RZ ;  /* 0x000007e013177810 */ /* 0x000fc60007ffe0ff */
[----:B------:R-:W-:Y:S01]  /*3220*/  FFMA R25, R7, R25, R32 ;  /* 0x0000001907197223 */ /* 0x000fe20000000020 */
[----:B------:R-:W-:-:S04]  /*3230*/  IMAD.WIDE.U32 R32, R13, 0x4, R30 ;  /* 0x000000040d207825 */ /* 0x000fc800078e001e */
[----:B------:R-:W-:Y:S01]  /*3240*/  FFMA R10, R20, R10, R25 ;  /* 0x0000000a140a7223 */ /* 0x000fe20000000019 */
[----:B------:R-:W-:Y:S03]  /*3250*/  ST.E desc[UR8][R32.64+0x8080], R23 ;  /* 0x0080801720007985 */ /* 0x000fe6000c101908 */
        /* <DEDUP_REMOVED lines=11> */
[----:B------:R-:W-:Y:S04]  /*3310*/  ST.E desc[UR8][R32.64+0x6080], R27 ;  /* 0x0060801b20007985 */ /* 0x000fe8000c101908 */
[----:B------:R-:W3:Y:S02]  /*3320*/  LD.E.128 R8, desc[UR8][R8.64] ;  /* 0x0000000808087980 */ /* 0x000ee4000c101d00 */
[--C-:B---3--:R-:W-:Y:S02]  /*3330*/  HADD2.F32 R35, -RZ, R8.reuse.H0_H0 ;  /* 0x20000008ff237230 */ /* 0x108fe40000004100 */
[----:B------:R-:W-:Y:S02]  /*3340*/  HADD2.F32 R25, -RZ, R8.H1_H1 ;  /* 0x30000008ff197230 */ /* 0x000fe40000004100 */
[----:B------:R-:W-:-:S02]  /*3350*/  HADD2.F32 R38, -RZ, R9.H0_H0 ;  /* 0x20000009ff267230 */ /* 0x000fc40000004100 */
[----:B------:R-:W-:Y:S01]  /*3360*/  FFMA R35, R0, R35, RZ ;  /* 0x0000002300237223 */ /* 0x000fe200000000ff */
[--C-:B------:R-:W-:Y:S02]  /*3370*/  HADD2.F32 R8, -RZ, R11.reuse.H0_H0 ;  /* 0x2000000bff087230 */ /* 0x100fe40000004100 */
[----:B------:R-:W-:Y:S02]  /*3380*/  HADD2.F32 R11, -RZ, R11.H1_H1 ;  /* 0x3000000bff0b7230 */ /* 0x000fe40000004100 */
        /* <DEDUP_REMOVED lines=15> */
[----:B-1----:R-:W-:Y:S01]  /*3480*/  FADD R23, R10, R9 ;  /* 0x000000090a177221 */ /* 0x002fe20000000000 */
[----:B------:R-:W-:-:S04]  /*3490*/  IADD3 R9, PT, PT, R15, 0x1100, RZ ;  /* 0x000011000f097810 */ /* 0x000fc80007ffe0ff */
[----:B------:R-:W1:Y:S02]  /*34a0*/  SHFL.BFLY PT, R8, R23, 0x2, 0x1f ;  /* 0x0c401f0017087f89 */ /* 0x000e6400000e0000 */
[----:B-1----:R-:W-:-:S05]  /*34b0*/  FADD R25, R23, R8 ;  /* 0x0000000817197221 */ /* 0x002fca0000000000 */
[----:B------:R-:W1:Y:S02]  /*34c0*/  SHFL.BFLY PT, R8, R25, 0x1, 0x1f ;  /* 0x0c201f0019087f89 */ /* 0x000e6400000e0000 */
[----:B-1----:R-:W-:Y:S01]  /*34d0*/  FADD R27, R25, R8 ;  /* 0x00000008191b7221 */ /* 0x002fe20000000000 */
[----:B------:R-:W-:-:S04]  /*34e0*/  IMAD.WIDE.U32 R8, R9, 0x2, R30 ;  /* 0x0000000209087825 */ /* 0x000fc800078e001e */
[----:B------:R1:W-:Y:S04]  /*34f0*/  ST.E desc[UR8][R32.64+0x6084], R27 ;  /* 0x0060841b20007985 */ /* 0x0003e8000c101908 */
[----:B------:R-:W3:Y:S01]  /*3500*/  LD.E.128 R8, desc[UR8][R8.64] ;  /* 0x0000000808087980 */ /* 0x000ee2000c101d00 */
[----:B-1----:R-:W-:-:S05]  /*3510*/  IADD3 R27, PT, PT, R19, 0x7e2, RZ ;  /* 0x000007e2131b7810 */ /* 0x002fca0007ffe0ff */
[----:B------:R-:W-:Y:S01]  /*3520*/  ST.E desc[UR8][R32.64+0x8088], R27 ;  /* 0x0080881b20007985 */ /* 0x000fe2000c101908 */
[--C-:B---3--:R-:W-:Y:S02]  /*3530*/  HADD2.F32 R39, -RZ, R8.reuse.H0_H0 ;  /* 0x20000008ff277230 */ /* 0x108fe40000004100 */
[----:B------:R-:W-:Y:S02]  /*3540*/  HADD2.F32 R23, -RZ, R8.H1_H1 ;  /* 0x30000008ff177230 */ /* 0x000fe40000004100 */
[----:B------:R-:W-:Y:S02]  /*3550*/  HADD2.F32 R25, -RZ, R9.H0_H0 ;  /* 0x20000009ff197230 */ /* 0x000fe40000004100 */
[----:B------:R-:W-:Y:S01]  /*3560*/  FFMA R39, R0, R39, RZ ;  /* 0x0000002700277223 */ /* 0x000fe200000000ff */
[--C-:B------:R-:W-:Y:S02]  /*3570*/  HADD2.F32 R38, -RZ, R10.reuse.H0_H0 ;  /* 0x2000000aff267230 */ /* 0x100fe40000004100 */
[----:B------:R-:W-:-:S02]  /*3580*/  HADD2.F32 R10, -RZ, R10.H1_H1 ;  /* 0x3000000aff0a7230 */ /* 0x000fc40000004100 */
[----:B------:R-:W-:Y:S01]  /*3590*/  FFMA R34, R4, R23, R39 ;  /* 0x0000001704227223 */ /* 0x000fe20000000027 */
[----:B------:R-:W-:Y:S02]  /*35a0*/  HADD2.F32 R23, -RZ, R9.H1_H1 ;  /* 0x30000009ff177230 */ /* 0x000fe40000004100 */
[--C-:B------:R-:W-:Y:S02]  /*35b0*/  HADD2.F32 R8, -RZ, R11.reuse.H0_H0 ;  /* 0x2000000bff087230 */ /* 0x100fe40000004100 */
[----:B------:R-:W-:Y:S01]  /*35c0*/  FFMA R25, R5, R25, R34 ;  /* 0x0000001905197223 */ /* 0x000fe20000000022 */
[----:B------:R-:W-:-:S03]  /*35d0*/  HADD2.F32 R11, -RZ, R11.H1_H1 ;  /* 0x3000000bff0b7230 */ /* 0x000fc60000004100 */
        /* <DEDUP_REMOVED lines=15> */
[----:B------:R-:W-:Y:S04]  /*36d0*/  ST.E desc[UR8][R32.64+0x6088], R15 ;  /* 0x0060880f20007985 */ /* 0x000fe8000c101908 */
[----:B------:R-:W3:Y:S01]  /*36e0*/  LD.E.128 R8, desc[UR8][R8.64] ;  /* 0x0000000808087980 */ /* 0x000ee2000c101d00 */
[----:B------:R-:W1:Y:S01]  /*36f0*/  LDCU UR4, c[0x0][0x364] ;  /* 0x00006c80ff0477ac */ /* 0x000e620008000800 */
[----:B------:R-:W-:Y:S01]  /*3700*/  MOV R27, RZ ;  /* 0x000000ff001b7202 */ /* 0x000fe20000000f00 */
[----:B------:R-:W-:Y:S02]  /*3710*/  UMOV UR6, 0x2 ;  /* 0x0000000200067882 */ /* 0x000fe40000000000 */
[----:B-1----:R-:W-:-:S04]  /*3720*/  IMAD.WIDE.U32 R26, R16, UR4, R26 ;  /* 0x00000004101a7c25 */ /* 0x002fc8000f8e001a */
[----:B------:R-:W-:Y:S02]  /*3730*/  IMAD R27, R27, R17, RZ ;  /* 0x000000111b1b7224 */ /* 0x000fe400078e02ff */
        /* <DEDUP_REMOVED lines=11> */
[----:B------:R-:W-:Y:S01]  /*37f0*/  FFMA R34, R6, R23, R25 ;  /* 0x0000001706227223 */ /* 0x000fe20000000019 */
[----:B------:R-:W-:Y:S01]  /*3800*/  IADD3 R23, PT, PT, R19, 0x7e3, RZ ;  /* 0x000007e313177810 */ /* 0x000fe20007ffe0ff */
[----:B------:R-:W-:Y:S02]  /*3810*/  HFMA2 R25, -RZ, RZ, 0, 0 ;  /* 0x00000000ff197431 */ /* 0x000fe400000001ff */
        /* <DEDUP_REMOVED lines=9> */
[----:B------:R-:W-:-:S04]  /*38b0*/  IMAD.WIDE.U32 R8, R26, R17, R24 ;  /* 0x000000111a087225 */ /* 0x000fc800078e0018 */
[----:B------:R-:W1:Y:S01]  /*38c0*/  SHFL.BFLY PT, R10, R11, 0x2, 0x1f ;  /* 0x0c401f000b0a7f89 */ /* 0x000e6200000e0000 */
[----:B------:R-:W-:Y:S02]  /*38d0*/  LEA R16, P0, R8, R30, 0x2 ;  /* 0x0000001e08107211 */ /* 0x000fe400078010ff */
[----:B------:R-:W-:Y:S02]  /*38e0*/  IADD3 R9, PT, PT, R9, R27, RZ ;  /* 0x0000001b09097210 */ /* 0x000fe40007ffe0ff */
[----:B------:R-:W-:Y:S02]  /*38f0*/  IADD3 R16, P1, PT, R16, 0x6100, RZ ;  /* 0x0000610010107810 */ /* 0x000fe40007f3e0ff */
[----:B------:R-:W-:Y:S01]  /*3900*/  LEA.HI.X R8, R8, R31, R9, 0x2, P0 ;  /* 0x0000001f08087211 */ /* 0x000fe200000f1409 */
[----:B-1----:R-:W-:-:S05]  /*3910*/  FADD R10, R11, R10 ;  /* 0x0000000a0b0a7221 */ /* 0x002fca0000000000 */
[----:B------:R-:W1:Y:S02]  /*3920*/  SHFL.BFLY PT, R15, R10, 0x1, 0x1f ;  /* 0x0c201f000a0f7f89 */ /* 0x000e6400000e0000 */
[----:B-1----:R-:W-:Y:S01]  /*3930*/  FADD R19, R10, R15 ;  /* 0x0000000f0a137221 */ /* 0x002fe20000000000 */
[----:B------:R-:W-:-:S04]  /*3940*/  IADD3.X R15, PT, PT, RZ, R8, RZ, P1, !PT ;  /* 0x00000008ff0f7210 */ /* 0x000fc80000ffe4ff */
[----:B------:R1:W-:Y:S01]  /*3950*/  ST.E desc[UR8][R32.64+0x608c], R19 ;  /* 0x00608c1320007985 */ /* 0x0003e2000c101908 */
[----:B------:R-:W-:Y:S06]  /*3960*/  BAR.SYNC.DEFER_BLOCKING 0x0 ;  /* 0x0000000000007b1d */ /* 0x000fec0000010000 */
.L_x_46:
[----:B------:R-:W-:-:S04]  /*3970*/  USHF.R.S32.HI UR4, URZ, 0x1, UR6 ;  /* 0x00000001ff047899 */ /* 0x000fc80008011406 */
[----:B------:R-:W-:-:S09]  /*3980*/  UISETP.GE.AND UP0, UPT, UR4, 0x1, UPT ;  /* 0x000000010400788c */ /* 0x000fd2000bf06270 */
[----:B------:R-:W-:Y:S05]  /*3990*/  BRA.U !UP0, `(.L_x_39) ;  /* 0x0000000108847547 */ /* 0x000fea000b800000 */
.L_x_45:
[----:B------:R-:W-:Y:S01]  /*39a0*/  ISETP.GT.U32.AND P0, PT, R2, 0x7ff, PT ;  /* 0x000007ff0200780c */ /* 0x000fe20003f04070 */
[----:B------:R-:W-:-:S12]  /*39b0*/  BSSY.RECONVERGENT B0, `(.L_x_40) ;  /* 0x000001a000007945 */ /* 0x000fd80003800200 */
[----:B------:R-:W-:Y:S05]  /*39c0*/  @P0 BRA `(.L_x_41) ;  /* 0x0000000000600947 */ /* 0x000fea0003800000 */
[----:B------:R-:W-:Y:S02]  /*39d0*/  MOV R8, R16 ;  /* 0x0000001000087202 */ /* 0x000fe40000000f00 */
[----:B------:R-:W-:Y:S02]  /*39e0*/  MOV R9, R15 ;  /* 0x0000000f00097202 */ /* 0x000fe40000000f00 */
[----:B------:R-:W-:-:S07]  /*39f0*/  MOV R26, R2 ;  /* 0x00000002001a7202 */ /* 0x000fce0000000f00 */
.L_x_44:
[----:B------:R-:W-:Y:S01]  /*3a00*/  LOP3.LUT R11, R26, UR4, RZ, 0x3c, !PT ;  /* 0x000000041a0b7c12 */ /* 0x000fe2000f8e3cff */
[----:B------:R-:W-:Y:S03]  /*3a10*/  BSSY.RECONVERGENT B1, `(.L_x_42) ;  /* 0x000000f000017945 */ /* 0x000fe60003800200 */
[----:B------:R-:W-:-:S13]  /*3a20*/  ISETP.GT.U32.AND P0, PT, R11, R26, PT ;  /* 0x0000001a0b00720c */ /* 0x000fda0003f04070 */
[----:B------:R-:W-:Y:S05]  /*3a30*/  @!P0 BRA `(.L_x_43) ;  /* 0x0000000000308947 */ /* 0x000fea0003800000 */
[----:B------:R-:W-:Y:S01]  /*3a40*/  IMAD.WIDE.U32 R10, R11, 0x4, R30 ;  /* 0x000000040b0a7825 */ /* 0x000fe200078e001e */
[----:B------:R-:W3:Y:S04]  /*3a50*/  LD.E R27, desc[UR8][R8.64+-0x2000] ;  /* 0xffe00008081b7980 */ /* 0x000ee8000c101900 */
[----:B-1----:R-:W3:Y:S01]  /*3a60*/  LD.E R32, desc[UR8][R10.64+0x4100] ;  /* 0x004100080a207980 */ /* 0x002ee2000c101900 */
[----:B------:R-:W-:-:S04]  /*3a70*/  LOP3.LUT P0, RZ, R26, UR6, RZ, 0xc0, !PT ;  /* 0x000000061aff7c12 */ /* 0x000fc8000f80c0ff */
[----:B---3--:R-:W-:-:S13]  /*3a80*/  FSETP.GT.XOR P0, PT, R27, R32, !P0 ;  /* 0x000000201b00720b */ /* 0x008fda0004704800 */
[----:B------:R-:W-:Y:S05]  /*3a90*/  @!P0 BRA `(.L_x_43) ;  /* 0x0000000000188947 */ /* 0x000fea0003800000 */
[----:B------:R3:W-:Y:S04]  /*3aa0*/  ST.E desc[UR8][R8.64+-0x2000], R32 ;  /* 0xffe0002008007985 */ /* 0x0007e8000c101908 */
[----:B------:R3:W-:Y:S04]  /*3ab0*/  ST.E desc[UR8][R10.64+0x4100], R27 ;  /* 0x0041001b0a007985 */ /* 0x0007e8000c101908 */
[----:B------:R-:W4:Y:S04]  /*3ac0*/  LD.E R23, desc[UR8][R10.64+0x6100] ;  /* 0x006100080a177980 */ /* 0x000f28000c101900 */
[----:B------:R-:W5:Y:S04]  /*3ad0*/  LD.E R19, desc[UR8][R8.64] ;  /* 0x0000000808137980 */ /* 0x000f68000c101900 */
[----:B----4-:R3:W-:Y:S04]  /*3ae0*/  ST.E desc[UR8][R8.64], R23 ;  /* 0x0000001708007985 */ /* 0x0107e8000c101908 */
[----:B-----5:R3:W-:Y:S02]  /*3af0*/  ST.E desc[UR8][R10.64+0x6100], R19 ;  /* 0x006100130a007985 */ /* 0x0207e4000c101908 */
.L_x_43:
[----:B--2---:R-:W-:Y:S05]  /*3b00*/  BSYNC.RECONVERGENT B1 ;  /* 0x0000000000017941 */ /* 0x004fea0003800200 */
.L_x_42:
[C---:B------:R-:W-:Y:S01]  /*3b10*/  IADD3 R26, PT, PT, R17.reuse, R26, RZ ;  /* 0x0000001a111a7210 */ /* 0x040fe20007ffe0ff */
[----:B---3--:R-:W-:-:S03]  /*3b20*/  IMAD.WIDE.U32 R8, R17, 0x4, R8 ;  /* 0x0000000411087825 */ /* 0x008fc600078e0008 */
[----:B------:R-:W-:-:S13]  /*3b30*/  ISETP.GE.U32.AND P0, PT, R26, 0x800, PT ;  /* 0x000008001a00780c */ /* 0x000fda0003f06070 */
[----:B------:R-:W-:Y:S05]  /*3b40*/  @!P0 BRA `(.L_x_44) ;  /* 0xfffffffc00ac8947 */ /* 0x000fea000383ffff */
.L_x_41:
[----:B--2---:R-:W-:Y:S05]  /*3b50*/  BSYNC.RECONVERGENT B0 ;  /* 0x0000000000007941 */ /* 0x004fea0003800200 */
.L_x_40:
[----:B------:R-:W-:Y:S01]  /*3b60*/  BAR.SYNC.DEFER_BLOCKING 0x0 ;  /* 0x0000000000007b1d */ /* 0x000fe20000010000 */
[----:B------:R-:W-:Y:S02]  /*3b70*/  UISETP.GT.U32.AND UP0, UPT, UR4, 0x1, UPT ;  /* 0x000000010400788c */ /* 0x000fe4000bf04070 */
[----:B------:R-:W-:-:S07]  /*3b80*/  USHF.R.U32.HI UR5, URZ, 0x1, UR4 ;  /* 0x00000001ff057899 */ /* 0x000fce0008011604 */
[----:B------:R-:W-:Y:S01]  /*3b90*/  UMOV UR4, UR5 ;  /* 0x0000000500047c82 */ /* 0x000fe20008000000 */
[----:B------:R-:W-:Y:S05]  /*3ba0*/  BRA.U UP0, `(.L_x_45) ;  /* 0xfffffffd007c7547 */ /* 0x000fea000b83ffff */
.L_x_39:
[----:B------:R-:W-:-:S04]  /*3bb0*/  USHF.L.U32 UR6, UR6, 0x1, URZ ;  /* 0x0000000106067899 */ /* 0x000fc800080006ff */
[----:B------:R-:W-:-:S09]  /*3bc0*/  UISETP.GE.AND UP0, UPT, UR6, 0x801, UPT ;  /* 0x000008010600788c */ /* 0x000fd2000bf06270 */
[----:B------:R-:W-:Y:S05]  /*3bd0*/  BRA.U !UP0, `(.L_x_46) ;  /* 0xfffffffd08647547 */ /* 0x000fea000b83ffff */
[----:B------:R-:W-:Y:S01]  /*3be0*/  ISETP.GT.U32.AND P0, PT, R2, 0x1ff, PT ;  /* 0x000001ff0200780c */ /* 0x000fe20003f04070 */
[----:B------:R-:W-:-:S12]  /*3bf0*/  BSSY.RECONVERGENT B0, `(.L_x_47) ;  /* 0x000005b000007945 */ /* 0x000fd80003800200 */
[----:B------:R-:W-:Y:S05]  /*3c00*/  @P0 BRA `(.L_x_48) ;  /* 0x0000000400640947 */ /* 0x000fea0003800000 */
[----:B-1----:R-:W1:Y:S01]  /*3c10*/  I2F.U32.RP R19, R17 ;  /* 0x0000001100137306 */ /* 0x002e620000209000 */
[----:B------:R-:W-:Y:S01]  /*3c20*/  IADD3 R8, PT, PT, R2, R17, RZ ;  /* 0x0000001102087210 */ /* 0x000fe20007ffe0ff */
[----:B------:R-:W-:Y:S01]  /*3c30*/  BSSY.RECONVERGENT B1, `(.L_x_49) ;  /* 0x0000033000017945 */ /* 0x000fe20003800200 */
[----:B------:R-:W-:Y:S02]  /*3c40*/  ISETP.NE.U32.AND P3, PT, R17, RZ, PT ;  /* 0x000000ff1100720c */ /* 0x000fe40003f65070 */
[C---:B------:R-:W-:Y:S02]  /*3c50*/  VIMNMX.U32 R11, PT, PT, R8.reuse, 0x200, !PT ;  /* 0x00000200080b7848 */ /* 0x040fe40007fe0000 */
[C---:B------:R-:W-:Y:S02]  /*3c60*/  ISETP.GE.U32.AND P2, PT, R8.reuse, 0x200, PT ;  /* 0x000002000800780c */ /* 0x040fe40003f46070 */
[----:B------:R-:W-:Y:S01]  /*3c70*/  IADD3 R11, PT, PT, -R8, R11, RZ ;  /* 0x0000000b080b7210 */ /* 0x000fe20007ffe1ff */
[----:B------:R-:W-:Y:S01]  /*3c80*/  HFMA2 R8, -RZ, RZ, 0, 0 ;  /* 0x00000000ff087431 */ /* 0x000fe200000001ff */
[----:B-1----:R-:W1:Y:S02]  /*3c90*/  MUFU.RCP R19, R19 ;  /* 0x0000001300137308 */ /* 0x002e640000001000 */
        /* <DEDUP_REMOVED lines=14> */
[----:B------:R-:W-:Y:S02]  /*3d80*/  ISETP.GE.U32.AND P1, PT, R10, R17, PT ;  /* 0x000000110a00720c */ /* 0x000fe40003f26070 */
[----:B------:R-:W-:-:S11]  /*3d90*/  MOV R10, R2 ;  /* 0x00000002000a7202 */ /* 0x000fd60000000f00 */
[----:B------:R-:W-:Y:S02]  /*3da0*/  @P1 IADD3 R8, PT, PT, R8, 0x1, RZ ;  /* 0x0000000108081810 */ /* 0x000fe40007ffe0ff */
[----:B------:R-:W-:-:S04]  /*3db0*/  @!P3 LOP3.LUT R8, RZ, R17, RZ, 0x33, !PT ;  /* 0x00000011ff08b212 */ /* 0x000fc800078e33ff */
[----:B------:R-:W-:-:S04]  /*3dc0*/  IADD3 R8, PT, PT, R9, R8, RZ ;  /* 0x0000000809087210 */ /* 0x000fc80007ffe0ff */
[C---:B------:R-:W-:Y:S02]  /*3dd0*/  LOP3.LUT R9, R8.reuse, 0x3, RZ, 0xc0, !PT ;  /* 0x0000000308097812 */ /* 0x040fe400078ec0ff */
[----:B------:R-:W-:Y:S02]  /*3de0*/  ISETP.GE.U32.AND P1, PT, R8, 0x3, PT ;  /* 0x000000030800780c */ /* 0x000fe40003f26070 */
[----:B------:R-:W-:-:S13]  /*3df0*/  ISETP.NE.AND P0, PT, R9, 0x3, PT ;  /* 0x000000030900780c */ /* 0x000fda0003f05270 */
[----:B------:R-:W-:Y:S05]  /*3e00*/  @!P0 BRA `(.L_x_50) ;  /* 0x0000000000548947 */ /* 0x000fea0003800000 */
[----:B------:R-:W1:Y:S01]  /*3e10*/  S2UR UR5, SR_CgaCtaId ;  /* 0x00000000000579c3 */ /* 0x000e620000008800 */
[----:B------:R-:W-:Y:S01]  /*3e20*/  IADD3 R8, PT, PT, R8, 0x1, RZ ;  /* 0x0000000108087810 */ /* 0x000fe20007ffe0ff */
[----:B------:R-:W-:-:S03]  /*3e30*/  UMOV UR4, 0x400 ;  /* 0x0000040000047882 */ /* 0x000fc60000000000 */
[----:B------:R-:W-:-:S04]  /*3e40*/  LOP3.LUT R9, R8, 0x3, RZ, 0xc0, !PT ;  /* 0x0000000308097812 */ /* 0x000fc800078ec0ff */
[----:B------:R-:W-:Y:S02]  /*3e50*/  IADD3 R10, PT, PT, R18, R9, RZ ;  /* 0x00000009120a7210 */ /* 0x000fe40007ffe0ff */
[----:B------:R-:W-:-:S03]  /*3e60*/  IADD3 R11, PT, PT, -R9, RZ, RZ ;  /* 0x000000ff090b7210 */ /* 0x000fc60007ffe1ff */
[----:B------:R-:W-:Y:S01]  /*3e70*/  IMAD R10, R10, R17, R24 ;  /* 0x000000110a0a7224 */ /* 0x000fe200078e0218 */
[----:B-1----:R-:W-:-:S06]  /*3e80*/  ULEA UR4, UR5, UR4, 0x18 ;  /* 0x0000000405047291 */ /* 0x002fcc000f8ec0ff */
[----:B------:R-:W-:-:S07]  /*3e90*/  LEA R26, R2, UR4, 0x2 ;  /* 0x00000004021a7c11 */ /* 0x000fce000f8e10ff */
.L_x_51:
[----:B------:R-:W-:Y:S02]  /*3ea0*/  MOV R8, R16 ;  /* 0x0000001000087202 */ /* 0x000fe40000000f00 */
[----:B------:R-:W-:-:S05]  /*3eb0*/  MOV R9, R15 ;  /* 0x0000000f00097202 */ /* 0x000fca0000000f00 */
[----:B------:R-:W3:Y:S01]  /*3ec0*/  LD.E R15, desc[UR8][R8.64] ;  /* 0x00000008080f7980 */ /* 0x000ee2000c101900 */
[----:B------:R-:W-:Y:S01]  /*3ed0*/  IADD3 R11, PT, PT, R11, 0x1, RZ ;  /* 0x000000010b0b7810 */ /* 0x000fe20007ffe0ff */
[----:B------:R-:W-:-:S03]  /*3ee0*/  IMAD.WIDE.U32 R18, R17, 0x4, R8 ;  /* 0x0000000411127825 */ /* 0x000fc600078e0008 */
[----:B------:R-:W-:Y:S02]  /*3ef0*/  ISETP.NE.AND P0, PT, R11, RZ, PT ;  /* 0x000000ff0b00720c */ /* 0x000fe40003f05270 */
[----:B------:R-:W-:Y:S02]  /*3f00*/  MOV R16, R18 ;  /* 0x0000001200107202 */ /* 0x000fe40000000f00 */
[----:B---3--:R-:W-:Y:S02]  /*3f10*/  LEA R23, R14, R15, 0xb ;  /* 0x0000000f0e177211 */ /* 0x008fe400078e58ff */
[----:B------:R-:W-:-:S03]  /*3f20*/  MOV R15, R19 ;  /* 0x00000013000f7202 */ /* 0x000fc60000000f00 */
[----:B------:R1:W-:Y:S02]  /*3f30*/  STS [R26], R23 ;  /* 0x000000171a007388 */ /* 0x0003e40000000800 */
[----:B-1----:R-:W-:Y:S02]  /*3f40*/  LEA R26, R17, R26, 0x2 ;  /* 0x0000001a111a7211 */ /* 0x002fe400078e10ff */
[----:B------:R-:W-:Y:S05]  /*3f50*/  @P0 BRA `(.L_x_51) ;  /* 0xfffffffc00d00947 */ /* 0x000fea000383ffff */
.L_x_50:
[----:B--2---:R-:W-:Y:S05]  /*3f60*/  BSYNC.RECONVERGENT B1 ;  /* 0x0000000000017941 */ /* 0x004fea0003800200 */
.L_x_49:
[----:B------:R-:W-:Y:S05]  /*3f70*/  @!P1 BRA `(.L_x_48) ;  /* 0x0000000000889947 */ /* 0x000fea0003800000 */
[----:B------:R-:W1:Y:S01]  /*3f80*/  S2UR UR5, SR_CgaCtaId ;  /* 0x00000000000579c3 */ /* 0x000e620000008800 */
[----:B------:R-:W-:Y:S01]  /*3f90*/  UMOV UR4, 0x400 ;  /* 0x0000040000047882 */ /* 0x000fe20000000000 */
[C---:B------:R-:W-:Y:S01]  /*3fa0*/  LEA R11, R17.reuse, R10, 0x1 ;  /* 0x0000000a110b7211 */ /* 0x040fe200078e08ff */
[----:B------:R-:W-:Y:S01]  /*3fb0*/  IMAD R15, R17, 0x3, R10 ;  /* 0x00000003110f7824 */ /* 0x000fe200078e020a */
[----:B------:R-:W-:Y:S01]  /*3fc0*/  IADD3 R16, PT, PT, R10, R17, RZ ;  /* 0x000000110a107210 */ /* 0x000fe20007ffe0ff */
[----:B-1----:R-:W-:-:S06]  /*3fd0*/  ULEA UR4, UR5, UR4, 0x18 ;  /* 0x0000000405047291 */ /* 0x002fcc000f8ec0ff */
[----:B------:R-:W-:-:S07]  /*3fe0*/  LEA R26, R10, UR4, 0x2 ;  /* 0x000000040a1a7c11 */ /* 0x000fce000f8e10ff */
.L_x_52:
[----:B------:R-:W-:-:S06]  /*3ff0*/  IMAD.WIDE.U32 R8, R10, 0x4, R30 ;  /* 0x000000040a087825 */ /* 0x000fcc00078e001e */
[----:B------:R-:W2:Y:S01]  /*4000*/  LD.E R9, desc[UR8][R8.64+0x6100] ;  /* 0x0061000808097980 */ /* 0x000ea2000c101900 */
[----:B---3--:R-:W-:Y:S01]  /*4010*/  IMAD.WIDE.U32 R18, R16, 0x4, R30 ;  /* 0x0000000410127825 */ /* 0x008fe200078e001e */
[----:B--2---:R-:W-:-:S05]  /*4020*/  LEA R23, R14, R9, 0xb ;  /* 0x000000090e177211 */ /* 0x004fca00078e58ff */
[----:B------:R1:W-:Y:S04]  /*4030*/  STS [R26], R23 ;  /* 0x000000171a007388 */ /* 0x0003e80000000800 */
[----:B------:R-:W2:Y:S01]  /*4040*/  LD.E R19, desc[UR8][R18.64+0x6100] ;  /* 0x0061000812137980 */ /* 0x000ea2000c101900 */
[----:B------:R-:W-:Y:S01]  /*4050*/  LEA R32, R17, R26, 0x2 ;  /* 0x0000001a11207211 */ /* 0x000fe200078e10ff */
[----:B------:R-:W-:Y:S01]  /*4060*/  IMAD.WIDE.U32 R24, R11, 0x4, R30 ;  /* 0x000000040b187825 */ /* 0x000fe200078e001e */
        /* <DEDUP_REMOVED lines=8> */
[C---:B------:R-:W-:Y:S01]  /*40f0*/  IMAD R19, R17.reuse, 0xc, R26 ;  /* 0x0000000c11137824 */ /* 0x040fe200078e021a */
[C-C-:B------:R-:W-:Y:S02]  /*4100*/  IADD3 R10, PT, PT, R17.reuse, R10, R17.reuse ;  /* 0x0000000a110a7210 */ /* 0x140fe40007ffe011 */
[C---:B------:R-:W-:Y:S02]  /*4110*/  LEA R11, R17.reuse, R11, 0x2 ;  /* 0x0000000b110b7211 */ /* 0x040fe400078e10ff */
[----:B------:R-:W-:-:S02]  /*4120*/  IADD3 R10, PT, PT, R17, R10, R17 ;  /* 0x0000000a110a7210 */ /* 0x000fc40007ffe011 */
[C---:B------:R-:W-:Y:S02]  /*4130*/  LEA R15, R17.reuse, R15, 0x2 ;  /* 0x0000000f110f7211 */ /* 0x040fe400078e10ff */
[----:B------:R-:W-:Y:S02]  /*4140*/  ISETP.GE.U32.AND P0, PT, R10, 0x200, PT ;  /* 0x000002000a00780c */ /* 0x000fe40003f06070 */
[C---:B------:R-:W-:Y:S02]  /*4150*/  LEA R16, R17.reuse, R16, 0x2 ;  /* 0x0000001011107211 */ /* 0x040fe400078e10ff */
[----:B-1----:R-:W-:Y:S02]  /*4160*/  LEA R26, R17, R26, 0x4 ;  /* 0x0000001a111a7211 */ /* 0x002fe400078e20ff */
[----:B--2---:R-:W-:-:S05]  /*4170*/  LEA R18, R14, R9, 0xb ;  /* 0x000000090e127211 */ /* 0x004fca00078e58ff */
[----:B------:R3:W-:Y:S02]  /*4180*/  STS [R19], R18 ;  /* 0x0000001213007388 */ /* 0x0007e40000000800 */
[----:B------:R-:W-:Y:S05]  /*4190*/  @!P0 BRA `(.L_x_52) ;  /* 0xfffffffc00948947 */ /* 0x000fea000383ffff */
.L_x_48:
[----:B--2---:R-:W-:Y:S05]  /*41a0*/  BSYNC.RECONVERGENT B0 ;  /* 0x0000000000007941 */ /* 0x004fea0003800200 */
.L_x_47:
[----:B------:R-:W-:Y:S06]  /*41b0*/  BAR.SYNC.DEFER_BLOCKING 0x0 ;  /* 0x0000000000007b1d */ /* 0x000fec0000010000 */
.L_x_37:
[----:B------:R-:W-:-:S03]  /*41c0*/  UMOV UR4, 0xffffffff ;  /* 0xffffffff00047882 */ /* 0x000fc60000000000 */
[----:B------:R-:W-:Y:S05]  /*41d0*/  BRA.DIV UR4, `(.L_x_53) ;  /* 0x0000009e04087947 */ /* 0x000fea000b800000 */
[----:B------:R-:W-:Y:S01]  /*41e0*/  @!PT LDS RZ, [RZ] ;  /* 0x00000000fffff984 */ /* 0x000fe20000000800 */
[----:B------:R-:W-:Y:S01]  /*41f0*/  @!PT LDS RZ, [RZ] ;  /* 0x00000000fffff984 */ /* 0x000fe20000000800 */
[----:B------:R-:W-:Y:S01]  /*4200*/  @!PT LDS RZ, [RZ] ;  /* 0x00000000fffff984 */ /* 0x000fe20000000800 */
[----:B------:R-:W-:Y:S01]  /*4210*/  @!PT LDS RZ, [RZ] ;  /* 0x00000000fffff984 */ /* 0x000fe20000000800 */
[----:B------:R-:W-:Y:S06]  /*4220*/  MEMBAR.ALL.GPU ;  /* 0x0000000000007992 */ /* 0x000fec000000a000 */
[----:B------:R-:W-:-:S00]  /*4230*/  ERRBAR ;  /* 0x00000000000079ab */ /* 0x000fc00000000000 */
[----:B------:R-:W-:Y:S08]  /*4240*/  CGAERRBAR ;  /* 0x00000000000075ab */ /* 0x000ff00000000000 */
[----:B------:R-:W-:Y:S06]  /*4250*/  UCGABAR_ARV ;  /* 0x00000000000079c7 */ /* 0x000fec0008000000 */
[----:B------:R-:W-:Y:S01]  /*4260*/  UCGABAR_WAIT ;  /* 0x0000000000007dc7 */ /* 0x000fe20008000000 */
[----:B------:R-:W-:Y:S01]  /*4270*/  CCTL.IVALL ;  /* 0x00000000ff00798f */ /* 0x000fe20002000000 */
[----:B------:R-:W-:Y:S06]  /*4280*/  BAR.SYNC.DEFER_BLOCKING 0x0 ;  /* 0x0000000000007b1d */ /* 0x000fec0000010000 */
.L_x_252:
[----:B------:R-:W5:Y:S01]  /*4290*/  S2UR UR4, SR_CgaCtaId ;  /* 0x00000000000479c3 */ /* 0x000f620000008800 */
[C---:B------:R-:W-:Y:S01]  /*42a0*/  ISETP.GT.U32.AND P1, PT, R13.reuse, 0x1ff, PT ;  /* 0x000001ff0d00780c */ /* 0x040fe20003f24070 */
[----:B------:R-:W-:Y:S01]  /*42b0*/  HFMA2 R39, -RZ, RZ, 0, 5.9604644775390625e-08 ;  /* 0x00000001ff277431 */ /* 0x000fe200000001ff */
[----:B-1-34-:R-:W-:Y:S01]  /*42c0*/  MOV R8, 0x400 ;  /* 0x0000040000087802 */ /* 0x01afe20000000f00 */
[----:B------:R-:W-:Y:S01]  /*42d0*/  BSSY B0, `(.L_x_54) ;  /* 0x0000282000007945 */ /* 0x000fe20003800000 */
[----:B------:R-:W-:Y:S02]  /*42e0*/  MOV R10, 0xffffffff ;  /* 0xffffffff000a7802 */ /* 0x000fe40000000f00 */
[----:B------:R-:W-:Y:S02]  /*42f0*/  CS2R R34, SRZ ;  /* 0x0000000000227805 */ /* 0x000fe4000001ff00 */
[----:B------:R-:W-:Y:S02]  /*4300*/  ISETP.GT.U32.AND P0, PT, R13, 0x1fe, PT ;  /* 0x000001fe0d00780c */ /* 0x000fe40003f04070 */
[----:B------:R-:W-:-:S02]  /*4310*/  CS2R R32, SRZ ;  /* 0x0000000000207805 */ /* 0x000fc4000001ff00 */
[----:B--2---:R-:W-:Y:S02]  /*4320*/  MOV R14, 0xffffffff ;  /* 0xffffffff000e7802 */ /* 0x004fe40000000f00 */
[----:B------:R-:W-:Y:S02]  /*4330*/  MOV R16, 0xffffffff ;  /* 0xffffffff00107802 */ /* 0x000fe40000000f00 */
[----:B------:R-:W-:Y:S02]  /*4340*/  SHF.L.U32 R27, R2, 0x3, RZ ;  /* 0x00000003021b7819 */ /* 0x000fe400000006ff */
[----:B------:R-:W-:Y:S02]  /*4350*/  MOV R25, RZ ;  /* 0x000000ff00197202 */ /* 0x000fe40000000f00 */
[----:B------:R-:W-:Y:S02]  /*4360*/  LOP3.LUT R27, R27, 0x78, RZ, 0xc0, !PT ;  /* 0x000000781b1b7812 */ /* 0x000fe400078ec0ff */
[----:B-----5:R-:W-:Y:S01]  /*4370*/  MOV R23, UR4 ;  /* 0x0000000400177c02 */ /* 0x020fe20008000f00 */
[----:B------:R-:W1:Y:S03]  /*4380*/  LDCU.64 UR4, c[0x0][0x390] ;  /* 0x00007200ff0477ac */ /* 0x000e660008000a00 */
[----:B------:R-:W-:-:S04]  /*4390*/  LEA R8, R23, R8, 0x18 ;  /* 0x0000000817087211 */ /* 0x000fc800078ec0ff */
[----:B------:R-:W-:-:S05]  /*43a0*/  LEA R24, R13, R8, 0x2 ;  /* 0x000000080d187211 */ /* 0x000fca00078e10ff */
[----:B------:R-:W2:Y:S02]  /*43b0*/  @!P1 LDS R10, [R24] ;  /* 0x00000000180a9984 */ /* 0x000ea40000000800 */
[----:B--2---:R-:W-:Y:S02]  /*43c0*/  VIMNMX R9, PT, PT, RZ, R10, !PT ;  /* 0x0000000aff097248 */ /* 0x004fe40007fe0100 */
[----:B------:R-:W-:-:S03]  /*43d0*/  ISETP.GE.AND P2, PT, R10, RZ, PT ;  /* 0x000000ff0a00720c */ /* 0x000fc60003f46270 */
[----:B------:R-:W-:-:S03]  /*43e0*/  IMAD.WIDE.U32 R8, R9, 0x1000, R28 ;  /* 0x0000100009087825 */ /* 0x000fc600078e001c */
[----:B-1----:R-:W-:-:S04]  /*43f0*/  LEA R10, P3, R8, UR4, 0x1 ;  /* 0x00000004080a7c11 */ /* 0x002fc8000f8608ff */
[----:B------:R-:W-:-:S05]  /*4400*/  LEA.HI.X R11, R8, UR5, R9, 0x1, P3 ;  /* 0x00000005080b7c11 */ /* 0x000fca00098f0c09 */
[----:B------:R-:W-:Y:S01]  /*4410*/  @!PT LDS RZ, [RZ] ;  /* 0x00000000fffff984 */ /* 0x000fe20000000800 */
[----:B------:R-:W-:Y:S01]  /*4420*/  @!PT LDS RZ, [RZ] ;  /* 0x00000000fffff984 */ /* 0x000fe20000000800 */
[----:B------:R-:W-:Y:S01]  /*4430*/  @!PT LDS RZ, [RZ] ;  /* 0x00000000fffff984 */ /* 0x000fe20000000800 */
[----:B------:R1:W-:Y:S01]  /*4440*/  LDGSTS.E.BYPASS.128 [R12], desc[UR8][R10.64], P2 ;  /* 0x000000000a0c7fae */ /* 0x0003e20009181808 */
[----:B------:R-:W-:-:S03]  /*4450*/  ISETP.GT.U32.AND P2, PT, R13, 0x1fd, PT ;  /* 0x000001fd0d00780c */ /* 0x000fc60003f44070 */
[----:B------:R-:W2:Y:S02]  /*4460*/  @!P0 LDS R14, [R24+0x4] ;  /* 0x00000400180e8984 */ /* 0x000ea40000000800 */
[----:B--2---:R-:W-:Y:S02]  /*4470*/  VIMNMX R9, PT, PT, RZ, R14, !PT ;  /* 0x0000000eff097248 */ /* 0x004fe40007fe0100 */
[----:B------:R-:W-:-:S03]  /*4480*/  ISETP.GE.AND P3, PT, R14, RZ, PT ;  /* 0x000000ff0e00720c */ /* 0x000fc60003f66270 */
[----:B------:R-:W-:-:S03]  /*4490*/  IMAD.WIDE.U32 R8, R9, 0x1000, R28 ;  /* 0x0000100009087825 */ /* 0x000fc600078e001c */
[----:B------:R-:W-:-:S04]  /*44a0*/  LEA R14, P4, R8, UR4, 0x1 ;  /* 0x00000004080e7c11 */ /* 0x000fc8000f8808ff */
[----:B------:R-:W-:-:S05]  /*44b0*/  LEA.HI.X R15, R8, UR5, R9, 0x1, P4 ;  /* 0x00000005080f7c11 */ /* 0x000fca000a0f0c09 */
[----:B------:R-:W-:Y:S01]  /*44c0*/  @!PT LDS RZ, [RZ] ;  /* 0x00000000fffff984 */ /* 0x000fe20000000800 */
[----:B------:R-:W-:Y:S01]  /*44d0*/  @!PT LDS RZ, [RZ] ;  /* 0x00000000fffff984 */ /* 0x000fe20000000800 */
[----:B------:R-:W-:Y:S01]  /*44e0*/  @!PT LDS RZ, [RZ] ;  /* 0x00000000fffff984 */ /* 0x000fe20000000800 */
[----:B------:R2:W-:Y:S01]  /*44f0*/  LDGSTS.E.BYPASS.128 [R12+0x100], desc[UR8][R14.64], P3 ;  /* 0x001000000e0c7fae */ /* 0x0005e20009981808 */
[----:B------:R-:W-:Y:S02]  /*4500*/  ISETP.GT.U32.AND P3, PT, R13, 0x1fc, PT ;  /* 0x000001fc0d00780c */ /* 0x000fe40003f64070 */
[----:B------:R-:W-:Y:S01]  /*4510*/  MOV R13, 0xffffffff ;  /* 0xffffffff000d7802 */ /* 0x000fe20000000f00 */
[----:B------:R-:W3:Y:S02]  /*4520*/  @!P2 LDS R16, [R24+0x8] ;  /* 0x000008001810a984 */ /* 0x000ee40000000800 */
[----:B---3--:R-:W-:Y:S02]  /*4530*/  VIMNMX R9, PT, PT, RZ, R16, !PT ;  /* 0x00000010ff097248 */ /* 0x008fe40007fe0100 */
[----:B------:R-:W-:-:S03]  /*4540*/  ISETP.GE.AND P4, PT, R16, RZ, PT ;  /* 0x000000ff1000720c */ /* 0x000fc60003f86270 */
[----:B------:R-:W-:-:S03]  /*4550*/  IMAD.WIDE.U32 R8, R9, 0x1000, R28 ;  /* 0x0000100009087825 */ /* 0x000fc600078e001c */
[----:B-1----:R-:W-:-:S04]  /*4560*/  LEA R10, P5, R8, UR4, 0x1 ;  /* 0x00000004080a7c11 */ /* 0x002fc8000f8a08ff */
[----:B------:R-:W-:-:S05]  /*4570*/  LEA.HI.X R11, R8, UR5, R9, 0x1, P5 ;  /* 0x00000005080b7c11 */ /* 0x000fca000a8f0c09 */
[----:B------:R-:W-:Y:S01]  /*4580*/  @!PT LDS RZ, [RZ] ;  /* 0x00000000fffff984 */ /* 0x000fe20000000800 */
[----:B------:R-:W-:Y:S01]  /*4590*/  @!PT LDS RZ, [RZ] ;  /* 0x00000000fffff984 */ /* 0x000fe20000000800 */
[----:B------:R-:W-:Y:S01]  /*45a0*/  @!PT LDS RZ, [RZ] ;  /* 0x00000000fffff984 */ /* 0x000fe20000000800 */
[----:B------:R1:W-:Y:S04]  /*45b0*/  LDGSTS.E.BYPASS.128 [R12+0x200], desc[UR8][R10.64], P4 ;  /* 0x002000000a0c7fae */ /* 0x0003e8000a181808 */
[----:B------:R-:W3:Y:S02]  /*45c0*/  @!P3 LDS R13, [R24+0xc] ;  /* 0x00000c00180db984 */ /* 0x000ee40000000800 */
[----:B---3--:R-:W-:Y:S02]  /*45d0*/  VIMNMX R9, PT, PT, RZ, R13, !PT ;  /* 0x0000000dff097248 */ /* 0x008fe40007fe0100 */
[----:B------:R-:W-:Y:S02]  /*45e0*/  ISETP.GE.AND P4, PT, R13, RZ, PT ;  /* 0x000000ff0d00720c */ /* 0x000fe40003f86270 */
[----:B------:R-:W-:Y:S01]  /*45f0*/  MOV R13, 0xffffffff ;  /* 0xffffffff000d7802 */ /* 0x000fe20000000f00 */
[----:B------:R-:W-:-:S03]  /*4600*/  IMAD.WIDE.U32 R8, R9, 0x1000, R28 ;  /* 0x0000100009087825 */ /* 0x000fc600078e001c */
[----:B--2---:R-:W-:-:S04]  /*4610*/  LEA R14, P5, R8, UR4, 0x1 ;  /* 0x00000004080e7c11 */ /* 0x004fc8000f8a08ff */
[----:B------:R-:W-:Y:S01]  /*4620*/  LEA.HI.X R15, R8, UR5, R9, 0x1, P5 ;  /* 0x00000005080f7c11 */ /* 0x000fe2000a8f0c09 */
[----:B------:R-:W1:Y:S04]  /*4630*/  LDCU.64 UR4, c[0x0][0x398] ;  /* 0x00007300ff0477ac */ /* 0x000e680008000a00 */
[----:B------:R-:W-:Y:S01]  /*4640*/  @!PT LDS RZ, [RZ] ;  /* 0x00000000fffff984 */ /* 0x000fe20000000800 */
[----:B------:R-:W-:Y:S01]  /*4650*/  @!PT LDS RZ, [RZ] ;  /* 0x00000000fffff984 */ /* 0x000fe20000000800 */
[----:B------:R-:W-:Y:S01]  /*4660*/  @!PT LDS RZ, [RZ] ;  /* 0x00000000fffff984 */ /* 0x000fe20000000800 */
[----:B------:R-:W-:Y:S04]  /*4670*/  LDGSTS.E.BYPASS.128 [R12+0x300], desc[UR8][R14.64], P4 ;  /* 0x003000000e0c7fae */ /* 0x000fe8000a181808 */
[----:B------:R-:W2:Y:S04]  /*4680*/  @!P1 LDS R13, [R24] ;  /* 0x00000000180d9984 */ /* 0x000ea80000000800 */
[----:B------:R-:W0:Y:S01]  /*4690*/  LDGDEPBAR ;  /* 0x00000000000079af */ /* 0x000e220000000000 */
[----:B--2---:R-:W-:-:S02]  /*46a0*/  VIMNMX R9, PT, PT, RZ, R13, !PT ;  /* 0x0000000dff097248 */ /* 0x004fc40007fe0100 */
[----:B------:R-:W-:Y:S02]  /*46b0*/  ISETP.GE.AND P1, PT, R13, RZ, PT ;  /* 0x000000ff0d00720c */ /* 0x000fe40003f26270 */
[----:B------:R-:W-:Y:S01]  /*46c0*/  MOV R13, 0xffffffff ;  /* 0xffffffff000d7802 */ /* 0x000fe20000000f00 */
[----:B------:R-:W-:-:S03]  /*46d0*/  IMAD.WIDE.U32 R8, R9, 0x1000, R28 ;  /* 0x0000100009087825 */ /* 0x000fc600078e001c */
[----:B-1----:R-:W-:-:S04]  /*46e0*/  LEA R10, P4, R8, UR4, 0x1 ;  /* 0x00000004080a7c11 */ /* 0x002fc8000f8808ff */
[----:B------:R-:W-:-:S05]  /*46f0*/  LEA.HI.X R11, R8, UR5, R9, 0x1, P4 ;  /* 0x00000005080b7c11 */ /* 0x000fca000a0f0c09 */
[----:B------:R-:W-:Y:S01]  /*4700*/  @!PT LDS RZ, [RZ] ;  /* 0x00000000fffff984 */ /* 0x000fe20000000800 */
[----:B------:R-:W-:Y:S01]  /*4710*/  @!PT LDS RZ, [RZ] ;  /* 0x00000000fffff984 */ /* 0x000fe20000000800 */
[----:B------:R-:W-:Y:S01]  /*4720*/  @!PT LDS RZ, [RZ] ;  /* 0x00000000fffff984 */ /* 0x000fe20000000800 */
[----:B------:R1:W-:Y:S04]  /*4730*/  LDGSTS.E.BYPASS.128 [R12+0x2000], desc[UR8][R10.64], P1 ;  /* 0x020000000a0c7fae */ /* 0x0003e80008981808 */
[----:B------:R-:W2:Y:S01]  /*4740*/  @!P0 LDS R13, [R24+0x4] ;  /* 0x00000400180d8984 */ /* 0x000ea20000000800 */
[----:B-1----:R-:W-:Y:S01]  /*4750*/  MOV R10, 0xffffffff ;  /* 0xffffffff000a7802 */ /* 0x002fe20000000f00 */
[----:B------:R-:W-:-:S05]  /*4760*/  HFMA2 R11, -RZ, RZ, 1.9267578125, 7.5519084930419921875e-05 ;  /* 0x3fb504f3ff0b7431 */ /* 0x000fca00000001ff */
[----:B------:R-:W-:Y:S01]  /*4770*/  FFMA R11, R11, R11, -1.9999998807907104492 ;  /* 0xbfffffff0b0b7423 */ /* 0x000fe2000000000b */
[----:B--2---:R-:W-:Y:S02]  /*4780*/  VIMNMX R9, PT, PT, RZ, R13, !PT ;  /* 0x0000000dff097248 */ /* 0x004fe40007fe0100 */
[----:B------:R-:W-:Y:S02]  /*4790*/  ISETP.GE.AND P0, PT, R13, RZ, PT ;  /* 0x000000ff0d00720c */ /* 0x000fe40003f06270 */
[----:B------:R-:W-:Y:S01]  /*47a0*/  MOV R13, 0xffffffff ;  /* 0xffffffff000d7802 */ /* 0x000fe20000000f00 */
[----:B------:R-:W-:-:S03]  /*47b0*/  IMAD.WIDE.U32 R8, R9, 0x1000, R28 ;  /* 0x0000100009087825 */ /* 0x000fc600078e001c */
[----:B------:R-:W-:-:S04]  /*47c0*/  LEA R14, P1, R8, UR4, 0x1 ;  /* 0x00000004080e7c11 */ /* 0x000fc8000f8208ff */
[----:B------:R-:W-:-:S05]  /*47d0*/  LEA.HI.X R15, R8, UR5, R9, 0x1, P1 ;  /* 0x00000005080f7c11 */ /* 0x000fca00088f0c09 */
[----:B------:R-:W-:Y:S01]  /*47e0*/  @!PT LDS RZ, [RZ] ;  /* 0x00000000fffff984 */ /* 0x000fe20000000800 */
[----:B------:R-:W-:Y:S01]  /*47f0*/  @!PT LDS RZ, [RZ] ;  /* 0x00000000fffff984 */ /* 0x000fe20000000800 */
[----:B------:R-:W-:Y:S01]  /*4800*/  @!PT LDS RZ, [RZ] ;  /* 0x00000000fffff984 */ /* 0x000fe20000000800 */
[----:B------:R1:W-:Y:S04]  /*4810*/  LDGSTS.E.BYPASS.128 [R12+0x2100], desc[UR8][R14.64], P0 ;  /* 0x021000000e0c7fae */ /* 0x0003e80008181808 */
[----:B------:R-:W2:Y:S01]  /*4820*/  @!P2 LDS R13, [R24+0x8] ;  /* 0x00000800180da984 */ /* 0x000ea20000000800 */
[----:B-1----:R-:W-:Y:S02]  /*4830*/  MOV R14, 0x3fffffff ;  /* 0x3fffffff000e7802 */ /* 0x002fe40000000f00 */
[----:B--2---:R-:W-:Y:S02]  /*4840*/  VIMNMX R9, PT, PT, RZ, R13, !PT ;  /* 0x0000000dff097248 */ /* 0x004fe40007fe0100 */
[----:B------:R-:W-:Y:S02]  /*4850*/  ISETP.GE.AND P0, PT, R13, RZ, PT ;  /* 0x000000ff0d00720c */ /* 0x000fe40003f06270 */
[----:B------:R-:W-:Y:S01]  /*4860*/  MOV R13, 0x3f000000 ;  /* 0x3f000000000d7802 */ /* 0x000fe20000000f00 */
[----:B------:R-:W-:-:S04]  /*4870*/  IMAD.WIDE.U32 R8, R9, 0x1000, R28 ;  /* 0x0000100009087825 */ /* 0x000fc800078e001c */
[----:B------:R-:W-:Y:S01]  /*4880*/  FFMA R14, -R13, R14, 1 ;  /* 0x3f8000000d0e7423 */ /* 0x000fe2000000010e */
[----:B------:R-:W-:-:S03]  /*4890*/  LEA R16, P1, R8, UR4, 0x1 ;  /* 0x0000000408107c11 */ /* 0x000fc6000f8208ff */
[----:B------:R-:W-:Y:S01]  /*48a0*/  FFMA R14, R11, -0.5, R14 ;  /* 0xbf0000000b0e7823 */ /* 0x000fe2000000000e */
        /* <DEDUP_REMOVED lines=8> */
[----:B------:R-:W-:-:S03]  /*4930*/  ISETP.GE.AND P0, PT, R10, RZ, PT ;  /* 0x000000ff0a00720c */ /* 0x000fc60003f06270 */
[----:B------:R-:W-:-:S03]  /*4940*/  IMAD.WIDE.U32 R8, R9, 0x1000, R28 ;  /* 0x0000100009087825 */ /* 0x000fc600078e001c */
[----:B------:R-:W-:-:S04]  /*4950*/  LEA R10, P1, R8, UR4, 0x1 ;  /* 0x00000004080a7c11 */ /* 0x000fc8000f8208ff */
[----:B------:R-:W-:Y:S01]  /*4960*/  LEA.HI.X R11, R8, UR5, R9, 0x1, P1 ;  /* 0x00000005080b7c11 */ /* 0x000fe200088f0c09 */
[C---:B------:R-:W-:Y:S01]  /*4970*/  FFMA R8, R14.reuse, 0.375, R13 ;  /* 0x3ec000000e087823 */ /* 0x040fe2000000000d */
[----:B------:R-:W-:Y:S01]  /*4980*/  FMUL R9, R14, 1.4142135381698608398 ;  /* 0x3fb504f30e097820 */ /* 0x000fe20000400000 */
[----:B------:R-:W-:Y:S02]  /*4990*/  CS2R R14, SRZ ;  /* 0x00000000000e7805 */ /* 0x000fe4000001ff00 */
[----:B------:R-:W-:Y:S01]  /*49a0*/  @!PT LDS RZ, [RZ] ;  /* 0x00000000fffff984 */ /* 0x000fe20000000800 */
[----:B------:R-:W-:Y:S01]  /*49b0*/  @!PT LDS RZ, [RZ] ;  /* 0x00000000fffff984 */ /* 0x000fe20000000800 */
[----:B------:R-:W-:Y:S01]  /*49c0*/  @!PT LDS RZ, [RZ] ;  /* 0x00000000fffff984 */ /* 0x000fe20000000800 */
[----:B------:R1:W-:Y:S01]  /*49d0*/  LDGSTS.E.BYPASS.128 [R12+0x2300], desc[UR8][R10.64], P0 ;  /* 0x023000000a0c7fae */ /* 0x0003e20008181808 */
[----:B------:R-:W-:-:S03]  /*49e0*/  FFMA R8, R8, R9, 1.4142135381698608398 ;  /* 0x3fb504f308087423 */ /* 0x000fc60000000009 */
[----:B------:R-:W0:Y:S02]  /*49f0*/  LDGDEPBAR ;  /* 0x00000000000079af */ /* 0x000e240000000000 */
[----:B------:R-:W-:-:S05]  /*4a00*/  IADD3 R8, PT, PT, R8, -0x2000000, RZ ;  /* 0xfe00000008087810 */ /* 0x000fca0007ffe0ff */
[----:B------:R-:W-:Y:S01]  /*4a10*/  FMUL R26, R8, 1.4426950216293334961 ;  /* 0x3fb8aa3b081a7820 */ /* 0x000fe20000400000 */
[----:B-1----:R-:W-:-:S07]  /*4a20*/  CS2R R12, SRZ ;  /* 0x00000000000c7805 */ /* 0x002fce000001ff00 */
.L_x_77:
[--C-:B------:R-:W-:Y:S01]  /*4a30*/  SHF.R.U32.HI R8, RZ, 0x2, R2.reuse ;  /* 0x00000002ff087819 */ /* 0x100fe20000011602 */
[----:B------:R-:W1:Y:S01]  /*4a40*/  S2UR UR5, SR_CgaCtaId ;  /* 0x00000000000579c3 */ /* 0x000e620000008800 */
[----:B------:R-:W-:Y:S01]  /*4a50*/  SHF.R.U32.HI R10, RZ, 0x5, R2 ;  /* 0x00000005ff0a7819 */ /* 0x000fe20000011602 */
[----:B------:R-:W-:Y:S01]  /*4a60*/  UMOV UR4, 0x400 ;  /* 0x0000040000047882 */ /* 0x000fe20000000000 */
[----:B------:R-:W-:Y:S01]  /*4a70*/  LOP3.LUT R9, R8, 0x4, RZ, 0xc0, !PT ;  /* 0x0000000408097812 */ /* 0x000fe200078ec0ff */
[----:B------:R-:W-:Y:S01]  /*4a80*/  UIADD3 UR4, UPT, UPT, UR4, 0x810, URZ ;  /* 0x0000081004047890 */ /* 0x000fe2000fffe0ff */
[----:B------:R-:W-:Y:S02]  /*4a90*/  MOV R11, 0xffffffff ;  /* 0xffffffff000b7802 */ /* 0x000fe40000000f00 */
[----:B------:R-:W-:Y:S01]  /*4aa0*/  LEA R38, R10, R9, 0x3 ;  /* 0x000000090a267211 */ /* 0x000fe200078e18ff */
[----:B------:R-:W2:Y:S01]  /*4ab0*/  S2UR UR6, SR_SWINHI ;  /* 0x00000000000679c3 */ /* 0x000ea20000002f00 */
[----:B------:R-:W-:-:S02]  /*4ac0*/  LEA R17, R39, R24, 0x7 ;  /* 0x0000001827117211 */ /* 0x000fc400078e38ff */
[----:B------:R-:W-:Y:S02]  /*4ad0*/  LEA R18, R39, R38, 0x5 ;  /* 0x0000002627127211 */ /* 0x000fe400078e28ff */
[----:B------:R-:W-:Y:S02]  /*4ae0*/  SHF.R.U32.HI R9, RZ, 0x3, R2 ;  /* 0x00000003ff097819 */ /* 0x000fe40000011602 */
[----:B------:R-:W-:Y:S02]  /*4af0*/  ISETP.GT.U32.AND P0, PT, R18, 0x1ff, PT ;  /* 0x000001ff1200780c */ /* 0x000fe40003f04070 */
[----:B------:R-:W-:Y:S02]  /*4b00*/  LOP3.LUT R9, R9, 0x2, RZ, 0xc0, !PT ;  /* 0x0000000209097812 */ /* 0x000fe400078ec0ff */
[----:B------:R-:W-:Y:S02]  /*4b10*/  SHF.L.U32 R8, R2, 0x3, RZ ;  /* 0x0000000302087819 */ /* 0x000fe400000006ff */
[----:B------:R-:W-:-:S02]  /*4b20*/  LEA R10, R10, R9, 0x2 ;  /* 0x000000090a0a7211 */ /* 0x000fc400078e10ff */
[----:B------:R-:W-:Y:S01]  /*4b30*/  LOP3.LUT R9, R8, 0x78, RZ, 0xc0, !PT ;  /* 0x0000007808097812 */ /* 0x000fe200078ec0ff */
[----:B-1----:R-:W-:Y:S01]  /*4b40*/  ULEA UR4, UR5, UR4, 0x18 ;  /* 0x0000000405047291 */ /* 0x002fe2000f8ec0ff */
[----:B------:R-:W-:Y:S02]  /*4b50*/  P2R R19, PR, RZ, 0x1 ;  /* 0x00000001ff137803 */ /* 0x000fe40000000000 */
[----:B------:R-:W-:Y:S01]  /*4b60*/  LEA R31, R10, R9, 0x7 ;  /* 0x000000090a1f7211 */ /* 0x000fe200078e38ff */
[----:B------:R-:W1:Y:S01]  /*4b70*/  @!P0 LDS R11, [R17] ;  /* 0x00000000110b8984 */ /* 0x000e620000000800 */
[----:B------:R-:W-:Y:S02]  /*4b80*/  ISETP.GT.U32.AND P2, PT, R18, 0x1fe, PT ;  /* 0x000001fe1200780c */ /* 0x000fe40003f44070 */
[----:B------:R-:W-:Y:S01]  /*4b90*/  LEA R38, R39, R38, 0x5 ;  /* 0x0000002627267211 */ /* 0x000fe200078e28ff */
[----:B------:R-:W-:Y:S01]  /*4ba0*/  UMOV UR4, UR4 ;  /* 0x0000000400047c82 */ /* 0x000fe20008000000 */
[----:B--2---:R-:W-:Y:S01]  /*4bb0*/  UMOV UR5, UR6 ;  /* 0x0000000600057c82 */ /* 0x004fe20008000000 */
[----:B------:R-:W-:Y:S01]  /*4bc0*/  P2R R18, PR, RZ, 0x4 ;  /* 0x00000004ff127803 */ /* 0x000fe20000000000 */
[----:B------:R-:W-:Y:S01]  /*4bd0*/  UIADD3 UR4, UP0, UPT, UR4, 0x7f, URZ ;  /* 0x0000007f04047890 */ /* 0x000fe2000ff1e0ff */
[----:B------:R-:W-:-:S03]  /*4be0*/  MOV R42, 0xffffffff ;  /* 0xffffffff002a7802 */ /* 0x000fc60000000f00 */
[----:B------:R-:W-:Y:S02]  /*4bf0*/  ULOP3.LUT UR6, UR4, 0xffffff80, URZ, 0xc0, !UPT ;  /* 0xffffff8004067892 */ /* 0x000fe4000f8ec0ff */
[----:B------:R-:W-:-:S04]  /*4c00*/  UIADD3.X UR4, UPT, UPT, URZ, UR5, URZ, UP0, !UPT ;  /* 0x00000005ff047290 */ /* 0x000fc800087fe4ff */
[----:B------:R-:W-:Y:S02]  /*4c10*/  MOV R40, UR6 ;  /* 0x0000000600287c02 */ /* 0x000fe40008000f00 */
[----:B------:R-:W-:Y:S01]  /*4c20*/  MOV R41, UR4 ;  /* 0x0000000400297c02 */ /* 0x000fe20008000f00 */
[----:B------:R-:W-:-:S03]  /*4c30*/  UMOV UR4, 0xffffffff ;  /* 0xffffffff00047882 */ /* 0x000fc60000000000 */
[----:B------:R-:W-:-:S04]  /*4c40*/  MOV R8, R40 ;  /* 0x0000002800087202 */ /* 0x000fc80000000f00 */
[----:B------:R-:W-:-:S04]  /*4c50*/  LEA R31, R31, R8, 0x1 ;  /* 0x000000081f1f7211 */ /* 0x000fc800078e08ff */
[----:B------:R-:W-:Y:S02]  /*4c60*/  LEA R10, R10, R31, 0x8 ;  /* 0x0000001f0a0a7211 */ /* 0x000fe400078e40ff */
[----:B-1----:R-:W-:Y:S02]  /*4c70*/  VIMNMX R9, PT, PT, RZ, R11, !PT ;  /* 0x0000000bff097248 */ /* 0x002fe40007fe0100 */
[----:B------:R-:W-:Y:S02]  /*4c80*/  ISETP.GE.AND P0, PT, R11, RZ, PT ;  /* 0x000000ff0b00720c */ /* 0x000fe40003f06270 */
[----:B------:R-:W-:Y:S01]  /*4c90*/  SHF.L.U32 R11, R39, 0xe, RZ ;  /* 0x0000000e270b7819 */ /* 0x000fe200000006ff */
[----:B------:R-:W-:-:S03]  /*4ca0*/  IMAD.WIDE.U32 R8, R9, 0x1000, R28 ;  /* 0x0000100009087825 */ /* 0x000fc600078e001c */
[----:B------:R-:W-:Y:S02]  /*4cb0*/  LOP3.LUT R11, R11, 0x4000, RZ, 0xc0, !PT ;  /* 0x000040000b0b7812 */ /* 0x000fe400078ec0ff */
[----:B------:R-:W-:Y:S02]  /*4cc0*/  LEA R30, P1, R8, UR10, 0x1 ;  /* 0x0000000a081e7c11 */ /* 0x000fe4000f8208ff */
[----:B------:R-:W-:Y:S02]  /*4cd0*/  IADD3 R43, PT, PT, R10, R11, RZ ;  /* 0x0000000b0a2b7210 */ /* 0x000fe40007ffe0ff */
[----:B------:R-:W-:Y:S02]  /*4ce0*/  LEA.HI.X R31, R8, UR11, R9, 0x1, P1 ;  /* 0x0000000b081f7c11 */ /* 0x000fe400088f0c09 */
[----:B------:R-:W-:-:S03]  /*4cf0*/  MOV R10, 0xffffffff ;  /* 0xffffffff000a7802 */ /* 0x000fc60000000f00 */
        /* <DEDUP_REMOVED lines=15> */
[----:B------:R-:W-:-:S03]  /*4df0*/  ISETP.GT.U32.AND P1, PT, R38, 0x1fc, PT ;  /* 0x000001fc2600780c */ /* 0x000fc60003f24070 */
[----:B------:R-:W3:Y:S02]  /*4e00*/  @!P0 LDS R42, [R17+0x8] ;  /* 0x00000800112a8984 */ /* 0x000ee40000000800 */
[----:B---3--:R-:W-:Y:S02]  /*4e10*/  VIMNMX R9, PT, PT, RZ, R42, !PT ;  /* 0x0000002aff097248 */ /* 0x008fe40007fe0100 */
[----:B------:R-:W-:-:S03]  /*4e20*/  ISETP.GE.AND P2, PT, R42, RZ, PT ;  /* 0x000000ff2a00720c */ /* 0x000fc60003f46270 */
[----:B------:R-:W-:-:S03]  /*4e30*/  IMAD.WIDE.U32 R8, R9, 0x1000, R28 ;  /* 0x0000100009087825 */ /* 0x000fc600078e001c */
[----:B-1----:R-:W-:-:S04]  /*4e40*/  LEA R30, P3, R8, UR10, 0x1 ;  /* 0x0000000a081e7c11 */ /* 0x002fc8000f8608ff */
[----:B------:R-:W-:Y:S02]  /*4e50*/  LEA.HI.X R31, R8, UR11, R9, 0x1, P3 ;  /* 0x0000000b081f7c11 */ /* 0x000fe400098f0c09 */
[----:B------:R-:W-:-:S03]  /*4e60*/  MOV R8, 0xffffffff ;  /* 0xffffffff00087802 */ /* 0x000fc60000000f00 */
[----:B------:R-:W-:Y:S01]  /*4e70*/  @!PT LDS RZ, [RZ] ;  /* 0x00000000fffff984 */ /* 0x000fe20000000800 */
[----:B------:R-:W-:Y:S01]  /*4e80*/  @!PT LDS RZ, [RZ] ;  /* 0x00000000fffff984 */ /* 0x000fe20000000800 */
[----:B------:R-:W-:Y:S01]  /*4e90*/  @!PT LDS RZ, [RZ] ;  /* 0x00000000fffff984 */ /* 0x000fe20000000800 */
[----:B------:R1:W-:Y:S04]  /*4ea0*/  LDGSTS.E.BYPASS.128 [R43+0x200], desc[UR8][R30.64], P2 ;  /* 0x002000001e2b7fae */ /* 0x0003e80009181808 */
        /* <DEDUP_REMOVED lines=9> */
[----:B------:R1:W-:Y:S04]  /*4f40*/  LDGSTS.E.BYPASS.128 [R43+0x300], desc[UR8][R8.64], P2 ;  /* 0x00300000082b7fae */ /* 0x0003e80009181808 */
[----:B------:R-:W0:Y:S01]  /*4f50*/  LDGDEPBAR ;  /* 0x00000000000079af */ /* 0x000e220000000000 */
[----:B------:R-:W-:-:S04]  /*4f60*/  DEPBAR.LE SB0, 0x2 ;  /* 0x000080800000791a */ /* 0x000fc80000000000 */
[----:B------:R-:W-:Y:S05]  /*4f70*/  BRA.DIV UR4, `(.L_x_55) ;  /* 0x0000008e04fc7947 */ /* 0x000fea000b800000 */
[----:B------:R-:W-:Y:S06]  /*4f80*/  BAR.SYNC.DEFER_BLOCKING 0x0 ;  /* 0x0000000000007b1d */ /* 0x000fec0000010000 */
.L_x_255:
[----:B-1----:R-:W-:Y:S01]  /*4f90*/  IADD3 R31, PT, PT, R38, -0x20, RZ ;  /* 0xffffffe0261f7810 */ /* 0x002fe20007ffe0ff */
[----:B------:R-:W-:Y:S01]  /*4fa0*/  BSSY B1, `(.L_x_56) ;  /* 0x000002c000017945 */ /* 0x000fe20003800000 */
[----:B------:R-:W-:Y:S02]  /*4fb0*/  MOV R30, 0xff800000 ;  /* 0xff800000001e7802 */ /* 0x000fe40000000f00 */
[----:B------:R-:W-:-:S13]  /*4fc0*/  ISETP.GT.U32.AND P2, PT, R31, 0x1ff, PT ;  /* 0x000001ff1f00780c */ /* 0x000fda0003f44070 */
[----:B------:R-:W-:Y:S05]  /*4fd0*/  @P2 BRA `(.L_x_57) ;  /* 0x0000000000a02947 */ /* 0x000fea0003800000 */
[----:B------:R-:W1:Y:S02]  /*4fe0*/  LDS R8, [R17+-0x80] ;  /* 0xffff800011087984 */ /* 0x000e640000000800 */
[----:B-1----:R-:W-:-:S13]  /*4ff0*/  ISETP.GE.AND P3, PT, R8, RZ, PT ;  /* 0x000000ff0800720c */ /* 0x002fda0003f66270 */
[----:B------:R-:W-:Y:S05]  /*5000*/  @!P3 BRA `(.L_x_57) ;  /* 0x000000000094b947 */ /* 0x000fea0003800000 */
[C---:B------:R-:W-:Y:S02]  /*5010*/  SHF.L.U32 R8, R2.reuse, 0x4, RZ ;  /* 0x0000000402087819 */ /* 0x040fe400000006ff */
[----:B------:R-:W-:Y:S02]  /*5020*/  SHF.L.U32 R27, R2, 0x3, RZ ;  /* 0x00000003021b7819 */ /* 0x000fe400000006ff */
[----:B------:R-:W-:Y:S02]  /*5030*/  SHF.L.U32 R9, R39, 0xd, RZ ;  /* 0x0000000d27097819 */ /* 0x000fe400000006ff */
[----:B------:R-:W-:Y:S02]  /*5040*/  LOP3.LUT R8, R8, 0xffffff00, RZ, 0xc0, !PT ;  /* 0xffffff0008087812 */ /* 0x000fe400078ec0ff */
[----:B------:R-:W-:Y:S02]  /*5050*/  LOP3.LUT R27, R27, 0x78, RZ, 0xc0, !PT ;  /* 0x000000781b1b7812 */ /* 0x000fe400078ec0ff */
[----:B------:R-:W-:-:S02]  /*5060*/  LOP3.LUT R10, R9, 0x2000, RZ, 0xc, !PT ;  /* 0x00002000090a7812 */ /* 0x000fc400078e0cff */
[----:B------:R-:W-:-:S04]  /*5070*/  LOP3.LUT R9, R8, R27, RZ, 0xfc, !PT ;  /* 0x0000001b08097212 */ /* 0x000fc800078efcff */
[----:B------:R-:W-:-:S05]  /*5080*/  IADD3 R9, PT, PT, R10, R9, R8 ;  /* 0x000000090a097210 */ /* 0x000fca0007ffe008 */
[----:B------:R-:W-:-:S06]  /*5090*/  IMAD.WIDE.U32 R8, R9, 0x2, R40 ;  /* 0x0000000209087825 */ /* 0x000fcc00078e0028 */
[----:B------:R-:W2:Y:S01]  /*50a0*/  LD.E.128 R8, desc[UR8][R8.64] ;  /* 0x0000000808087980 */ /* 0x000ea2000c101d00 */
[----:B------:R-:W-:Y:S01]  /*50b0*/  UMOV UR4, 0xffffffff ;  /* 0xffffffff00047882 */ /* 0x000fe20000000000 */
        /* <DEDUP_REMOVED lines=15> */
[----:B------:R-:W-:Y:S01]  /*51b0*/  FFMA R11, R22, R11, R9 ;  /* 0x0000000b160b7223 */ /* 0x000fe20000000009 */
[----:B------:R-:W-:Y:S06]  /*51c0*/  BRA.DIV UR4, `(.L_x_58) ;  /* 0x0000008e04947947 */ /* 0x000fec000b800000 */
[----:B------:R-:W1:Y:S02]  /*51d0*/  SHFL.BFLY PT, R8, R11, 0x8, 0x1f ;  /* 0x0d001f000b087f89 */ /* 0x000e6400000e0000 */
[----:B-1----:R-:W-:-:S05]  /*51e0*/  FADD R11, R11, R8 ;  /* 0x000000080b0b7221 */ /* 0x002fca0000000000 */
[----:B------:R-:W1:Y:S02]  /*51f0*/  SHFL.BFLY PT, R30, R11, 0x4, 0x1f ;  /* 0x0c801f000b1e7f89 */ /* 0x000e6400000e0000 */
[----:B-1----:R-:W-:-:S05]  /*5200*/  FADD R30, R11, R30 ;  /* 0x0000001e0b1e7221 */ /* 0x002fca0000000000 */
[----:B------:R-:W1:Y:S02]  /*5210*/  SHFL.BFLY PT, R41, R30, 0x2, 0x1f ;  /* 0x0c401f001e297f89 */ /* 0x000e6400000e0000 */
[----:B-1----:R-:W-:-:S05]  /*5220*/  FADD R41, R30, R41 ;  /* 0x000000291e297221 */ /* 0x002fca0000000000 */
[----:B------:R1:W2:Y:S02]  /*5230*/  SHFL.BFLY PT, R38, R41, 0x1, 0x1f ;  /* 0x0c201f0029267f89 */ /* 0x0002a400000e0000 */
.L_x_261:
[----:B-12---:R-:W-:-:S04]  /*5240*/  FADD R41, R41, R38 ;  /* 0x0000002629297221 */ /* 0x006fc80000000000 */
[----:B------:R-:W-:-:S07]  /*5250*/  FMUL R30, R41, R26 ;  /* 0x0000001a291e7220 */ /* 0x000fce0000400000 */
.L_x_57:
[----:B------:R-:W-:Y:S05]  /*5260*/  BSYNC B1 ;  /* 0x0000000000017941 */ /* 0x000fea0003800000 */
.L_x_56:
[----:B------:R-:W-:Y:S01]  /*5270*/  ISETP.GT.U32.AND P3, PT, R31, 0x1fe, PT ;  /* 0x000001fe1f00780c */ /* 0x000fe20003f64070 */
[----:B------:R-:W-:Y:S01]  /*5280*/  BSSY B1, `(.L_x_59) ;  /* 0x0000038000017945 */ /* 0x000fe20003800000 */
[----:B------:R-:W-:-:S11]  /*5290*/  MOV R41, 0xff800000 ;  /* 0xff80000000297802 */ /* 0x000fd60000000f00 */
[----:B------:R-:W-:Y:S05]  /*52a0*/  @P3 BRA `(.L_x_60) ;  /* 0x0000000000d43947 */ /* 0x000fea0003800000 */
[----:B------:R-:W1:Y:S02]  /*52b0*/  LDS R8, [R17+-0x7c] ;  /* 0xffff840011087984 */ /* 0x000e640000000800 */
[----:B-1----:R-:W-:-:S13]  /*52c0*/  ISETP.GE.AND P4, PT, R8, RZ, PT ;  /* 0x000000ff0800720c */ /* 0x002fda0003f86270 */
[----:B------:R-:W-:Y:S05]  /*52d0*/  @!P4 BRA `(.L_x_60) ;  /* 0x0000000000c8c947 */ /* 0x000fea0003800000 */
[----:B------:R-:W1:Y:S01]  /*52e0*/  S2UR UR5, SR_CgaCtaId ;  /* 0x00000000000579c3 */ /* 0x000e620000008800 */
[----:B------:R-:W-:Y:S01]  /*52f0*/  UMOV UR4, 0x400 ;  /* 0x0000040000047882 */ /* 0x000fe20000000000 */
[C---:B------:R-:W-:Y:S01]  /*5300*/  SHF.L.U32 R8, R2.reuse, 0x4, RZ ;  /* 0x0000000402087819 */ /* 0x040fe200000006ff */
[----:B------:R-:W-:Y:S01]  /*5310*/  UIADD3 UR4, UPT, UPT, UR4, 0x810, URZ ;  /* 0x0000081004047890 */ /* 0x000fe2000fffe0ff */
[----:B------:R-:W-:Y:S02]  /*5320*/  SHF.L.U32 R27, R2, 0x3, RZ ;  /* 0x00000003021b7819 */ /* 0x000fe400000006ff */
[----:B------:R-:W-:Y:S02]  /*5330*/  SHF.L.U32 R9, R39, 0xd, RZ ;  /* 0x0000000d27097819 */ /* 0x000fe400000006ff */
[----:B------:R-:W2:Y:S01]  /*5340*/  S2UR UR6, SR_SWINHI ;  /* 0x00000000000679c3 */ /* 0x000ea20000002f00 */
[----:B------:R-:W-:Y:S02]  /*5350*/  LOP3.LUT R8, R8, 0xffffff00, RZ, 0xc0, !PT ;  /* 0xffffff0008087812 */ /* 0x000fe400078ec0ff */
[----:B------:R-:W-:-:S02]  /*5360*/  LOP3.LUT R27, R27, 0x78, RZ, 0xc0, !PT ;  /* 0x000000781b1b7812 */ /* 0x000fc400078ec0ff */
[----:B------:R-:W-:Y:S02]  /*5370*/  LOP3.LUT R10, R9, 0x2000, RZ, 0xc, !PT ;  /* 0x00002000090a7812 */ /* 0x000fe400078e0cff */
[----:B------:R-:W-:-:S04]  /*5380*/  LOP3.LUT R9, R8, R27, RZ, 0xfc, !PT ;  /* 0x0000001b08097212 */ /* 0x000fc800078efcff */
[----:B------:R-:W-:-:S04]  /*5390*/  IADD3 R10, PT, PT, R10, R9, R8 ;  /* 0x000000090a0a7210 */ /* 0x000fc80007ffe008 */
[----:B------:R-:W-:Y:S01]  /*53a0*/  IADD3 R11, PT, PT, R10, 0x80, RZ ;  /* 0x000000800a0b7810 */ /* 0x000fe20007ffe0ff */
[----:B-1----:R-:W-:-:S07]  /*53b0*/  ULEA UR4, UR5, UR4, 0x18 ;  /* 0x0000000405047291 */ /* 0x002fce000f8ec0ff */
[----:B------:R-:W-:Y:S01]  /*53c0*/  UMOV UR4, UR4 ;  /* 0x0000000400047c82 */ /* 0x000fe20008000000 */
[----:B--2---:R-:W-:Y:S01]  /*53d0*/  UMOV UR5, UR6 ;  /* 0x0000000600057c82 */ /* 0x004fe20008000000 */
[----:B------:R-:W-:-:S04]  /*53e0*/  UIADD3 UR4, UP0, UPT, UR4, 0x7f, URZ ;  /* 0x0000007f04047890 */ /* 0x000fc8000ff1e0ff */
[----:B------:R-:W-:Y:S02]  /*53f0*/  ULOP3.LUT UR6, UR4, 0xffffff80, URZ, 0xc0, !UPT ;  /* 0xffffff8004067892 */ /* 0x000fe4000f8ec0ff */
[----:B------:R-:W-:-:S04]  /*5400*/  UIADD3.X UR4, UPT, UPT, URZ, UR5, URZ, UP0, !UPT ;  /* 0x00000005ff047290 */ /* 0x000fc800087fe4ff */
[----:B------:R-:W-:Y:S02]  /*5410*/  MOV R8, UR6 ;  /* 0x0000000600087c02 */ /* 0x000fe40008000f00 */
[----:B------:R-:W-:-:S03]  /*5420*/  MOV R9, UR4 ;  /* 0x0000000400097c02 */ /* 0x000fc60008000f00 */
        /* <DEDUP_REMOVED lines=27> */
.L_x_267:
[----:B-12---:R-:W-:-:S04]  /*55e0*/  FADD R41, R41, R40 ;  /* 0x0000002829297221 */ /* 0x006fc80000000000 */
[----:B------:R-:W-:-:S07]  /*55f0*/  FMUL R41, R41, R26 ;  /* 0x0000001a29297220 */ /* 0x000fce0000400000 */
.L_x_60:
[----:B------:R-:W-:Y:S05]  /*5600*/  BSYNC B1 ;  /* 0x0000000000017941 */ /* 0x000fea0003800000 */
.L_x_59:
        /* <DEDUP_REMOVED lines=55> */
.L_x_273:
[----:B-12---:R-:W-:-:S04]  /*5980*/  FADD R43, R43, R40 ;  /* 0x000000282b2b7221 */ /* 0x006fc80000000000 */
[----:B------:R-:W-:-:S07]  /*5990*/  FMUL R38, R43, R26 ;  /* 0x0000001a2b267220 */ /* 0x000fce0000400000 */
.L_x_63:
[----:B------:R-:W-:Y:S05]  /*59a0*/  BSYNC B1 ;  /* 0x0000000000017941 */ /* 0x000fea0003800000 */
.L_x_62:
[----:B------:R-:W-:Y:S01]  /*59b0*/  ISETP.GT.U32.AND P5, PT, R31, 0x1fc, PT ;  /* 0x000001fc1f00780c */ /* 0x000fe20003fa4070 */
[----:B------:R-:W-:Y:S01]  /*59c0*/  BSSY B1, `(.L_x_65) ;  /* 0x0000038000017945 */ /* 0x000fe20003800000 */
[----:B------:R-:W-:-:S11]  /*59d0*/  MOV R9, 0xff800000 ;  /* 0xff80000000097802 */ /* 0x000fd60000000f00 */
[----:B------:R-:W-:Y:S05]  /*59e0*/  @P5 BRA `(.L_x_66) ;  /* 0x0000000000d45947 */ /* 0x000fea0003800000 */
[----:B------:R-:W1:Y:S01]  /*59f0*/  LDS R31, [R17+-0x74] ;  /* 0xffff8c00111f7984 */ /* 0x000e620000000800 */
[C---:B------:R-:W-:Y:S02]  /*5a00*/  SHF.L.U32 R8, R2.reuse, 0x4, RZ ;  /* 0x0000000402087819 */ /* 0x040fe400000006ff */
[----:B------:R-:W-:Y:S02]  /*5a10*/  SHF.L.U32 R27, R2, 0x3, RZ ;  /* 0x00000003021b7819 */ /* 0x000fe400000006ff */
[----:B------:R-:W-:Y:S02]  /*5a20*/  SHF.L.U32 R10, R39, 0xd, RZ ;  /* 0x0000000d270a7819 */ /* 0x000fe400000006ff */
[----:B------:R-:W-:Y:S02]  /*5a30*/  LOP3.LUT R8, R8, 0xffffff00, RZ, 0xc0, !PT ;  /* 0xffffff0008087812 */ /* 0x000fe400078ec0ff */
[----:B------:R-:W-:Y:S02]  /*5a40*/  LOP3.LUT R27, R27, 0x78, RZ, 0xc0, !PT ;  /* 0x000000781b1b7812 */ /* 0x000fe400078ec0ff */
[----:B------:R-:W-:-:S02]  /*5a50*/  LOP3.LUT R10, R10, 0x2000, RZ, 0xc, !PT ;  /* 0x000020000a0a7812 */ /* 0x000fc400078e0cff */
[----:B------:R-:W-:-:S04]  /*5a60*/  LOP3.LUT R11, R8, R27, RZ, 0xfc, !PT ;  /* 0x0000001b080b7212 */ /* 0x000fc800078efcff */
[----:B------:R-:W-:Y:S02]  /*5a70*/  IADD3 R11, PT, PT, R10, R11, R8 ;  /* 0x0000000b0a0b7210 */ /* 0x000fe40007ffe008 */
[----:B-1----:R-:W-:-:S13]  /*5a80*/  ISETP.GE.AND P6, PT, R31, RZ, PT ;  /* 0x000000ff1f00720c */ /* 0x002fda0003fc6270 */
[----:B------:R-:W-:Y:S05]  /*5a90*/  @!P6 BRA `(.L_x_66) ;  /* 0x0000000000a8e947 */ /* 0x000fea0003800000 */
[----:B------:R-:W1:Y:S01]  /*5aa0*/  S2UR UR5, SR_CgaCtaId ;  /* 0x00000000000579c3 */ /* 0x000e620000008800 */
[----:B------:R-:W-:Y:S01]  /*5ab0*/  UMOV UR4, 0x400 ;  /* 0x0000040000047882 */ /* 0x000fe20000000000 */
[----:B------:R-:W-:Y:S01]  /*5ac0*/  IADD3 R11, PT, PT, R11, 0x180, RZ ;  /* 0x000001800b0b7810 */ /* 0x000fe20007ffe0ff */
[----:B------:R-:W-:-:S05]  /*5ad0*/  UIADD3 UR4, UPT, UPT, UR4, 0x810, URZ ;  /* 0x0000081004047890 */ /* 0x000fca000fffe0ff */
[----:B------:R-:W2:Y:S01]  /*5ae0*/  S2UR UR6, SR_SWINHI ;  /* 0x00000000000679c3 */ /* 0x000ea20000002f00 */
        /* <DEDUP_REMOVED lines=35> */
.L_x_279:
[----:B--2---:R-:W-:-:S04]  /*5d20*/  FADD R9, R31, R42 ;  /* 0x0000002a1f097221 */ /* 0x004fc80000000000 */
[----:B------:R-:W-:-:S07]  /*5d30*/  FMUL R9, R9, R26 ;  /* 0x0000001a09097220 */ /* 0x000fce0000400000 */
.L_x_66:
[----:B------:R-:W-:Y:S05]  /*5d40*/  BSYNC B1 ;  /* 0x0000000000017941 */ /* 0x000fea0003800000 */
.L_x_65:
[----:B-1----:R-:W-:Y:S01]  /*5d50*/  FMNMX3 R31, R16, R30, R41, !PT ;  /* 0x0000001e101f7276 */ /* 0x002fe20007800029 */
[----:B------:R-:W-:Y:S01]  /*5d60*/  BSSY.RECONVERGENT B1, `(.L_x_68) ;  /* 0x000000e000017945 */ /* 0x000fe20003800200 */
[----:B------:R-:W-:Y:S01]  /*5d70*/  HFMA2 R42, -RZ, RZ, 0, 0 ;  /* 0x00000000ff2a7431 */ /* 0x000fe200000001ff */
[----:B------:R-:W-:Y:S02]  /*5d80*/  MOV R44, RZ ;  /* 0x000000ff002c7202 */ /* 0x000fe40000000f00 */
[----:B------:R-:W-:-:S05]  /*5d90*/  FMNMX3 R31, R31, R38, R9, !PT ;  /* 0x000000261f1f7276 */ /* 0x000fca0007800009 */
[----:B------:R-:W-:Y:S01]  /*5da0*/  FADD R8, -R31, R16 ;  /* 0x000000101f087221 */ /* 0x000fe20000000100 */
[----:B------:R-:W-:-:S05]  /*5db0*/  HFMA2 R16, -RZ, RZ, 0, 0 ;  /* 0x00000000ff107431 */ /* 0x000fca00000001ff */
[----:B------:R-:W1:Y:S02]  /*5dc0*/  MUFU.EX2 R8, R8 ;  /* 0x0000000800087308 */ /* 0x000e640000000800 */
[----:B-1----:R-:W-:Y:S01]  /*5dd0*/  FMUL R25, R8, R25 ;  /* 0x0000001908197220 */ /* 0x002fe20000400000 */
[----:B------:R-:W-:Y:S06]  /*5de0*/  @P2 BRA `(.L_x_69) ;  /* 0x0000000000142947 */ /* 0x000fec0003800000 */
[----:B------:R-:W1:Y:S02]  /*5df0*/  LDS R10, [R17+-0x80] ;  /* 0xffff8000110a7984 */ /* 0x000e640000000800 */
[----:B-1----:R-:W-:-:S13]  /*5e00*/  ISETP.GE.AND P2, PT, R10, RZ, PT ;  /* 0x000000ff0a00720c */ /* 0x002fda0003f46270 */
[----:B------:R-:W-:-:S04]  /*5e10*/  @P2 FADD R30, -R31, R30 ;  /* 0x0000001e1f1e2221 */ /* 0x000fc80000000100 */
[----:B------:R-:W1:Y:S02]  /*5e20*/  @P2 MUFU.EX2 R16, R30 ;  /* 0x0000001e00102308 */ /* 0x000e640000000800 */
[----:B-1----:R-:W-:-:S07]  /*5e30*/  @P2 FADD R25, R25, R16 ;  /* 0x0000001019192221 */ /* 0x002fce0000000000 */
.L_x_69:
[----:B------:R-:W-:Y:S05]  /*5e40*/  BSYNC.RECONVERGENT B1 ;  /* 0x0000000000017941 */ /* 0x000fea0003800200 */
.L_x_68:
[----:B------:R-:W-:Y:S01]  /*5e50*/  BSSY.RECONVERGENT B1, `(.L_x_70) ;  /* 0x0000008000017945 */ /* 0x000fe20003800200 */
[----:B------:R-:W-:-:S03]  /*5e60*/  MOV R43, RZ ;  /* 0x000000ff002b7202 */ /* 0x000fc60000000f00 */
[----:B------:R-:W-:Y:S05]  /*5e70*/  @P3 BRA `(.L_x_71) ;  /* 0x0000000000143947 */ /* 0x000fea0003800000 */
[----:B------:R-:W1:Y:S02]  /*5e80*/  LDS R10, [R17+-0x7c] ;  /* 0xffff8400110a7984 */ /* 0x000e640000000800 */
[----:B-1----:R-:W-:-:S13]  /*5e90*/  ISETP.GE.AND P2, PT, R10, RZ, PT ;  /* 0x000000ff0a00720c */ /* 0x002fda0003f46270 */
[----:B------:R-:W-:-:S04]  /*5ea0*/  @P2 FADD R41, -R31, R41 ;  /* 0x000000291f292221 */ /* 0x000fc80000000100 */
[----:B------:R-:W1:Y:S02]  /*5eb0*/  @P2 MUFU.EX2 R43, R41 ;  /* 0x00000029002b2308 */ /* 0x000e640000000800 */
[----:B-1----:R-:W-:-:S07]  /*5ec0*/  @P2 FADD R25, R25, R43 ;  /* 0x0000002b19192221 */ /* 0x002fce0000000000 */
.L_x_71:
[----:B------:R-:W-:Y:S05]  /*5ed0*/  BSYNC.RECONVERGENT B1 ;  /* 0x0000000000017941 */ /* 0x000fea0003800200 */
.L_x_70:
[----:B------:R-:W-:Y:S04]  /*5ee0*/  BSSY.RECONVERGENT B1, `(.L_x_72) ;  /* 0x0000007000017945 */ /* 0x000fe80003800200 */
[----:B------:R-:W-:Y:S05]  /*5ef0*/  @P4 BRA `(.L_x_73) ;  /* 0x0000000000144947 */ /* 0x000fea0003800000 */
[----:B------:R-:W1:Y:S02]  /*5f00*/  LDS R10, [R17+-0x78] ;  /* 0xffff8800110a7984 */ /* 0x000e640000000800 */
[----:B-1----:R-:W-:-:S13]  /*5f10*/  ISETP.GE.AND P2, PT, R10, RZ, PT ;  /* 0x000000ff0a00720c */ /* 0x002fda0003f46270 */
[----:B------:R-:W-:-:S04]  /*5f20*/  @P2 FADD R38, -R31, R38 ;  /* 0x000000261f262221 */ /* 0x000fc80000000100 */
[----:B------:R-:W1:Y:S02]  /*5f30*/  @P2 MUFU.EX2 R44, R38 ;  /* 0x00000026002c2308 */ /* 0x000e640000000800 */
[----:B-1----:R-:W-:-:S07]  /*5f40*/  @P2 FADD R25, R25, R44 ;  /* 0x0000002c19192221 */ /* 0x002fce0000000000 */
.L_x_73:
[----:B------:R-:W-:Y:S05]  /*5f50*/  BSYNC.RECONVERGENT B1 ;  /* 0x0000000000017941 */ /* 0x000fea0003800200 */
.L_x_72:
[----:B------:R-:W-:Y:S04]  /*5f60*/  BSSY.RECONVERGENT B1, `(.L_x_74) ;  /* 0x0000007000017945 */ /* 0x000fe80003800200 */
[----:B------:R-:W-:Y:S05]  /*5f70*/  @P5 BRA `(.L_x_75) ;  /* 0x0000000000145947 */ /* 0x000fea0003800000 */
[----:B------:R-:W1:Y:S02]  /*5f80*/  LDS R10, [R17+-0x74] ;  /* 0xffff8c00110a7984 */ /* 0x000e640000000800 */
[----:B-1----:R-:W-:-:S13]  /*5f90*/  ISETP.GE.AND P2, PT, R10, RZ, PT ;  /* 0x000000ff0a00720c */ /* 0x002fda0003f46270 */
[----:B------:R-:W-:-:S04]  /*5fa0*/  @P2 FADD R9, -R31, R9 ;  /* 0x000000091f092221 */ /* 0x000fc80000000100 */
[----:B------:R-:W1:Y:S02]  /*5fb0*/  @P2 MUFU.EX2 R42, R9 ;  /* 0x00000009002a2308 */ /* 0x000e640000000800 */
[----:B-1----:R-:W-:-:S07]  /*5fc0*/  @P2 FADD R25, R25, R42 ;  /* 0x0000002a19192221 */ /* 0x002fce0000000000 */
.L_x_75:
[----:B------:R-:W-:Y:S05]  /*5fd0*/  BSYNC.RECONVERGENT B1 ;  /* 0x0000000000017941 */ /* 0x000fea0003800200 */
.L_x_74:
[----:B------:R-:W-:Y:S01]  /*5fe0*/  ISETP.NE.AND P2, PT, R19, RZ, PT ;  /* 0x000000ff1300720c */ /* 0x000fe20003f45270 */
[----:B------:R-:W1:Y:S01]  /*5ff0*/  S2UR UR5, SR_CgaCtaId ;  /* 0x00000000000579c3 */ /* 0x000e620000008800 */
[----:B------:R-:W-:Y:S01]  /*6000*/  ISETP.NE.AND P4, PT, R18, RZ, PT ;  /* 0x000000ff1200720c */ /* 0x000fe20003f85270 */
[----:B------:R-:W-:Y:S01]  /*6010*/  UMOV UR6, 0x400 ;  /* 0x0000040000067882 */ /* 0x000fe20000000000 */
[----:B------:R-:W-:Y:S01]  /*6020*/  MOV R18, 0xffffffff ;  /* 0xffffffff00127802 */ /* 0x000fe20000000f00 */
[----:B------:R-:W-:Y:S01]  /*6030*/  UIADD3 UR4, UPT, UPT, UR6, 0x810, URZ ;  /* 0x0000081006047890 */ /* 0x000fe2000fffe0ff */
[--C-:B------:R-:W-:Y:S01]  /*6040*/  SHF.R.U32.HI R10, RZ, 0x3, R2.reuse ;  /* 0x00000003ff0a7819 */ /* 0x100fe20000011602 */
[----:B------:R-:W-:Y:S01]  /*6050*/  UIADD3 UR6, UPT, UPT, UR6, 0x810, URZ ;  /* 0x0000081006067890 */ /* 0x000fe2000fffe0ff */
[----:B------:R-:W-:Y:S01]  /*6060*/  SHF.L.U32 R9, R2, 0x3, RZ ;  /* 0x0000000302097819 */ /* 0x000fe200000006ff */
[----:B------:R-:W2:Y:S01]  /*6070*/  S2UR UR7, SR_SWINHI ;  /* 0x00000000000779c3 */ /* 0x000ea20000002f00 */
[----:B------:R-:W-:Y:S01]  /*6080*/  SHF.R.U32.HI R30, RZ, 0x5, R2 ;  /* 0x00000005ff1e7819 */ /* 0x000fe20000011602 */
[----:B------:R-:W-:Y:S01]  /*6090*/  FMUL R45, R8, R15 ;  /* 0x0000000f082d7220 */ /* 0x000fe20000400000 */
[----:B------:R-:W-:Y:S01]  /*60a0*/  LOP3.LUT R11, R10, 0x2, RZ, 0xc0, !PT ;  /* 0x000000020a0b7812 */ /* 0x000fe200078ec0ff */
[----:B------:R-:W3:Y:S01]  /*60b0*/  @!P2 LDS R18, [R17] ;  /* 0x000000001112a984 */ /* 0x000ee20000000800 */
[----:B------:R-:W-:Y:S01]  /*60c0*/  LOP3.LUT R9, R9, 0x78, RZ, 0xc0, !PT ;  /* 0x0000007809097812 */ /* 0x000fe200078ec0ff */
[----:B------:R-:W-:Y:S01]  /*60d0*/  FMUL R32, R8, R32 ;  /* 0x0000002008207220 */ /* 0x000fe20000400000 */
[----:B------:R-:W-:Y:S01]  /*60e0*/  LEA R10, R30, R11, 0x2 ;  /* 0x0000000b1e0a7211 */ /* 0x000fe200078e10ff */
[C---:B------:R-:W-:Y:S01]  /*60f0*/  FMUL R33, R8.reuse, R33 ;  /* 0x0000002108217220 */ /* 0x040fe20000400000 */
[C---:B------:R-:W-:Y:S01]  /*6100*/  FMUL R47, R8.reuse, R12 ;  /* 0x0000000c082f7220 */ /* 0x040fe20000400000 */
[----:B------:R-:W-:Y:S01]  /*6110*/  FMUL R35, R8, R35 ;  /* 0x0000002308237220 */ /* 0x000fe20000400000 */
[----:B------:R-:W-:Y:S01]  /*6120*/  LEA R9, R10, R9, 0x7 ;  /* 0x000000090a097211 */ /* 0x000fe200078e38ff */
[----:B-1----:R-:W-:-:S07]  /*6130*/  ULEA UR4, UR5, UR4, 0x18 ;  /* 0x0000000405047291 */ /* 0x002fce000f8ec0ff */
[----:B------:R-:W-:Y:S01]  /*6140*/  UMOV UR4, UR4 ;  /* 0x0000000400047c82 */ /* 0x000fe20008000000 */
[----:B--2---:R-:W-:Y:S01]  /*6150*/  UMOV UR5, UR7 ;  /* 0x0000000700057c82 */ /* 0x004fe20008000000 */
[----:B------:R-:W-:-:S04]  /*6160*/  UIADD3 UR4, UP0, UPT, UR4, 0x7f, URZ ;  /* 0x0000007f04047890 */ /* 0x000fc8000ff1e0ff */
[----:B------:R-:W-:Y:S02]  /*6170*/  UIADD3.X UR5, UPT, UPT, URZ, UR5, URZ, UP0, !UPT ;  /* 0x00000005ff057290 */ /* 0x000fe400087fe4ff */
[----:B------:R-:W-:-:S07]  /*6180*/  ULOP3.LUT UR4, UR4, 0xffffff80, URZ, 0xc0, !UPT ;  /* 0xffffff8004047892 */ /* 0x000fce000f8ec0ff */
[----:B------:R-:W-:Y:S02]  /*6190*/  UMOV UR4, UR4 ;  /* 0x0000000400047c82 */ /* 0x000fe40008000000 */
[----:B------:R-:W-:Y:S02]  /*61a0*/  LEA R9, R9, UR4, 0x1 ;  /* 0x0000000409097c11 */ /* 0x000fe4000f8e08ff */
[----:B------:R-:W1:Y:S01]  /*61b0*/  S2UR UR4, SR_CgaCtaId ;  /* 0x00000000000479c3 */ /* 0x000e620000008800 */
[----:B---3--:R-:W-:Y:S02]  /*61c0*/  VIMNMX R11, PT, PT, RZ, R18, !PT ;  /* 0x00000012ff0b7248 */ /* 0x008fe40007fe0100 */
[----:B------:R-:W-:Y:S02]  /*61d0*/  ISETP.GE.AND P2, PT, R18, RZ, PT ;  /* 0x000000ff1200720c */ /* 0x000fe40003f46270 */
[----:B------:R-:W-:Y:S01]  /*61e0*/  LEA R9, R10, R9, 0x8 ;  /* 0x000000090a097211 */ /* 0x000fe200078e40ff */
[----:B------:R-:W-:Y:S01]  /*61f0*/  IMAD.WIDE.U32 R10, R11, 0x1000, R28 ;  /* 0x000010000b0a7825 */ /* 0x000fe200078e001c */
[----:B------:R-:W-:-:S04]  /*6200*/  SHF.L.U32 R18, R39, 0xe, RZ ;  /* 0x0000000e27127819 */ /* 0x000fc800000006ff */
[----:B------:R-:W-:Y:S02]  /*6210*/  LOP3.LUT R38, R18, 0x4000, RZ, 0xc0, !PT ;  /* 0x0000400012267812 */ /* 0x000fe400078ec0ff */
[C---:B------:R-:W-:Y:S02]  /*6220*/  LEA R18, P3, R10.reuse, UR12, 0x1 ;  /* 0x0000000c0a127c11 */ /* 0x040fe4000f8608ff */
[----:B------:R-:W-:Y:S02]  /*6230*/  IADD3 R9, PT, PT, R9, R38, RZ ;  /* 0x0000002609097210 */ /* 0x000fe40007ffe0ff */
[----:B------:R-:W-:Y:S02]  /*6240*/  LEA.HI.X R19, R10, UR13, R11, 0x1, P3 ;  /* 0x0000000d0a137c11 */ /* 0x000fe400098f0c0b */
[----:B------:R-:W-:-:S03]  /*6250*/  MOV R38, 0xffffffff ;  /* 0xffffffff00267802 */ /* 0x000fc60000000f00 */
[----:B------:R-:W-:Y:S01]  /*6260*/  @!PT LDS RZ, [RZ] ;  /* 0x00000000fffff984 */ /* 0x000fe20000000800 */
[----:B------:R-:W-:Y:S01]  /*6270*/  @!PT LDS RZ, [RZ] ;  /* 0x00000000fffff984 */ /* 0x000fe20000000800 */
[----:B------:R-:W-:Y:S01]  /*6280*/  @!PT LDS RZ, [RZ] ;  /* 0x00000000fffff984 */ /* 0x000fe20000000800 */
[----:B------:R2:W-:Y:S01]  /*6290*/  LDGSTS.E.BYPASS.128 [R9+0x2000], desc[UR8][R18.64], P2 ;  /* 0x0200000012097fae */ /* 0x0005e20009181808 */
[----:B-1----:R-:W-:-:S03]  /*62a0*/  ULEA UR4, UR4, UR6, 0x18 ;  /* 0x0000000604047291 */ /* 0x002fc6000f8ec0ff */
[----:B------:R-:W1:Y:S04]  /*62b0*/  @!P4 LDS R38, [R17+0x4] ;  /* 0x000004001126c984 */ /* 0x000e680000000800 */
[----:B------:R-:W-:Y:S01]  /*62c0*/  UMOV UR4, UR4 ;  /* 0x0000000400047c82 */ /* 0x000fe20008000000 */
[----:B------:R-:W-:Y:S01]  /*62d0*/  UMOV UR5, UR7 ;  /* 0x0000000700057c82 */ /* 0x000fe20008000000 */
[----:B------:R-:W-:-:S04]  /*62e0*/  UIADD3 UR4, UP0, UPT, UR4, 0x7f, URZ ;  /* 0x0000007f04047890 */ /* 0x000fc8000ff1e0ff */
[----:B------:R-:W-:Y:S02]  /*62f0*/  ULOP3.LUT UR6, UR4, 0xffffff80, URZ, 0xc0, !UPT ;  /* 0xffffff8004067892 */ /* 0x000fe4000f8ec0ff */
[----:B------:R-:W-:Y:S01]  /*6300*/  UIADD3.X UR4, UPT, UPT, URZ, UR5, URZ, UP0, !UPT ;  /* 0x00000005ff047290 */ /* 0x000fe200087fe4ff */
[----:B-1----:R-:W-:Y:S02]  /*6310*/  VIMNMX R11, PT, PT, RZ, R38, !PT ;  /* 0x00000026ff0b7248 */ /* 0x002fe40007fe0100 */
[----:B------:R-:W-:Y:S02]  /*6320*/  ISETP.GE.AND P2, PT, R38, RZ, PT ;  /* 0x000000ff2600720c */ /* 0x000fe40003f46270 */
[----:B------:R-:W-:Y:S01]  /*6330*/  MOV R38, 0xffffffff ;  /* 0xffffffff00267802 */ /* 0x000fe20000000f00 */
[----:B------:R-:W-:-:S03]  /*6340*/  IMAD.WIDE.U32 R10, R11, 0x1000, R28 ;  /* 0x000010000b0a7825 */ /* 0x000fc600078e001c */
[----:B------:R-:W-:-:S04]  /*6350*/  LEA R40, P3, R10, UR12, 0x1 ;  /* 0x0000000c0a287c11 */ /* 0x000fc8000f8608ff */
[----:B------:R-:W-:Y:S02]  /*6360*/  LEA.HI.X R41, R10, UR13, R11, 0x1, P3 ;  /* 0x0000000d0a297c11 */ /* 0x000fe400098f0c0b */
[----:B------:R-:W-:-:S03]  /*6370*/  MOV R10, 0xffffffff ;  /* 0xffffffff000a7802 */ /* 0x000fc60000000f00 */
[----:B------:R-:W-:Y:S01]  /*6380*/  @!PT LDS RZ, [RZ] ;  /* 0x00000000fffff984 */ /* 0x000fe20000000800 */
[----:B------:R-:W-:Y:S01]  /*6390*/  @!PT LDS RZ, [RZ] ;  /* 0x00000000fffff984 */ /* 0x000fe20000000800 */
[----:B------:R-:W-:Y:S01]  /*63a0*/  @!PT LDS RZ, [RZ] ;  /* 0x00000000fffff984 */ /* 0x000fe20000000800 */
[----:B------:R-:W-:Y:S04]  /*63b0*/  LDGSTS.E.BYPASS.128 [R9+0x2100], desc[UR8][R40.64], P2 ;  /* 0x0210000028097fae */ /* 0x000fe80009181808 */
[----:B------:R-:W1:Y:S02]  /*63c0*/  @!P0 LDS R10, [R17+0x8] ;  /* 0x00000800110a8984 */ /* 0x000e640000000800 */
[----:B-1----:R-:W-:Y:S02]  /*63d0*/  VIMNMX R11, PT, PT, RZ, R10, !PT ;  /* 0x0000000aff0b7248 */ /* 0x002fe40007fe0100 */
[----:B------:R-:W-:-:S03]  /*63e0*/  ISETP.GE.AND P0, PT, R10, RZ, PT ;  /* 0x000000ff0a00720c */ /* 0x000fc60003f06270 */
[----:B--2---:R-:W-:-:S03]  /*63f0*/  IMAD.WIDE.U32 R18, R11, 0x1000, R28 ;  /* 0x000010000b127825 */ /* 0x004fc600078e001c */
[----:B------:R-:W-:-:S04]  /*6400*/  LEA R10, P2, R18, UR12, 0x1 ;  /* 0x0000000c120a7c11 */ /* 0x000fc8000f8408ff */
[----:B------:R-:W-:-:S05]  /*6410*/  LEA.HI.X R11, R18, UR13, R19, 0x1, P2 ;  /* 0x0000000d120b7c11 */ /* 0x000fca00090f0c13 */
[----:B------:R-:W-:Y:S01]  /*6420*/  @!PT LDS RZ, [RZ] ;  /* 0x00000000fffff984 */ /* 0x000fe20000000800 */
[----:B------:R-:W-:Y:S01]  /*6430*/  @!PT LDS RZ, [RZ] ;  /* 0x00000000fffff984 */ /* 0x000fe20000000800 */
[----:B------:R-:W-:Y:S01]  /*6440*/  @!PT LDS RZ, [RZ] ;  /* 0x00000000fffff984 */ /* 0x000fe20000000800 */
[----:B------:R1:W-:Y:S04]  /*6450*/  LDGSTS.E.BYPASS.128 [R9+0x2200], desc[UR8][R10.64], P0 ;  /* 0x022000000a097fae */ /* 0x0003e80008181808 */
[----:B------:R2:W3:Y:S01]  /*6460*/  @!P1 LDS R38, [R17+0xc] ;  /* 0x00000c0011269984 */ /* 0x0004e20000000800 */
[----:B-1----:R-:W-:Y:S01]  /*6470*/  SHF.R.U32.HI R10, RZ, 0x3, R2 ;  /* 0x00000003ff0a7819 */ /* 0x002fe20000011602 */
[----:B--2---:R-:W-:-:S03]  /*6480*/  FMUL R17, R8, R34 ;  /* 0x0000002208117220 */ /* 0x004fc60000400000 */
[----:B------:R-:W-:Y:S02]  /*6490*/  LOP3.LUT R10, R10, 0x1ffffffe, RZ, 0xc0, !PT ;  /* 0x1ffffffe0a0a7812 */ /* 0x000fe400078ec0ff */
[----:B---3--:R-:W-:Y:S02]  /*64a0*/  VIMNMX R19, PT, PT, RZ, R38, !PT ;  /* 0x00000026ff137248 */ /* 0x008fe40007fe0100 */
[----:B------:R-:W-:Y:S02]  /*64b0*/  ISETP.GE.AND P0, PT, R38, RZ, PT ;  /* 0x000000ff2600720c */ /* 0x000fe40003f06270 */
[----:B------:R-:W-:Y:S01]  /*64c0*/  IADD3 R38, PT, PT, R10, R10, RZ ;  /* 0x0000000a0a267210 */ /* 0x000fe20007ffe0ff */
[----:B------:R-:W-:-:S03]  /*64d0*/  IMAD.WIDE.U32 R18, R19, 0x1000, R28 ;  /* 0x0000100013127825 */ /* 0x000fc600078e001c */
[----:B------:R-:W-:Y:S02]  /*64e0*/  LEA R38, R38, 0x80, 0x7 ;  /* 0x0000008026267811 */ /* 0x000fe400078e38ff */
[----:B------:R-:W-:-:S04]  /*64f0*/  LEA R40, P1, R18, UR12, 0x1 ;  /* 0x0000000c12287c11 */ /* 0x000fc8000f8208ff */
[----:B------:R-:W-:Y:S01]  /*6500*/  LEA.HI.X R41, R18, UR13, R19, 0x1, P1 ;  /* 0x0000000d12297c11 */ /* 0x000fe200088f0c13 */
[----:B------:R-:W-:Y:S01]  /*6510*/  FMUL R19, R8, R14 ;  /* 0x0000000e08137220 */ /* 0x000fe20000400000 */
[----:B------:R-:W-:-:S03]  /*6520*/  SHF.R.U32.HI R18, RZ, 0x2, R2 ;  /* 0x00000002ff127819 */ /* 0x000fc60000011602 */
[----:B------:R-:W-:Y:S01]  /*6530*/  @!PT LDS RZ, [RZ] ;  /* 0x00000000fffff984 */ /* 0x000fe20000000800 */
[----:B------:R-:W-:Y:S01]  /*6540*/  @!PT LDS RZ, [RZ] ;  /* 0x00000000fffff984 */ /* 0x000fe20000000800 */
[----:B------:R-:W-:Y:S01]  /*6550*/  @!PT LDS RZ, [RZ] ;  /* 0x00000000fffff984 */ /* 0x000fe20000000800 */
[----:B------:R1:W-:Y:S01]  /*6560*/  LDGSTS.E.BYPASS.128 [R9+0x2300], desc[UR8][R40.64], P0 ;  /* 0x0230000028097fae */ /* 0x0003e20008181808 */
[----:B------:R-:W-:-:S03]  /*6570*/  LOP3.LUT R11, R18, 0x4, RZ, 0xc0, !PT ;  /* 0x00000004120b7812 */ /* 0x000fc600078ec0ff */
[----:B------:R-:W0:Y:S01]  /*6580*/  LDGDEPBAR ;  /* 0x00000000000079af */ /* 0x000e220000000000 */
[----:B------:R-:W-:Y:S01]  /*6590*/  LEA R30, R30, R11, 0x3 ;  /* 0x0000000b1e1e7211 */ /* 0x000fe200078e18ff */
[----:B------:R-:W-:Y:S01]  /*65a0*/  FMUL R11, R8, R13 ;  /* 0x0000000d080b7220 */ /* 0x000fe20000400000 */
[----:B-1----:R-:W-:Y:S01]  /*65b0*/  MOV R41, UR4 ;  /* 0x0000000400297c02 */ /* 0x002fe20008000f00 */
[----:B------:R-:W-:Y:S01]  /*65c0*/  UMOV UR4, 0xffffffff ;  /* 0xffffffff00047882 */ /* 0x000fe20000000000 */
[----:B------:R-:W-:Y:S01]  /*65d0*/  MOV R40, UR6 ;  /* 0x0000000600287c02 */ /* 0x000fe20008000f00 */
[----:B------:R-:W-:-:S04]  /*65e0*/  DEPBAR.LE SB0, 0x2 ;  /* 0x000080800000791a */ /* 0x000fc80000000000 */
[----:B------:R-:W-:Y:S05]  /*65f0*/  BRA.DIV UR4, `(.L_x_76) ;  /* 0x0000008204787947 */ /* 0x000fea000b800000 */
[----:B------:R-:W-:Y:S06]  /*6600*/  BAR.SYNC.DEFER_BLOCKING 0x0 ;  /* 0x0000000000007b1d */ /* 0x000fec0000010000 */
.L_x_282:
[----:B------:R-:W-:-:S04]  /*6610*/  SHF.L.U32 R8, R39, 0xd, RZ ;  /* 0x0000000d27087819 */ /* 0x000fc800000006ff */
[----:B------:R-:W-:-:S04]  /*6620*/  LOP3.LUT R9, R27, 0x2000, R8, 0xf4, !PT ;  /* 0x000020001b097812 */ /* 0x000fc800078ef408 */
[----:B------:R-:W-:-:S05]  /*6630*/  LEA R15, R30, R9, 0x7 ;  /* 0x000000091e0f7211 */ /* 0x000fca00078e38ff */
[----:B------:R-:W-:-:S06]  /*6640*/  IMAD.WIDE.U32 R14, R15, 0x2, R40 ;  /* 0x000000020f0e7825 */ /* 0x000fcc00078e0028 */
[----:B------:R-:W2:Y:S02]  /*6650*/  LD.E.128 R12, desc[UR8][R14.64+0x2000] ;  /* 0x002000080e0c7980 */ /* 0x000ea4000c101d00 */
[--C-:B--2---:R-:W-:Y:S02]  /*6660*/  HADD2.F32 R18, -RZ, R12.reuse.H0_H0 ;  /* 0x2000000cff127230 */ /* 0x104fe40000004100 */
[----:B------:R-:W-:Y:S02]  /*6670*/  HADD2.F32 R12, -RZ, R12.H1_H1 ;  /* 0x3000000cff0c7230 */ /* 0x000fe40000004100 */
[--C-:B------:R-:W-:Y:S02]  /*6680*/  HADD2.F32 R8, -RZ, R13.reuse.H1_H1 ;  /* 0x3000000dff087230 */ /* 0x100fe40000004100 */
[----:B------:R-:W-:Y:S01]  /*6690*/  FFMA R18, R18, R16, R47 ;  /* 0x0000001012127223 */ /* 0x000fe2000000002f */
[----:B------:R-:W-:Y:S01]  /*66a0*/  IADD3 R47, PT, PT, R9, R38, RZ ;  /* 0x00000026092f7210 */ /* 0x000fe20007ffe0ff */
[----:B------:R-:W-:Y:S01]  /*66b0*/  FFMA R12, R12, R16, R11 ;  /* 0x000000100c0c7223 */ /* 0x000fe2000000000b */
[----:B------:R-:W-:-:S02]  /*66c0*/  HADD2.F32 R34, -RZ, R13.H0_H0 ;  /* 0x2000000dff227230 */ /* 0x000fc40000004100 */
[----:B------:R-:W-:Y:S01]  /*66d0*/  FFMA R45, R8, R16, R45 ;  /* 0x00000010082d7223 */ /* 0x000fe2000000002d */
[----:B------:R-:W-:Y:S02]  /*66e0*/  HADD2.F32 R13, -RZ, R14.H0_H0 ;  /* 0x2000000eff0d7230 */ /* 0x000fe40000004100 */
[----:B------:R-:W-:-:S04]  /*66f0*/  IMAD.WIDE.U32 R46, R47, 0x2, R40 ;  /* 0x000000022f2e7825 */ /* 0x000fc800078e0028 */
[-C--:B------:R-:W-:Y:S01]  /*6700*/  FFMA R34, R34, R16.reuse, R19 ;  /* 0x0000001022227223 */ /* 0x080fe20000000013 */
[----:B------:R-:W-:Y:S01]  /*6710*/  FFMA R13, R13, R16, R32 ;  /* 0x000000100d0d7223 */ /* 0x000fe20000000020 */
[----:B------:R-:W2:Y:S01]  /*6720*/  LD.E.128 R8, desc[UR8][R46.64+0x2000] ;  /* 0x002000082e087980 */ /* 0x000ea2000c101d00 */
[----:B------:R-:W-:Y:S02]  /*6730*/  HADD2.F32 R32, -RZ, R15.H0_H0 ;  /* 0x2000000fff207230 */ /* 0x000fe40000004100 */
[----:B------:R-:W-:-:S03]  /*6740*/  HADD2.F32 R14, -RZ, R14.H1_H1 ;  /* 0x3000000eff0e7230 */ /* 0x000fc60000004100 */
[-C--:B------:R-:W-:Y:S01]  /*6750*/  FFMA R17, R32, R16.reuse, R17 ;  /* 0x0000001020117223 */ /* 0x080fe20000000011 */
[----:B------:R-:W-:Y:S02]  /*6760*/  HADD2.F32 R32, -RZ, R15.H1_H1 ;  /* 0x3000000fff207230 */ /* 0x000fe40000004100 */
[----:B------:R-:W-:-:S03]  /*6770*/  FFMA R14, R14, R16, R33 ;  /* 0x000000100e0e7223 */ /* 0x000fc60000000021 */
[----:B------:R-:W-:Y:S01]  /*6780*/  FFMA R32, R32, R16, R35 ;  /* 0x0000001020207223 */ /* 0x000fe20000000023 */
[--C-:B--2---:R-:W-:Y:S02]  /*6790*/  HADD2.F32 R33, -RZ, R8.reuse.H0_H0 ;  /* 0x20000008ff217230 */ /* 0x104fe40000004100 */
[----:B------:R-:W-:Y:S02]  /*67a0*/  HADD2.F32 R35, -RZ, R8.H1_H1 ;  /* 0x30000008ff237230 */ /* 0x000fe40000004100 */
[--C-:B------:R-:W-:Y:S02]  /*67b0*/  HADD2.F32 R8, -RZ, R9.reuse.H1_H1 ;  /* 0x30000009ff087230 */ /* 0x100fe40000004100 */
[-C--:B------:R-:W-:Y:S01]  /*67c0*/  FFMA R33, R33, R43.reuse, R18 ;  /* 0x0000002b21217223 */ /* 0x080fe20000000012 */
[----:B------:R-:W-:Y:S02]  /*67d0*/  HADD2.F32 R15, -RZ, R9.H0_H0 ;  /* 0x20000009ff0f7230 */ /* 0x000fe40000004100 */
[----:B------:R-:W-:Y:S01]  /*67e0*/  FFMA R35, R35, R43, R12 ;  /* 0x0000002b23237223 */ /* 0x000fe2000000000c */
[----:B------:R-:W-:-:S02]  /*67f0*/  HADD2.F32 R51, -RZ, R10.H1_H1 ;  /* 0x3000000aff337230 */ /* 0x000fc40000004100 */
[-C--:B------:R-:W-:Y:S01]  /*6800*/  FFMA R45, R8, R43.reuse, R45 ;  /* 0x0000002b082d7223 */ /* 0x080fe2000000002d */
[----:B------:R-:W-:Y:S02]  /*6810*/  HADD2.F32 R8, -RZ, R10.H0_H0 ;  /* 0x2000000aff087230 */ /* 0x000fe40000004100 */
[-C--:B------:R-:W-:Y:S01]  /*6820*/  FFMA R9, R15, R43.reuse, R34 ;  /* 0x0000002b0f097223 */ /* 0x080fe20000000022 */
[-C--:B------:R-:W-:Y:S02]  /*6830*/  FFMA R51, R51, R43.reuse, R14 ;  /* 0x0000002b33337223 */ /* 0x080fe4000000000e */
[-C--:B------:R-:W-:Y:S01]  /*6840*/  FFMA R49, R8, R43.reuse, R13 ;  /* 0x0000002b08317223 */ /* 0x080fe2000000000d */
[----:B------:R-:W-:Y:S01]  /*6850*/  HADD2.F32 R8, -RZ, R11.H0_H0 ;  /* 0x2000000bff087230 */ /* 0x000fe20000004100 */
[----:B------:R-:W2:Y:S04]  /*6860*/  LD.E.128 R12, desc[UR8][R46.64+0x2100] ;  /* 0x002100082e0c7980 */ /* 0x000ea8000c101d00 */
[----:B------:R-:W-:-:S02]  /*6870*/  FFMA R53, R8, R43, R17 ;  /* 0x0000002b08357223 */ /* 0x000fc40000000011 */
[----:B------:R-:W3:Y:S01]  /*6880*/  LD.E.128 R16, desc[UR8][R46.64+0x2200] ;  /* 0x002200082e107980 */ /* 0x000ee2000c101d00 */
[----:B------:R-:W-:Y:S01]  /*6890*/  IADD3 R39, PT, PT, R39, 0x1, RZ ;  /* 0x0000000127277810 */ /* 0x000fe20007ffe0ff */
[----:B------:R-:W-:-:S03]  /*68a0*/  HADD2.F32 R11, -RZ, R11.H1_H1 ;  /* 0x3000000bff0b7230 */ /* 0x000fc60000004100 */
[----:B------:R-:W-:Y:S02]  /*68b0*/  ISETP.NE.AND P0, PT, R39, 0x10, PT ;  /* 0x000000102700780c */ /* 0x000fe40003f05270 */
[----:B------:R-:W-:Y:S01]  /*68c0*/  FFMA R43, R11, R43, R32 ;  /* 0x0000002b0b2b7223 */ /* 0x000fe20000000020 */
[----:B--2---:R-:W-:-:S05]  /*68d0*/  HADD2.F32 R8, -RZ, R12.H0_H0 ;  /* 0x2000000cff087230 */ /* 0x004fca0000004100 */
[----:B------:R-:W-:Y:S01]  /*68e0*/  FFMA R33, R8, R44, R33 ;  /* 0x0000002c08217223 */ /* 0x000fe20000000021 */
[----:B------:R-:W-:-:S05]  /*68f0*/  HADD2.F32 R8, -RZ, R13.H0_H0 ;  /* 0x2000000dff087230 */ /* 0x000fca0000004100 */
[----:B------:R-:W-:Y:S01]  /*6900*/  FFMA R9, R8, R44, R9 ;  /* 0x0000002c08097223 */ /* 0x000fe20000000009 */
[----:B------:R-:W-:-:S05]  /*6910*/  HADD2.F32 R8, -RZ, R13.H1_H1 ;  /* 0x3000000dff087230 */ /* 0x000fca0000004100 */
[-C--:B------:R-:W-:Y:S01]  /*6920*/  FFMA R45, R8, R44.reuse, R45 ;  /* 0x0000002c082d7223 */ /* 0x080fe2000000002d */
[----:B------:R-:W-:Y:S02]  /*6930*/  HADD2.F32 R8, -RZ, R14.H0_H0 ;  /* 0x2000000eff087230 */ /* 0x000fe40000004100 */
[----:B------:R-:W-:Y:S02]  /*6940*/  HADD2.F32 R12, -RZ, R12.H1_H1 ;  /* 0x3000000cff0c7230 */ /* 0x000fe40000004100 */
[----:B------:R-:W-:Y:S02]  /*6950*/  HADD2.F32 R14, -RZ, R14.H1_H1 ;  /* 0x3000000eff0e7230 */ /* 0x000fe40000004100 */
[----:B------:R-:W-:Y:S01]  /*6960*/  FFMA R49, R8, R44, R49 ;  /* 0x0000002c08317223 */ /* 0x000fe20000000031 */
[--C-:B------:R-:W-:Y:S02]  /*6970*/  HADD2.F32 R8, -RZ, R15.reuse.H0_H0 ;  /* 0x2000000fff087230 */ /* 0x100fe40000004100 */
[----:B------:R-:W-:-:S02]  /*6980*/  HADD2.F32 R10, -RZ, R15.H1_H1 ;  /* 0x3000000fff0a7230 */ /* 0x000fc40000004100 */
[-C--:B------:R-:W-:Y:S01]  /*6990*/  FFMA R35, R12, R44.reuse, R35 ;  /* 0x0000002c0c237223 */ /* 0x080fe20000000023 */
[--C-:B---3--:R-:W-:Y:S02]  /*69a0*/  HADD2.F32 R12, -RZ, R16.reuse.H0_H0 ;  /* 0x20000010ff0c7230 */ /* 0x108fe40000004100 */
[-C--:B------:R-:W-:Y:S01]  /*69b0*/  FFMA R51, R14, R44.reuse, R51 ;  /* 0x0000002c0e337223 */ /* 0x080fe20000000033 */
[-C--:B------:R-:W-:Y:S01]  /*69c0*/  FFMA R53, R8, R44.reuse, R53 ;  /* 0x0000002c08357223 */ /* 0x080fe20000000035 */
[----:B------:R-:W-:Y:S01]  /*69d0*/  FFMA R43, R10, R44, R43 ;  /* 0x0000002c0a2b7223 */ /* 0x000fe2000000002b */
[----:B------:R-:W-:Y:S02]  /*69e0*/  HADD2.F32 R16, -RZ, R16.H1_H1 ;  /* 0x30000010ff107230 */ /* 0x000fe40000004100 */
[----:B------:R-:W-:Y:S02]  /*69f0*/  HADD2.F32 R32, -RZ, R18.H0_H0 ;  /* 0x20000012ff207230 */ /* 0x000fe40000004100 */
[----:B------:R-:W-:-:S02]  /*6a00*/  HADD2.F32 R14, -RZ, R17.H0_H0 ;  /* 0x20000011ff0e7230 */ /* 0x000fc40000004100 */
[----:B------:R-:W-:Y:S02]  /*6a10*/  HADD2.F32 R8, -RZ, R17.H1_H1 ;  /* 0x30000011ff087230 */ /* 0x000fe40000004100 */
[----:B------:R-:W-:Y:S02]  /*6a20*/  HADD2.F32 R18, -RZ, R18.H1_H1 ;  /* 0x30000012ff127230 */ /* 0x000fe40000004100 */
[--C-:B------:R-:W-:Y:S02]  /*6a30*/  HADD2.F32 R34, -RZ, R19.reuse.H0_H0 ;  /* 0x20000013ff227230 */ /* 0x100fe40000004100 */
[----:B------:R-:W-:Y:S02]  /*6a40*/  HADD2.F32 R10, -RZ, R19.H1_H1 ;  /* 0x30000013ff0a7230 */ /* 0x000fe40000004100 */
[-C--:B------:R-:W-:Y:S01]  /*6a50*/  FFMA R12, R12, R42.reuse, R33 ;  /* 0x0000002a0c0c7223 */ /* 0x080fe20000000021 */
[-C--:B------:R-:W-:Y:S01]  /*6a60*/  FFMA R13, R16, R42.reuse, R35 ;  /* 0x0000002a100d7223 */ /* 0x080fe20000000023 */
[-C--:B------:R-:W-:Y:S01]  /*6a70*/  FFMA R14, R14, R42.reuse, R9 ;  /* 0x0000002a0e0e7223 */ /* 0x080fe20000000009 */
[-C--:B------:R-:W-:Y:S01]  /*6a80*/  FFMA R15, R8, R42.reuse, R45 ;  /* 0x0000002a080f7223 */ /* 0x080fe2000000002d */
[-C--:B------:R-:W-:Y:S01]  /*6a90*/  FFMA R32, R32, R42.reuse, R49 ;  /* 0x0000002a20207223 */ /* 0x080fe20000000031 */
[-C--:B------:R-:W-:Y:S01]  /*6aa0*/  FFMA R33, R18, R42.reuse, R51 ;  /* 0x0000002a12217223 */ /* 0x080fe20000000033 */
[-C--:B------:R-:W-:Y:S01]  /*6ab0*/  FFMA R34, R34, R42.reuse, R53 ;  /* 0x0000002a22227223 */ /* 0x080fe20000000035 */
[----:B------:R-:W-:Y:S01]  /*6ac0*/  FFMA R35, R10, R42, R43 ;  /* 0x0000002a0a237223 */ /* 0x000fe2000000002b */
[----:B------:R-:W-:Y:S01]  /*6ad0*/  MOV R16, R31 ;  /* 0x0000001f00107202 */ /* 0x000fe20000000f00 */
[----:B------:R-:W-:Y:S06]  /*6ae0*/  @P0 BRA `(.L_x_77) ;  /* 0xffffffdc00d00947 */ /* 0x000fec000383ffff */
[----:B------:R-:W-:Y:S05]  /*6af0*/  BSYNC B0 ;  /* 0x0000000000007941 */ /* 0x000fea0003800000 */
.L_x_54:
[----:B------:R-:W-:Y:S01]  /*6b00*/  UMOV UR4, 0xffffffff ;  /* 0xffffffff00047882 */ /* 0x000fe20000000000 */
[----:B------:R-:W-:-:S04]  /*6b10*/  DEPBAR.LE SB0, 0x1 ;  /* 0x000080400000791a */ /* 0x000fc80000000000 */
[----:B------:R-:W-:Y:S01]  /*6b20*/  MOV R16, 0xff800000 ;  /* 0xff80000000107802 */ /* 0x000fe20000000f00 */
[----:B------:R-:W-:Y:S06]  /*6b30*/  BRA.DIV UR4, `(.L_x_78) ;  /* 0x0000007e04547947 */ /* 0x000fec000b800000 */
[----:B------:R-:W-:Y:S06]  /*6b40*/  BAR.SYNC.DEFER_BLOCKING 0x0 ;  /* 0x0000000000007b1d */ /* 0x000fec0000010000 */
.L_x_285:
[C---:B------:R-:W-:Y:S01]  /*6b50*/  ISETP.GT.U32.AND P0, PT, R30.reuse, 0x1f, PT ;  /* 0x0000001f1e00780c */ /* 0x040fe20003f04070 */
[----:B------:R-:W-:Y:S01]  /*6b60*/  BSSY B0, `(.L_x_79) ;  /* 0x0000023000007945 */ /* 0x000fe20003800000 */
[----:B------:R-:W-:-:S05]  /*6b70*/  LEA R45, R30, R27, 0x7 ;  /* 0x0000001b1e2d7211 */ /* 0x000fca00078e38ff */
[----:B------:R-:W-:-:S06]  /*6b80*/  IMAD.WIDE.U32 R44, R45, 0x2, R40 ;  /* 0x000000022d2c7825 */ /* 0x000fcc00078e0028 */
[----:B------:R-:W-:Y:S05]  /*6b90*/  @P0 BRA `(.L_x_80) ;  /* 0x00000000007c0947 */ /* 0x000fea0003800000 */
[----:B------:R-:W1:Y:S02]  /*6ba0*/  LDS R8, [R24+0x780] ;  /* 0x0007800018087984 */ /* 0x000e640000000800 */
[----:B-1----:R-:W-:-:S13]  /*6bb0*/  ISETP.GE.AND P1, PT, R8, RZ, PT ;  /* 0x000000ff0800720c */ /* 0x002fda0003f26270 */
[----:B------:R-:W-:Y:S05]  /*6bc0*/  @!P1 BRA `(.L_x_80) ;  /* 0x0000000000709947 */ /* 0x000fea0003800000 */
[----:B------:R-:W2:Y:S01]  /*6bd0*/  LD.E.128 R8, desc[UR8][R44.64+0x4000] ;  /* 0x004000082c087980 */ /* 0x000ea2000c101d00 */
[----:B------:R-:W-:Y:S01]  /*6be0*/  UMOV UR4, 0xffffffff ;  /* 0xffffffff00047882 */ /* 0x000fe20000000000 */
[--C-:B--2---:R-:W-:Y:S02]  /*6bf0*/  HADD2.F32 R17, -RZ, R8.reuse.H0_H0 ;  /* 0x20000008ff117230 */ /* 0x104fe40000004100 */
[----:B------:R-:W-:Y:S02]  /*6c00*/  HADD2.F32 R8, -RZ, R8.H1_H1 ;  /* 0x30000008ff087230 */ /* 0x000fe40000004100 */
[----:B------:R-:W-:Y:S02]  /*6c10*/  HADD2.F32 R16, -RZ, R9.H0_H0 ;  /* 0x20000009ff107230 */ /* 0x000fe40000004100 */
[----:B------:R-:W-:-:S04]  /*6c20*/  FFMA R17, R0, R17, RZ ;  /* 0x0000001100117223 */ /* 0x000fc800000000ff */
[----:B------:R-:W-:Y:S01]  /*6c30*/  FFMA R8, R4, R8, R17 ;  /* 0x0000000804087223 */ /* 0x000fe20000000011 */
[----:B------:R-:W-:-:S03]  /*6c40*/  HADD2.F32 R17, -RZ, R9.H1_H1 ;  /* 0x30000009ff117230 */ /* 0x000fc60000004100 */
[----:B------:R-:W-:Y:S01]  /*6c50*/  FFMA R9, R5, R16, R8 ;  /* 0x0000001005097223 */ /* 0x000fe20000000008 */
[--C-:B------:R-:W-:Y:S02]  /*6c60*/  HADD2.F32 R16, -RZ, R10.reuse.H0_H0 ;  /* 0x2000000aff107230 */ /* 0x100fe40000004100 */
[----:B------:R-:W-:Y:S02]  /*6c70*/  HADD2.F32 R10, -RZ, R10.H1_H1 ;  /* 0x3000000aff0a7230 */ /* 0x000fe40000004100 */
[----:B------:R-:W-:-:S04]  /*6c80*/  FFMA R8, R6, R17, R9 ;  /* 0x0000001106087223 */ /* 0x000fc80000000009 */
[----:B------:R-:W-:Y:S01]  /*6c90*/  FFMA R9, R7, R16, R8 ;  /* 0x0000001007097223 */ /* 0x000fe20000000008 */
[--C-:B------:R-:W-:Y:S02]  /*6ca0*/  HADD2.F32 R8, -RZ, R11.reuse.H0_H0 ;  /* 0x2000000bff087230 */ /* 0x100fe40000004100 */
[----:B------:R-:W-:Y:S02]  /*6cb0*/  HADD2.F32 R11, -RZ, R11.H1_H1 ;  /* 0x3000000bff0b7230 */ /* 0x000fe40000004100 */
        /* <DEDUP_REMOVED lines=11> */
.L_x_291:
[----:B-12---:R-:W-:-:S04]  /*6d70*/  FADD R17, R17, R18 ;  /* 0x0000001211117221 */ /* 0x006fc80000000000 */
[----:B------:R-:W-:-:S07]  /*6d80*/  FMUL R16, R17, R26 ;  /* 0x0000001a11107220 */ /* 0x000fce0000400000 */
.L_x_80:
[----:B------:R-:W-:Y:S05]  /*6d90*/  BSYNC B0 ;  /* 0x0000000000007941 */ /* 0x000fea0003800000 */
.L_x_79:
[----:B------:R-:W-:Y:S01]  /*6da0*/  ISETP.GT.U32.AND P1, PT, R30, 0x1e, PT ;  /* 0x0000001e1e00780c */ /* 0x000fe20003f24070 */
[----:B------:R-:W-:Y:S01]  /*6db0*/  BSSY B0, `(.L_x_82) ;  /* 0x0000024000007945 */ /* 0x000fe20003800000 */
[----:B------:R-:W-:Y:S02]  /*6dc0*/  IADD3 R43, PT, PT, R27, R38, RZ ;  /* 0x000000261b2b7210 */ /* 0x000fe40007ffe0ff */
[----:B------:R-:W-:-:S03]  /*6dd0*/  MOV R17, 0xff800000 ;  /* 0xff80000000117802 */ /* 0x000fc60000000f00 */
        /* <DEDUP_REMOVED lines=31> */
.L_x_297:
[----:B-12---:R-:W-:-:S04]  /*6fd0*/  FADD R17, R17, R28 ;  /* 0x0000001c11117221 */ /* 0x006fc80000000000 */
[----:B------:R-:W-:-:S07]  /*6fe0*/  FMUL R17, R17, R26 ;  /* 0x0000001a11117220 */ /* 0x000fce0000400000 */
.L_x_83:
[----:B------:R-:W-:Y:S05]  /*6ff0*/  BSYNC B0 ;  /* 0x0000000000007941 */ /* 0x000fea0003800000 */
.L_x_82:
[----:B------:R-:W-:Y:S01]  /*7000*/  ISETP.GT.U32.AND P2, PT, R30, 0x1d, PT ;  /* 0x0000001d1e00780c */ /* 0x000fe20003f44070 */
[----:B------:R-:W-:Y:S01]  /*7010*/  BSSY B0, `(.L_x_85) ;  /* 0x0000022000007945 */ /* 0x000fe20003800000 */
[----:B------:R-:W-:-:S11]  /*7020*/  MOV R19, 0xff800000 ;  /* 0xff80000000137802 */ /* 0x000fd60000000f00 */
        /* <DEDUP_REMOVED lines=30> */
.L_x_303:
[----:B-12---:R-:W-:-:S04]  /*7210*/  FADD R19, R19, R28 ;  /* 0x0000001c13137221 */ /* 0x006fc80000000000 */
[----:B------:R-:W-:-:S07]  /*7220*/  FMUL R19, R19, R26 ;  /* 0x0000001a13137220 */ /* 0x000fce0000400000 */
.L_x_86:
[----:B------:R-:W-:Y:S05]  /*7230*/  BSYNC B0 ;  /* 0x0000000000007941 */ /* 0x000fea0003800000 */
.L_x_85:
        /* <DEDUP_REMOVED lines=10> */
[----:B------:R-:W-:-:S03]  /*72e0*/  HADD2.F32 R8, -RZ, R8.H1_H1 ;  /* 0x30000008ff087230 */ /* 0x000fc60000004100 */
[----:B------:R-:W-:Y:S01]  /*72f0*/  FFMA R27, R0, R27, RZ ;  /* 0x0000001b001b7223 */ /* 0x000fe200000000ff */
[--C-:B------:R-:W-:Y:S02]  /*7300*/  HADD2.F32 R0, -RZ, R9.reuse.H0_H0 ;  /* 0x20000009ff007230 */ /* 0x100fe40000004100 */
[----:B------:R-:W-:Y:S02]  /*7310*/  HADD2.F32 R9, -RZ, R9.H1_H1 ;  /* 0x30000009ff097230 */ /* 0x000fe40000004100 */
[----:B------:R-:W-:-:S04]  /*7320*/  FFMA R8, R4, R8, R27 ;  /* 0x0000000804087223 */ /* 0x000fc8000000001b */
        /* <DEDUP_REMOVED lines=18> */
.L_x_309:
[----:B-12---:R-:W-:-:S04]  /*7450*/  FADD R5, R5, R4 ;  /* 0x0000000405057221 */ /* 0x006fc80000000000 */
[----:B------:R-:W-:-:S07]  /*7460*/  FMUL R8, R5, R26 ;  /* 0x0000001a05087220 */ /* 0x000fce0000400000 */
.L_x_89:
[----:B------:R-:W-:Y:S05]  /*7470*/  BSYNC B0 ;  /* 0x0000000000007941 */ /* 0x000fea0003800000 */
.L_x_88:
[----:B------:R-:W-:Y:S01]  /*7480*/  FMNMX3 R4, R31, R16, R17, !PT ;  /* 0x000000101f047276 */ /* 0x000fe20007800011 */
[----:B------:R-:W-:Y:S01]  /*7490*/  BSSY.RECONVERGENT B0, `(.L_x_91) ;  /* 0x000000c000007945 */ /* 0x000fe20003800200 */
[----:B------:R-:W-:Y:S02]  /*74a0*/  HFMA2 R6, -RZ, RZ, 0, 0 ;  /* 0x00000000ff067431 */ /* 0x000fe400000001ff */
[----:B------:R-:W-:-:S05]  /*74b0*/  FMNMX3 R4, R4, R19, R8, !PT ;  /* 0x0000001304047276 */ /* 0x000fca0007800008 */
[----:B------:R-:W-:-:S06]  /*74c0*/  FADD R0, R31, -R4 ;  /* 0x800000041f007221 */ /* 0x000fcc0000000000 */
[----:B------:R-:W1:Y:S02]  /*74d0*/  MUFU.EX2 R0, R0 ;  /* 0x0000000000007308 */ /* 0x000e640000000800 */
[----:B-1----:R-:W-:Y:S01]  /*74e0*/  FMUL R5, R25, R0 ;  /* 0x0000000019057220 */ /* 0x002fe20000400000 */
[----:B------:R-:W-:Y:S06]  /*74f0*/  @P0 BRA `(.L_x_92) ;  /* 0x0000000000140947 */ /* 0x000fec0003800000 */
[----:B------:R-:W1:Y:S02]  /*7500*/  LDS R7, [R24+0x780] ;  /* 0x0007800018077984 */ /* 0x000e640000000800 */
[----:B-1----:R-:W-:-:S13]  /*7510*/  ISETP.GE.AND P0, PT, R7, RZ, PT ;  /* 0x000000ff0700720c */ /* 0x002fda0003f06270 */
[----:B------:R-:W-:-:S04]  /*7520*/  @P0 FADD R16, -R4, R16 ;  /* 0x0000001004100221 */ /* 0x000fc80000000100 */
[----:B------:R-:W1:Y:S02]  /*7530*/  @P0 MUFU.EX2 R6, R16 ;  /* 0x0000001000060308 */ /* 0x000e640000000800 */
[----:B-1----:R-:W-:-:S07]  /*7540*/  @P0 FADD R5, R5, R6 ;  /* 0x0000000605050221 */ /* 0x002fce0000000000 */
.L_x_92:
[----:B------:R-:W-:Y:S05]  /*7550*/  BSYNC.RECONVERGENT B0 ;  /* 0x0000000000007941 */ /* 0x000fea0003800200 */
.L_x_91:
[----:B------:R-:W-:Y:S01]  /*7560*/  BSSY.RECONVERGENT B0, `(.L_x_93) ;  /* 0x0000008000007945 */ /* 0x000fe20003800200 */
[----:B------:R-:W-:-:S03]  /*7570*/  MOV R38, RZ ;  /* 0x000000ff00267202 */ /* 0x000fc60000000f00 */
[----:B------:R-:W-:Y:S05]  /*7580*/  @P1 BRA `(.L_x_94) ;  /* 0x0000000000141947 */ /* 0x000fea0003800000 */
[----:B------:R-:W1:Y:S02]  /*7590*/  LDS R7, [R24+0x784] ;  /* 0x0007840018077984 */ /* 0x000e640000000800 */
[----:B-1----:R-:W-:-:S13]  /*75a0*/  ISETP.GE.AND P0, PT, R7, RZ, PT ;  /* 0x000000ff0700720c */ /* 0x002fda0003f06270 */
[----:B------:R-:W-:-:S04]  /*75b0*/  @P0 FADD R17, -R4, R17 ;  /* 0x0000001104110221 */ /* 0x000fc80000000100 */
[----:B------:R-:W1:Y:S02]  /*75c0*/  @P0 MUFU.EX2 R38, R17 ;  /* 0x0000001100260308 */ /* 0x000e640000000800 */
[----:B-1----:R-:W-:-:S07]  /*75d0*/  @P0 FADD R5, R5, R38 ;  /* 0x0000002605050221 */ /* 0x002fce0000000000 */
.L_x_94:
[----:B------:R-:W-:Y:S05]  /*75e0*/  BSYNC.RECONVERGENT B0 ;  /* 0x0000000000007941 */ /* 0x000fea0003800200 */
.L_x_93:
[----:B------:R-:W-:Y:S01]  /*75f0*/  BSSY.RECONVERGENT B0, `(.L_x_95) ;  /* 0x0000008000007945 */ /* 0x000fe20003800200 */
[----:B------:R-:W-:-:S03]  /*7600*/  HFMA2 R22, -RZ, RZ, 0, 0 ;  /* 0x00000000ff167431 */ /* 0x000fc600000001ff */
[----:B------:R-:W-:Y:S05]  /*7610*/  @P2 BRA `(.L_x_96) ;  /* 0x0000000000142947 */ /* 0x000fea0003800000 */
[----:B------:R-:W1:Y:S02]  /*7620*/  LDS R7, [R24+0x788] ;  /* 0x0007880018077984 */ /* 0x000e640000000800 */
[----:B-1----:R-:W-:-:S13]  /*7630*/  ISETP.GE.AND P0, PT, R7, RZ, PT ;  /* 0x000000ff0700720c */ /* 0x002fda0003f06270 */
[----:B------:R-:W-:-:S04]  /*7640*/  @P0 FADD R19, -R4, R19 ;  /* 0x0000001304130221 */ /* 0x000fc80000000100 */
[----:B------:R-:W1:Y:S02]  /*7650*/  @P0 MUFU.EX2 R22, R19 ;  /* 0x0000001300160308 */ /* 0x000e640000000800 */
[----:B-1----:R-:W-:-:S07]  /*7660*/  @P0 FADD R5, R5, R22 ;  /* 0x0000001605050221 */ /* 0x002fce0000000000 */
.L_x_96:
[----:B------:R-:W-:Y:S05]  /*7670*/  BSYNC.RECONVERGENT B0 ;  /* 0x0000000000007941 */ /* 0x000fea0003800200 */
.L_x_95:
        /* <DEDUP_REMOVED lines=8> */
.L_x_98:
[----:B------:R-:W-:Y:S05]  /*7700*/  BSYNC.RECONVERGENT B0 ;  /* 0x0000000000007941 */ /* 0x000fea0003800200 */
.L_x_97:
[----:B------:R-:W-:Y:S01]  /*7710*/  UMOV UR4, 0xffffffff ;  /* 0xffffffff00047882 */ /* 0x000fe20000000000 */
[----:B------:R-:W-:-:S04]  /*7720*/  DEPBAR.LE SB0, 0x0 ;  /* 0x000080000000791a */ /* 0x000fc80000000000 */
[----:B------:R-:W-:Y:S05]  /*7730*/  BRA.DIV UR4, `(.L_x_99) ;  /* 0x0000007a04707947 */ /* 0x000fea000b800000 */
[----:B------:R-:W-:Y:S06]  /*7740*/  BAR.SYNC.DEFER_BLOCKING 0x0 ;  /* 0x0000000000007b1d */ /* 0x000fec0000010000 */
[----:B------:R-:W2:Y:S04]  /*7750*/  LD.E.128 R8, desc[UR8][R44.64+0x6000] ;  /* 0x006000082c087980 */ /* 0x000ea8000c101d00 */
[----:B------:R-:W3:Y:S04]  /*7760*/  LD.E.128 R16, desc[UR8][R42.64+0x6000] ;  /* 0x006000082a107980 */ /* 0x000ee8000c101d00 */
[----:B------:R-:W4:Y:S04]  /*7770*/  LD.E.128 R24, desc[UR8][R42.64+0x6100] ;  /* 0x006100082a187980 */ /* 0x000f28000c101d00 */
[----:B------:R1:W5:Y:S01]  /*7780*/  LD.E.128 R28, desc[UR8][R42.64+0x6200] ;  /* 0x006200082a1c7980 */ /* 0x000362000c101d00 */
[----:B------:R-:W-:Y:S01]  /*7790*/  BAR.SYNC.DEFER_BLOCKING 0x0 ;  /* 0x0000000000007b1d */ /* 0x000fe20000010000 */
[----:B--2---:R-:W-:-:S02]  /*77a0*/  HADD2.F32 R21, -RZ, R9.H0_H0 ;  /* 0x20000009ff157230 */ /* 0x004fc40000004100 */
[----:B------:R-:W-:Y:S02]  /*77b0*/  HADD2.F32 R47, -RZ, R9.H1_H1 ;  /* 0x30000009ff2f7230 */ /* 0x000fe40000004100 */
[--C-:B------:R-:W-:Y:S02]  /*77c0*/  HADD2.F32 R7, -RZ, R8.reuse.H0_H0 ;  /* 0x20000008ff077230 */ /* 0x100fe40000004100 */
[-C--:B------:R-:W-:Y:S01]  /*77d0*/  FMUL R21, R21, R6.reuse ;  /* 0x0000000615157220 */ /* 0x080fe20000400000 */
[----:B------:R-:W-:Y:S02]  /*77e0*/  HADD2.F32 R39, -RZ, R8.H1_H1 ;  /* 0x30000008ff277230 */ /* 0x000fe40000004100 */
[--C-:B------:R-:W-:Y:S02]  /*77f0*/  HADD2.F32 R9, -RZ, R10.reuse.H0_H0 ;  /* 0x2000000aff097230 */ /* 0x100fe40000004100 */
[----:B------:R-:W-:Y:S01]  /*7800*/  FMUL R7, R7, R6 ;  /* 0x0000000607077220 */ /* 0x000fe20000400000 */
[----:B------:R-:W-:-:S02]  /*7810*/  HADD2.F32 R51, -RZ, R10.H1_H1 ;  /* 0x3000000aff337230 */ /* 0x000fc40000004100 */
[-C--:B------:R-:W-:Y:S01]  /*7820*/  FMUL R8, R39, R6.reuse ;  /* 0x0000000627087220 */ /* 0x080fe20000400000 */
[--C-:B------:R-:W-:Y:S02]  /*7830*/  HADD2.F32 R49, -RZ, R11.reuse.H0_H0 ;  /* 0x2000000bff317230 */ /* 0x100fe40000004100 */
[-C--:B------:R-:W-:Y:S01]  /*7840*/  FMUL R10, R47, R6.reuse ;  /* 0x000000062f0a7220 */ /* 0x080fe20000400000 */
[----:B------:R-:W-:Y:S02]  /*7850*/  HADD2.F32 R11, -RZ, R11.H1_H1 ;  /* 0x3000000bff0b7230 */ /* 0x000fe40000004100 */
[-C--:B------:R-:W-:Y:S01]  /*7860*/  FMUL R9, R9, R6.reuse ;  /* 0x0000000609097220 */ /* 0x080fe20000400000 */
[-C--:B-1----:R-:W-:Y:S01]  /*7870*/  FMUL R42, R51, R6.reuse ;  /* 0x00000006332a7220 */ /* 0x082fe20000400000 */
[----:B------:R-:W-:Y:S01]  /*7880*/  FMUL R49, R49, R6 ;  /* 0x0000000631317220 */ /* 0x000fe20000400000 */
[----:B------:R-:W-:Y:S01]  /*7890*/  FFMA R7, R12, R0, R7 ;  /* 0x000000000c077223 */ /* 0x000fe20000000007 */
[----:B------:R-:W-:Y:S01]  /*78a0*/  FMUL R6, R11, R6 ;  /* 0x000000060b067220 */ /* 0x000fe20000400000 */
[-C--:B------:R-:W-:Y:S01]  /*78b0*/  FFMA R13, R13, R0.reuse, R8 ;  /* 0x000000000d0d7223 */ /* 0x080fe20000000008 */
[-C--:B------:R-:W-:Y:S01]  /*78c0*/  FFMA R21, R14, R0.reuse, R21 ;  /* 0x000000000e157223 */ /* 0x080fe20000000015 */
[-C--:B------:R-:W-:Y:S01]  /*78d0*/  FFMA R15, R15, R0.reuse, R10 ;  /* 0x000000000f0f7223 */ /* 0x080fe2000000000a */
[-C--:B------:R-:W-:Y:S01]  /*78e0*/  FFMA R9, R32, R0.reuse, R9 ;  /* 0x0000000020097223 */ /* 0x080fe20000000009 */
[-C--:B------:R-:W-:Y:S01]  /*78f0*/  FFMA R33, R33, R0.reuse, R42 ;  /* 0x0000000021217223 */ /* 0x080fe2000000002a */
[-C--:B------:R-:W-:Y:S01]  /*7900*/  FFMA R49, R34, R0.reuse, R49 ;  /* 0x0000000022317223 */ /* 0x080fe20000000031 */
[----:B------:R-:W-:Y:S01]  /*7910*/  FFMA R35, R35, R0, R6 ;  /* 0x0000000023237223 */ /* 0x000fe20000000006 */
[----:B---3--:R-:W-:-:S02]  /*7920*/  HADD2.F32 R0, -RZ, R16.H0_H0 ;  /* 0x20000010ff007230 */ /* 0x008fc40000004100 */
[--C-:B------:R-:W-:Y:S02]  /*7930*/  HADD2.F32 R12, -RZ, R19.reuse.H0_H0 ;  /* 0x20000013ff0c7230 */ /* 0x100fe40000004100 */
[----:B------:R-:W-:Y:S02]  /*7940*/  HADD2.F32 R10, -RZ, R18.H0_H0 ;  /* 0x20000012ff0a7230 */ /* 0x000fe40000004100 */
[-C--:B------:R-:W-:Y:S01]  /*7950*/  FFMA R7, R0, R38.reuse, R7 ;  /* 0x0000002600077223 */ /* 0x080fe20000000007 */
[----:B------:R-:W-:Y:S02]  /*7960*/  HADD2.F32 R14, -RZ, R19.H1_H1 ;  /* 0x30000013ff0e7230 */ /* 0x000fe40000004100 */
[-C--:B------:R-:W-:Y:S01]  /*7970*/  FFMA R49, R12, R38.reuse, R49 ;  /* 0x000000260c317223 */ /* 0x080fe20000000031 */
[--C-:B------:R-:W-:Y:S02]  /*7980*/  HADD2.F32 R6, -RZ, R17.reuse.H0_H0 ;  /* 0x20000011ff067230 */ /* 0x100fe40000004100 */
[----:B------:R-:W-:Y:S01]  /*7990*/  FFMA R9, R10, R38, R9 ;  /* 0x000000260a097223 */ /* 0x000fe20000000009 */
[----:B------:R-:W-:-:S02]  /*79a0*/  HADD2.F32 R8, -RZ, R17.H1_H1 ;  /* 0x30000011ff087230 */ /* 0x000fc40000004100 */
[-C--:B------:R-:W-:Y:S01]  /*79b0*/  FFMA R35, R14, R38.reuse, R35 ;  /* 0x000000260e237223 */ /* 0x080fe20000000023 */
[----:B----4-:R-:W-:Y:S02]  /*79c0*/  HADD2.F32 R0, -RZ, R24.H0_H0 ;  /* 0x20000018ff007230 */ /* 0x010fe40000004100 */
[-C--:B------:R-:W-:Y:S01]  /*79d0*/  FFMA R21, R6, R38.reuse, R21 ;  /* 0x0000002606157223 */ /* 0x080fe20000000015 */
[----:B------:R-:W-:Y:S02]  /*79e0*/  HADD2.F32 R16, -RZ, R16.H1_H1 ;  /* 0x30000010ff107230 */ /* 0x000fe40000004100 */
[----:B------:R-:W-:Y:S01]  /*79f0*/  FFMA R15, R8, R38, R15 ;  /* 0x00000026080f7223 */ /* 0x000fe2000000000f */
[----:B------:R-:W-:Y:S02]  /*7a00*/  HADD2.F32 R18, -RZ, R18.H1_H1 ;  /* 0x30000012ff127230 */ /* 0x000fe40000004100 */
[----:B------:R-:W-:Y:S01]  /*7a10*/  FFMA R7, R0, R22, R7 ;  /* 0x0000001600077223 */ /* 0x000fe20000000007 */
[----:B------:R-:W-:Y:S01]  /*7a20*/  HADD2.F32 R12, -RZ, R27.H0_H0 ;  /* 0x2000001bff0c7230 */ /* 0x000fe20000004100 */
[----:B------:R-:W-:Y:S01]  /*7a30*/  LOP3.LUT P0, R0, R2, 0xf, RZ, 0xc0, !PT ;  /* 0x0000000f02007812 */ /* 0x000fe2000780c0ff */
[----:B------:R-:W-:-:S02]  /*7a40*/  HADD2.F32 R10, -RZ, R26.H0_H0 ;  /* 0x2000001aff0a7230 */ /* 0x000fc40000004100 */
[-C--:B------:R-:W-:Y:S01]  /*7a50*/  FFMA R13, R16, R38.reuse, R13 ;  /* 0x00000026100d7223 */ /* 0x080fe2000000000d */
[----:B------:R-:W-:Y:S02]  /*7a60*/  HADD2.F32 R14, -RZ, R27.H1_H1 ;  /* 0x3000001bff0e7230 */ /* 0x000fe40000004100 */
[----:B------:R-:W-:Y:S01]  /*7a70*/  FFMA R33, R18, R38, R33 ;  /* 0x0000002612217223 */ /* 0x000fe20000000021 */
[--C-:B------:R-:W-:Y:S02]  /*7a80*/  HADD2.F32 R6, -RZ, R25.reuse.H0_H0 ;  /* 0x20000019ff067230 */ /* 0x100fe40000004100 */
[-C--:B------:R-:W-:Y:S01]  /*7a90*/  FFMA R49, R12, R22.reuse, R49 ;  /* 0x000000160c317223 */ /* 0x080fe20000000031 */
[----:B------:R-:W-:Y:S02]  /*7aa0*/  HADD2.F32 R24, -RZ, R24.H1_H1 ;  /* 0x30000018ff187230 */ /* 0x000fe40000004100 */
[----:B------:R-:W-:Y:S01]  /*7ab0*/  FFMA R9, R10, R22, R9 ;  /* 0x000000160a097223 */ /* 0x000fe20000000009 */
[----:B------:R-:W-:-:S02]  /*7ac0*/  HADD2.F32 R8, -RZ, R25.H1_H1 ;  /* 0x30000019ff087230 */ /* 0x000fc40000004100 */
[-C--:B------:R-:W-:Y:S01]  /*7ad0*/  FFMA R35, R14, R22.reuse, R35 ;  /* 0x000000160e237223 */ /* 0x080fe20000000023 */
[----:B------:R-:W-:Y:S02]  /*7ae0*/  HADD2.F32 R26, -RZ, R26.H1_H1 ;  /* 0x3000001aff1a7230 */ /* 0x000fe40000004100 */
[-C--:B------:R-:W-:Y:S01]  /*7af0*/  FFMA R21, R6, R22.reuse, R21 ;  /* 0x0000001606157223 */ /* 0x080fe20000000015 */
[--C-:B-----5:R-:W-:Y:S02]  /*7b00*/  HADD2.F32 R12, -RZ, R28.reuse.H0_H0 ;  /* 0x2000001cff0c7230 */ /* 0x120fe40000004100 */
[-C--:B------:R-:W-:Y:S01]  /*7b10*/  FFMA R13, R24, R22.reuse, R13 ;  /* 0x00000016180d7223 */ /* 0x080fe2000000000d */
[----:B------:R-:W-:Y:S02]  /*7b20*/  HADD2.F32 R28, -RZ, R28.H1_H1 ;  /* 0x3000001cff1c7230 */ /* 0x000fe40000004100 */
[----:B------:R-:W-:Y:S01]  /*7b30*/  FFMA R15, R8, R22, R15 ;  /* 0x00000016080f7223 */ /* 0x000fe2000000000f */
[----:B------:R-:W-:-:S02]  /*7b40*/  HADD2.F32 R14, -RZ, R31.H0_H0 ;  /* 0x2000001fff0e7230 */ /* 0x000fc40000004100 */
[----:B------:R-:W-:Y:S01]  /*7b50*/  FFMA R33, R26, R22, R33 ;  /* 0x000000161a217223 */ /* 0x000fe20000000021 */
[--C-:B------:R-:W-:Y:S02]  /*7b60*/  HADD2.F32 R10, -RZ, R30.reuse.H0_H0 ;  /* 0x2000001eff0a7230 */ /* 0x100fe40000004100 */
[-C--:B------:R-:W-:Y:S01]  /*7b70*/  FFMA R12, R12, R20.reuse, R7 ;  /* 0x000000140c0c7223 */ /* 0x080fe20000000007 */
[----:B------:R-:W-:Y:S02]  /*7b80*/  HADD2.F32 R6, -RZ, R29.H0_H0 ;  /* 0x2000001dff067230 */ /* 0x000fe40000004100 */
[-C--:B------:R-:W-:Y:S01]  /*7b90*/  FFMA R7, R28, R20.reuse, R13 ;  /* 0x000000141c077223 */ /* 0x080fe2000000000d */
[----:B------:R-:W-:Y:S02]  /*7ba0*/  HADD2.F32 R16, -RZ, R31.H1_H1 ;  /* 0x3000001fff107230 */ /* 0x000fe40000004100 */
[----:B------:R-:W-:Y:S01]  /*7bb0*/  FFMA R49, R14, R20, R49 ;  /* 0x000000140e317223 */ /* 0x000fe20000000031 */
[----:B------:R-:W-:-:S02]  /*7bc0*/  HADD2.F32 R30, -RZ, R30.H1_H1 ;  /* 0x3000001eff1e7230 */ /* 0x000fc40000004100 */
[-C--:B------:R-:W-:Y:S01]  /*7bd0*/  FFMA R13, R6, R20.reuse, R21 ;  /* 0x00000014060d7223 */ /* 0x080fe20000000015 */
[----:B------:R-:W-:Y:S02]  /*7be0*/  HADD2.F32 R8, -RZ, R29.H1_H1 ;  /* 0x3000001dff087230 */ /* 0x000fe40000004100 */
[-C--:B------:R-:W-:Y:S01]  /*7bf0*/  FFMA R16, R16, R20.reuse, R35 ;  /* 0x0000001410107223 */ /* 0x080fe20000000023 */
[-C--:B------:R-:W-:Y:S01]  /*7c00*/  FFMA R14, R10, R20.reuse, R9 ;  /* 0x000000140a0e7223 */ /* 0x080fe20000000009 */
[-C--:B------:R-:W-:Y:S01]  /*7c10*/  FFMA R33, R30, R20.reuse, R33 ;  /* 0x000000141e217223 */ /* 0x080fe20000000021 */
[----:B------:R-:W-:Y:S01]  /*7c20*/  SHF.L.U32 R21, R2, 0x3, RZ ;  /* 0x0000000302157819 */ /* 0x000fe200000006ff */
[----:B------:R-:W-:Y:S01]  /*7c30*/  FFMA R20, R8, R20, R15 ;  /* 0x0000001408147223 */ /* 0x000fe2000000000f */
[----:B------:R-:W-:Y:S02]  /*7c40*/  @!P0 SHF.R.U32.HI R39, RZ, 0x3, R2 ;  /* 0x00000003ff278819 */ /* 0x000fe40000011602 */
[----:B------:R-:W-:-:S02]  /*7c50*/  F2FP.F16.F32.PACK_AB R34, R33, R14 ;  /* 0x0000000e2122723e */ /* 0x000fc400000000ff */
[----:B------:R-:W-:Y:S01]  /*7c60*/  F2FP.F16.F32.PACK_AB R33, R20, R13 ;  /* 0x0000000d1421723e */ /* 0x000fe200000000ff */
[--C-:B------:R-:W-:Y:S01]  /*7c70*/  IMAD.WIDE.U32 R20, R21, 0x2, R40.reuse ;  /* 0x0000000215147825 */ /* 0x100fe200078e0028 */
[----:B------:R-:W-:Y:S02]  /*7c80*/  F2FP.F16.F32.PACK_AB R35, R16, R49 ;  /* 0x000000311023723e */ /* 0x000fe400000000ff */
[----:B------:R-:W-:Y:S01]  /*7c90*/  F2FP.F16.F32.PACK_AB R32, R7, R12 ;  /* 0x0000000c0720723e */ /* 0x000fe200000000ff */
[----:B------:R-:W-:-:S04]  /*7ca0*/  @!P0 IMAD.WIDE.U32 R38, R39, 0x4, R40 ;  /* 0x0000000427268825 */ /* 0x000fc800078e0028 */
[----:B------:R1:W-:Y:S04]  /*7cb0*/  ST.E.128 desc[UR8][R20.64], R32 ;  /* 0x0000002014007985 */ /* 0x0003e8000c101d08 */
[----:B------:R2:W-:Y:S01]  /*7cc0*/  @!P0 ST.E.64 desc[UR8][R38.64+0x8100], R4 ;  /* 0x0081000426008985 */ /* 0x0005e2000c101b08 */
[----:B------:R-:W-:Y:S06]  /*7cd0*/  BAR.SYNC.DEFER_BLOCKING 0x0 ;  /* 0x0000000000007b1d */ /* 0x000fec0000010000 */
[----:B------:R-:W3:Y:S01]  /*7ce0*/  LD.E.128 R16, desc[UR8][R40.64+0x8100] ;  /* 0x0081000828107980 */ /* 0x000ee2000c101d00 */
[----:B------:R-:W-:-:S03]  /*7cf0*/  SHF.L.U32 R29, R0, 0x3, RZ ;  /* 0x00000003001d7819 */ /* 0x000fc600000006ff */
[----:B------:R-:W4:Y:S02]  /*7d00*/  LD.E.128 R8, desc[UR8][R40.64+0x8110] ;  /* 0x0081100828087980 */ /* 0x000f24000c101d00 */
[----:B------:R-:W-:-:S05]  /*7d10*/  IMAD.WIDE.U32 R28, R29, 0x2, R40 ;  /* 0x000000021d1c7825 */ /* 0x000fca00078e0028 */
[----:B------:R-:W5:Y:S04]  /*7d20*/  LD.E.128 R24, desc[UR8][R28.64] ;  /* 0x000000081c187980 */ /* 0x000f68000c101d00 */
[----:B------:R-:W4:Y:S01]  /*7d30*/  LD.E.128 R12, desc[UR8][R28.64+0x100] ;  /* 0x000100081c0c7980 */ /* 0x000f22000c101d00 */
[----:B---3--:R-:W-:-:S05]  /*7d40*/  FMNMX R7, RZ, R16, !PT ;  /* 0x00000010ff077209 */ /* 0x008fca0007800000 */
[--C-:B-1----:R-:W-:Y:S01]  /*7d50*/  FADD R35, RZ, -R7.reuse ;  /* 0x80000007ff237221 */ /* 0x102fe20000000000 */
[----:B------:R-:W-:Y:S01]  /*7d60*/  FMNMX R31, R7, R18, !PT ;  /* 0x00000012071f7209 */ /* 0x000fe20007800000 */
[----:B------:R-:W-:-:S04]  /*7d70*/  FADD R6, R16, -R7 ;  /* 0x8000000710067221 */ /* 0x000fc80000000000 */
[----:B------:R-:W1:Y:S01]  /*7d80*/  MUFU.EX2 R35, R35 ;  /* 0x0000002300237308 */ /* 0x000e620000000800 */
[----:B------:R-:W-:Y:S01]  /*7d90*/  FADD R33, R7, -R31 ;  /* 0x8000001f07217221 */ /* 0x000fe20000000000 */
[----:B------:R-:W-:-:S06]  /*7da0*/  FADD R18, -R31, R18 ;  /* 0x000000121f127221 */ /* 0x000fcc0000000100 */
[----:B------:R-:W3:Y:S08]  /*7db0*/  MUFU.EX2 R6, R6 ;  /* 0x0000000600067308 */ /* 0x000ef00000000800 */
[----:B------:R-:W2:Y:S01]  /*7dc0*/  MUFU.EX2 R33, R33 ;  /* 0x0000002100217308 */ /* 0x000ea20000000800 */
[----:B-1----:R-:W-:-:S07]  /*7dd0*/  FMUL R0, RZ, R35 ;  /* 0x00000023ff007220 */ /* 0x002fce0000400000 */
[----:B------:R-:W1:Y:S01]  /*7de0*/  MUFU.EX2 R18, R18 ;  /* 0x0000001200127308 */ /* 0x000e620000000800 */
[----:B---3--:R-:W-:Y:S01]  /*7df0*/  FFMA R0, R17, R6, R0 ;  /* 0x0000000611007223 */ /* 0x008fe20000000000 */
[----:B-----5:R-:W-:Y:S02]  /*7e00*/  HADD2.F32 R17, -RZ, R25.H0_H0 ;  /* 0x20000019ff117230 */ /* 0x020fe40000004100 */
[----:B------:R-:W-:Y:S02]  /*7e10*/  HADD2.F32 R43, -RZ, R27.H0_H0 ;  /* 0x2000001bff2b7230 */ /* 0x000fe40000004100 */
[----:B--2---:R-:W-:Y:S01]  /*7e20*/  FMUL R5, R0, R33 ;  /* 0x0000002100057220 */ /* 0x004fe20000400000 */
[----:B------:R-:W-:Y:S02]  /*7e30*/  HADD2.F32 R7, -RZ, R24.H1_H1 ;  /* 0x30000018ff077230 */ /* 0x000fe40000004100 */
[----:B------:R-:W-:Y:S02]  /*7e40*/  HADD2.F32 R25, -RZ, R25.H1_H1 ;  /* 0x30000019ff197230 */ /* 0x000fe40000004100 */
[----:B------:R-:W-:-:S02]  /*7e50*/  HADD2.F32 R39, -RZ, R26.H1_H1 ;  /* 0x3000001aff277230 */ /* 0x000fc40000004100 */
[----:B------:R-:W-:Y:S02]  /*7e60*/  HADD2.F32 R27, -RZ, R27.H1_H1 ;  /* 0x3000001bff1b7230 */ /* 0x000fe40000004100 */
[----:B-1----:R-:W-:Y:S01]  /*7e70*/  FFMA R0, R18, R19, R5 ;  /* 0x0000001312007223 */ /* 0x002fe20000000005 */
[----:B------:R-:W-:Y:S02]  /*7e80*/  HADD2.F32 R5, -RZ, R24.H0_H0 ;  /* 0x20000018ff057230 */ /* 0x000fe40000004100 */
[----:B------:R-:W-:Y:S02]  /*7e90*/  HADD2.F32 R19, -RZ, R26.H0_H0 ;  /* 0x2000001aff137230 */ /* 0x000fe40000004100 */
[C---:B------:R-:W-:Y:S01]  /*7ea0*/  FMUL R32, R6.reuse, R7 ;  /* 0x0000000706207220 */ /* 0x040fe20000400000 */
[C---:B------:R-:W-:Y:S01]  /*7eb0*/  FMUL R22, R6.reuse, R17 ;  /* 0x0000001106167220 */ /* 0x040fe20000400000 */
[C---:B------:R-:W-:Y:S01]  /*7ec0*/  FMUL R16, R6.reuse, R5 ;  /* 0x0000000506107220 */ /* 0x040fe20000400000 */
[C---:B------:R-:W-:Y:S01]  /*7ed0*/  FMUL R24, R6.reuse, R25 ;  /* 0x0000001906187220 */ /* 0x040fe20000400000 */
[C---:B------:R-:W-:Y:S01]  /*7ee0*/  FMUL R38, R6.reuse, R19 ;  /* 0x0000001306267220 */ /* 0x040fe20000400000 */
[C---:B------:R-:W-:Y:S01]  /*7ef0*/  FMUL R26, R6.reuse, R39 ;  /* 0x00000027061a7220 */ /* 0x040fe20000400000 */
[C---:B------:R-:W-:Y:S01]  /*7f00*/  FMUL R34, R6.reuse, R43 ;  /* 0x0000002b06227220 */ /* 0x040fe20000400000 */
[----:B------:R-:W-:-:S02]  /*7f10*/  FMUL R42, R6, R27 ;  /* 0x0000001b062a7220 */ /* 0x000fc40000400000 */
[----:B------:R-:W2:Y:S01]  /*7f20*/  LD.E.128 R4, desc[UR8][R28.64+0x200] ;  /* 0x000200081c047980 */ /* 0x000ea2000c101d00 */
[-C--:B------:R-:W-:Y:S01]  /*7f30*/  FFMA R30, RZ, R35.reuse, R16 ;  /* 0x00000023ff1e7223 */ /* 0x080fe20000000010 */
[--C-:B----4-:R-:W-:Y:S02]  /*7f40*/  HADD2.F32 R17, -RZ, R12.reuse.H0_H0 ;  /* 0x2000000cff117230 */ /* 0x110fe40000004100 */
[-C--:B------:R-:W-:Y:S01]  /*7f50*/  FFMA R16, RZ, R35.reuse, R24 ;  /* 0x00000023ff107223 */ /* 0x080fe20000000018 */
[----:B------:R-:W-:Y:S02]  /*7f60*/  HADD2.F32 R19, -RZ, R12.H1_H1 ;  /* 0x3000000cff137230 */ /* 0x000fe40000004100 */
[-C--:B------:R-:W-:Y:S01]  /*7f70*/  FFMA R32, RZ, R35.reuse, R32 ;  /* 0x00000023ff207223 */ /* 0x080fe20000000020 */
[-C--:B------:R-:W-:Y:S01]  /*7f80*/  FFMA R22, RZ, R35.reuse, R22 ;  /* 0x00000023ff167223 */ /* 0x080fe20000000016 */
[-C--:B------:R-:W-:Y:S01]  /*7f90*/  FFMA R38, RZ, R35.reuse, R38 ;  /* 0x00000023ff267223 */ /* 0x080fe20000000026 */
[-C--:B------:R-:W-:Y:S01]  /*7fa0*/  FFMA R26, RZ, R35.reuse, R26 ;  /* 0x00000023ff1a7223 */ /* 0x080fe2000000001a */
[-C--:B------:R-:W-:Y:S01]  /*7fb0*/  FFMA R34, RZ, R35.reuse, R34 ;  /* 0x00000023ff227223 */ /* 0x080fe20000000022 */
[----:B------:R-:W-:Y:S01]  /*7fc0*/  FFMA R24, RZ, R35, R42 ;  /* 0x00000023ff187223 */ /* 0x000fe2000000002a */
[----:B------:R-:W-:-:S02]  /*7fd0*/  HADD2.F32 R35, -RZ, R13.H0_H0 ;  /* 0x2000000dff237230 */ /* 0x000fc40000004100 */
[----:B------:R-:W-:Y:S02]  /*7fe0*/  HADD2.F32 R39, -RZ, R13.H1_H1 ;  /* 0x3000000dff277230 */ /* 0x000fe40000004100 */
[C---:B------:R-:W-:Y:S01]  /*7ff0*/  FMUL R13, R18.reuse, R17 ;  /* 0x00000011120d7220 */ /* 0x040fe20000400000 */
[--C-:B------:R-:W-:Y:S02]  /*8000*/  HADD2.F32 R27, -RZ, R15.reuse.H0_H0 ;  /* 0x2000000fff1b7230 */ /* 0x100fe40000004100 */
[----:B------:R-:W-:Y:S02]  /*8010*/  HADD2.F32 R25, -RZ, R15.H1_H1 ;  /* 0x3000000fff197230 */ /* 0x000fe40000004100 */
[C---:B------:R-:W-:Y:S01]  /*8020*/  FMUL R15, R18.reuse, R19 ;  /* 0x00000013120f7220 */ /* 0x040fe20000400000 */
[--C-:B------:R-:W-:Y:S02]  /*8030*/  HADD2.F32 R43, -RZ, R14.reuse.H0_H0 ;  /* 0x2000000eff2b7230 */ /* 0x100fe40000004100 */
[----:B------:R-:W-:Y:S01]  /*8040*/  FMUL R17, R18, R35 ;  /* 0x0000002312117220 */ /* 0x000fe20000400000 */
[----:B------:R-:W-:-:S02]  /*8050*/  HADD2.F32 R45, -RZ, R14.H1_H1 ;  /* 0x3000000eff2d7230 */ /* 0x000fc40000004100 */
[----:B------:R-:W-:Y:S01]  /*8060*/  FMUL R39, R18, R39 ;  /* 0x0000002712277220 */ /* 0x000fe20000400000 */
[-C--:B------:R-:W-:Y:S01]  /*8070*/  FFMA R30, R30, R33.reuse, R13 ;  /* 0x000000211e1e7223 */ /* 0x080fe2000000000d */
[----:B------:R-:W-:Y:S02]  /*8080*/  FFMA R32, R32, R33, R15 ;  /* 0x0000002120207223 */ /* 0x000fe4000000000f */
[----:B------:R-:W3:Y:S01]  /*8090*/  LD.E.128 R12, desc[UR8][R28.64+0x300] ;  /* 0x000300081c0c7980 */ /* 0x000ee2000c101d00 */
[C---:B------:R-:W-:Y:S01]  /*80a0*/  FMUL R43, R18.reuse, R43 ;  /* 0x0000002b122b7220 */ /* 0x040fe20000400000 */
[C---:B------:R-:W-:Y:S01]  /*80b0*/  FMUL R35, R18.reuse, R45 ;  /* 0x0000002d12237220 */ /* 0x040fe20000400000 */
[C---:B------:R-:W-:Y:S01]  /*80c0*/  FMUL R27, R18.reuse, R27 ;  /* 0x0000001b121b7220 */ /* 0x040fe20000400000 */
[----:B------:R-:W-:Y:S01]  /*80d0*/  FMUL R25, R18, R25 ;  /* 0x0000001912197220 */ /* 0x000fe20000400000 */
[-C--:B------:R-:W-:Y:S01]  /*80e0*/  FFMA R22, R22, R33.reuse, R17 ;  /* 0x0000002116167223 */ /* 0x080fe20000000011 */
[----:B------:R-:W-:-:S02]  /*80f0*/  FFMA R39, R16, R33, R39 ;  /* 0x0000002110277223 */ /* 0x000fc40000000027 */
[----:B------:R-:W4:Y:S01]  /*8100*/  LD.E.128 R16, desc[UR8][R40.64+0x8120] ;  /* 0x0081200828107980 */ /* 0x000f22000c101d00 */
[-C--:B------:R-:W-:Y:S01]  /*8110*/  FFMA R38, R38, R33.reuse, R43 ;  /* 0x0000002126267223 */ /* 0x080fe2000000002b */
[-C--:B------:R-:W-:Y:S01]  /*8120*/  FFMA R35, R26, R33.reuse, R35 ;  /* 0x000000211a237223 */ /* 0x080fe20000000023 */
[-C--:B------:R-:W-:Y:S01]  /*8130*/  FFMA R34, R34, R33.reuse, R27 ;  /* 0x0000002122227223 */ /* 0x080fe2000000001b */
[----:B------:R-:W-:Y:S02]  /*8140*/  FFMA R33, R24, R33, R25 ;  /* 0x0000002118217223 */ /* 0x000fe40000000019 */
[----:B------:R-:W5:Y:S01]  /*8150*/  LD.E.128 R24, desc[UR8][R28.64+0x400] ;  /* 0x000400081c187980 */ /* 0x000f62000c101d00 */
[----:B------:R-:W-:-:S05]  /*8160*/  FMNMX R43, R31, R8, !PT ;  /* 0x000000081f2b7209 */ /* 0x000fca0007800000 */
[--C-:B------:R-:W-:Y:S01]  /*8170*/  FADD R31, R31, -R43.reuse ;  /* 0x8000002b1f1f7221 */ /* 0x100fe20000000000 */
[----:B------:R-:W-:-:S05]  /*8180*/  FADD R42, R8, -R43 ;  /* 0x8000002b082a7221 */ /* 0x000fca0000000000 */
[----:B------:R-:W1:Y:S08]  /*8190*/  MUFU.EX2 R31, R31 ;  /* 0x0000001f001f7308 */ /* 0x000e700000000800 */
[----:B------:R-:W1:Y:S02]  /*81a0*/  MUFU.EX2 R42, R42 ;  /* 0x0000002a002a7308 */ /* 0x000e640000000800 */
[----:B-1----:R-:W-:-:S04]  /*81b0*/  FMUL R0, R0, R31 ;  /* 0x0000001f00007220 */ /* 0x002fc80000400000 */
[----:B------:R-:W-:Y:S01]  /*81c0*/  FFMA R45, R9, R42, R0 ;  /* 0x0000002a092d7223 */ /* 0x000fe20000000000 */
[----:B------:R-:W-:-:S05]  /*81d0*/  FMNMX R9, R43, R10, !PT ;  /* 0x0000000a2b097209 */ /* 0x000fca0007800000 */
[----:B------:R-:W-:Y:S01]  /*81e0*/  FADD R0, R43, -R9 ;  /* 0x800000092b007221 */ /* 0x000fe20000000000 */
[----:B------:R-:W-:-:S05]  /*81f0*/  FADD R8, -R9, R10 ;  /* 0x0000000a09087221 */ /* 0x000fca0000000100 */
[----:B------:R-:W1:Y:S08]  /*8200*/  MUFU.EX2 R0, R0 ;  /* 0x0000000000007308 */ /* 0x000e700000000800 */
[----:B------:R-:W1:Y:S02]  /*8210*/  MUFU.EX2 R8, R8 ;  /* 0x0000000800087308 */ /* 0x000e640000000800 */
[----:B-1----:R-:W-:-:S04]  /*8220*/  FMUL R45, R45, R0 ;  /* 0x000000002d2d7220 */ /* 0x002fc80000400000 */
[----:B------:R-:W-:Y:S01]  /*8230*/  FFMA R11, R8, R11, R45 ;  /* 0x0000000b080b7223 */ /* 0x000fe2000000002d */
[--C-:B--2---:R-:W-:Y:S02]  /*8240*/  HADD2.F32 R45, -RZ, R5.reuse.H0_H0 ;  /* 0x20000005ff2d7230 */ /* 0x104fe40000004100 */
[----:B------:R-:W-:Y:S02]  /*8250*/  HADD2.F32 R10, -RZ, R5.H1_H1 ;  /* 0x30000005ff0a7230 */ /* 0x000fe40000004100 */
[----:B------:R-:W-:Y:S02]  /*8260*/  HADD2.F32 R43, -RZ, R4.H0_H0 ;  /* 0x20000004ff2b7230 */ /* 0x000fe40000004100 */
[--C-:B------:R-:W-:Y:S02]  /*8270*/  HADD2.F32 R5, -RZ, R6.reuse.H0_H0 ;  /* 0x20000006ff057230 */ /* 0x100fe40000004100 */
[----:B------:R-:W-:Y:S02]  /*8280*/  HADD2.F32 R44, -RZ, R6.H1_H1 ;  /* 0x30000006ff2c7230 */ /* 0x000fe40000004100 */
[----:B------:R-:W-:-:S02]  /*8290*/  HADD2.F32 R4, -RZ, R4.H1_H1 ;  /* 0x30000004ff047230 */ /* 0x000fc40000004100 */
[--C-:B------:R-:W-:Y:S02]  /*82a0*/  HADD2.F32 R6, -RZ, R7.reuse.H0_H0 ;  /* 0x20000007ff067230 */ /* 0x100fe40000004100 */
[----:B------:R-:W-:Y:S02]  /*82b0*/  HADD2.F32 R7, -RZ, R7.H1_H1 ;  /* 0x30000007ff077230 */ /* 0x000fe40000004100 */
[C---:B------:R-:W-:Y:S01]  /*82c0*/  FMUL R43, R42.reuse, R43 ;  /* 0x0000002b2a2b7220 */ /* 0x040fe20000400000 */
[C---:B------:R-:W-:Y:S01]  /*82d0*/  FMUL R4, R42.reuse, R4 ;  /* 0x000000042a047220 */ /* 0x040fe20000400000 */
[C---:B------:R-:W-:Y:S01]  /*82e0*/  FMUL R45, R42.reuse, R45 ;  /* 0x0000002d2a2d7220 */ /* 0x040fe20000400000 */
[C---:B------:R-:W-:Y:S01]  /*82f0*/  FMUL R10, R42.reuse, R10 ;  /* 0x0000000a2a0a7220 */ /* 0x040fe20000400000 */
[C---:B------:R-:W-:Y:S01]  /*8300*/  FMUL R5, R42.reuse, R5 ;  /* 0x000000052a057220 */ /* 0x040fe20000400000 */
[C---:B------:R-:W-:Y:S01]  /*8310*/  FMUL R44, R42.reuse, R44 ;  /* 0x0000002c2a2c7220 */ /* 0x040fe20000400000 */
[C---:B------:R-:W-:Y:S01]  /*8320*/  FMUL R6, R42.reuse, R6 ;  /* 0x000000062a067220 */ /* 0x040fe20000400000 */
[----:B------:R-:W-:Y:S01]  /*8330*/  FMUL R42, R42, R7 ;  /* 0x000000072a2a7220 */ /* 0x000fe20000400000 */
[-C--:B------:R-:W-:Y:S01]  /*8340*/  FFMA R7, R30, R31.reuse, R43 ;  /* 0x0000001f1e077223 */ /* 0x080fe2000000002b */
[----:B------:R-:W-:-:S02]  /*8350*/  FFMA R22, R22, R31, R45 ;  /* 0x0000001f16167223 */ /* 0x000fc4000000002d */
[-C--:B------:R-:W-:Y:S01]  /*8360*/  FFMA R33, R33, R31.reuse, R42 ;  /* 0x0000001f21217223 */ /* 0x080fe2000000002a */
[-C--:B------:R-:W-:Y:S01]  /*8370*/  FFMA R45, R38, R31.reuse, R5 ;  /* 0x0000001f262d7223 */ /* 0x080fe20000000005 */
[----:B------:R-:W2:Y:S01]  /*8380*/  LD.E.128 R40, desc[UR8][R40.64+0x8130] ;  /* 0x0081300828287980 */ /* 0x000ea2000c101d00 */
[-C--:B------:R-:W-:Y:S01]  /*8390*/  FFMA R34, R34, R31.reuse, R6 ;  /* 0x0000001f22227223 */ /* 0x080fe20000000006 */
[--C-:B---3--:R-:W-:Y:S02]  /*83a0*/  HADD2.F32 R5, -RZ, R12.reuse.H0_H0 ;  /* 0x2000000cff057230 */ /* 0x108fe40000004100 */
[-C--:B------:R-:W-:Y:S01]  /*83b0*/  FFMA R4, R32, R31.reuse, R4 ;  /* 0x0000001f20047223 */ /* 0x080fe20000000004 */
[----:B------:R-:W-:Y:S02]  /*83c0*/  HADD2.F32 R12, -RZ, R12.H1_H1 ;  /* 0x3000000cff0c7230 */ /* 0x000fe40000004100 */
[----:B------:R-:W-:Y:S01]  /*83d0*/  FFMA R39, R39, R31, R10 ;  /* 0x0000001f27277223 */ /* 0x000fe2000000000a */
[----:B------:R-:W-:-:S02]  /*83e0*/  HADD2.F32 R6, -RZ, R13.H0_H0 ;  /* 0x2000000dff067230 */ /* 0x000fc40000004100 */
[----:B------:R-:W-:Y:S01]  /*83f0*/  FFMA R35, R35, R31, R44 ;  /* 0x0000001f23237223 */ /* 0x000fe2000000002c */
[----:B------:R-:W-:Y:S01]  /*8400*/  HADD2.F32 R13, -RZ, R13.H1_H1 ;  /* 0x3000000dff0d7230 */ /* 0x000fe20000004100 */
[----:B----4-:R-:W-:Y:S01]  /*8410*/  FMNMX R31, R9, R16, !PT ;  /* 0x00000010091f7209 */ /* 0x010fe20007800000 */
[--C-:B------:R-:W-:Y:S02]  /*8420*/  HADD2.F32 R10, -RZ, R14.reuse.H0_H0 ;  /* 0x2000000eff0a7230 */ /* 0x100fe40000004100 */
[----:B------:R-:W-:Y:S02]  /*8430*/  HADD2.F32 R30, -RZ, R14.H1_H1 ;  /* 0x3000000eff1e7230 */ /* 0x000fe40000004100 */
[C---:B------:R-:W-:Y:S01]  /*8440*/  FMUL R32, R8.reuse, R5 ;  /* 0x0000000508207220 */ /* 0x040fe20000400000 */
[--C-:B------:R-:W-:Y:S02]  /*8450*/  HADD2.F32 R14, -RZ, R15.reuse.H0_H0 ;  /* 0x2000000fff0e7230 */ /* 0x100fe40000004100 */
[----:B------:R-:W-:Y:S01]  /*8460*/  FMUL R5, R8, R12 ;  /* 0x0000000c08057220 */ /* 0x000fe20000400000 */
[----:B------:R-:W-:-:S02]  /*8470*/  HADD2.F32 R15, -RZ, R15.H1_H1 ;  /* 0x3000000fff0f7230 */ /* 0x000fc40000004100 */
[C---:B------:R-:W-:Y:S01]  /*8480*/  FMUL R6, R8.reuse, R6 ;  /* 0x0000000608067220 */ /* 0x040fe20000400000 */
[----:B------:R-:W-:Y:S01]  /*8490*/  FADD R9, R9, -R31 ;  /* 0x8000001f09097221 */ /* 0x000fe20000000000 */
[C---:B------:R-:W-:Y:S01]  /*84a0*/  FMUL R12, R8.reuse, R13 ;  /* 0x0000000d080c7220 */ /* 0x040fe20000400000 */
[C---:B------:R-:W-:Y:S01]  /*84b0*/  FMUL R10, R8.reuse, R10 ;  /* 0x0000000a080a7220 */ /* 0x040fe20000400000 */
[C---:B------:R-:W-:Y:S01]  /*84c0*/  FMUL R38, R8.reuse, R30 ;  /* 0x0000001e08267220 */ /* 0x040fe20000400000 */
[C---:B------:R-:W-:Y:S01]  /*84d0*/  FMUL R13, R8.reuse, R14 ;  /* 0x0000000e080d7220 */ /* 0x040fe20000400000 */
[----:B------:R-:W-:Y:S01]  /*84e0*/  FMUL R8, R8, R15 ;  /* 0x0000000f08087220 */ /* 0x000fe20000400000 */
[-C--:B------:R-:W-:Y:S01]  /*84f0*/  FFMA R15, R7, R0.reuse, R32 ;  /* 0x00000000070f7223 */ /* 0x080fe20000000020 */
[-C--:B------:R-:W-:Y:S01]  /*8500*/  FFMA R14, R4, R0.reuse, R5 ;  /* 0x00000000040e7223 */ /* 0x080fe20000000005 */
[-C--:B------:R-:W-:Y:S01]  /*8510*/  FFMA R22, R22, R0.reuse, R6 ;  /* 0x0000000016167223 */ /* 0x080fe20000000006 */
[----:B------:R5:W1:Y:S01]  /*8520*/  MUFU.EX2 R30, R9 ;  /* 0x00000009001e7308 */ /* 0x000a620000000800 */
[----:B------:R-:W-:Y:S01]  /*8530*/  FADD R16, R16, -R31 ;  /* 0x8000001f10107221 */ /* 0x000fe20000000000 */
[----:B------:R-:W3:Y:S06]  /*8540*/  LD.E.128 R4, desc[UR8][R28.64+0x500] ;  /* 0x000500081c047980 */ /* 0x000eec000c101d00 */
[----:B------:R-:W4:Y:S01]  /*8550*/  MUFU.EX2 R16, R16 ;  /* 0x0000001000107308 */ /* 0x000f220000000800 */
[----:B------:R-:W-:Y:S01]  /*8560*/  FFMA R45, R45, R0, R10 ;  /* 0x000000002d2d7223 */ /* 0x000fe2000000000a */
[----:B-----5:R-:W-:-:S02]  /*8570*/  HADD2.F32 R9, -RZ, R27.H0_H0 ;  /* 0x2000001bff097230 */ /* 0x020fc40000004100 */
[-C--:B------:R-:W-:Y:S01]  /*8580*/  FFMA R39, R39, R0.reuse, R12 ;  /* 0x0000000027277223 */ /* 0x080fe2000000000c */
[-C--:B------:R-:W-:Y:S01]  /*8590*/  FFMA R35, R35, R0.reuse, R38 ;  /* 0x0000000023237223 */ /* 0x080fe20000000026 */
[----:B------:R-:W-:Y:S01]  /*85a0*/  FFMA R47, R34, R0, R13 ;  /* 0x00000000222f7223 */ /* 0x000fe2000000000d */
[----:B-1----:R-:W-:Y:S01]  /*85b0*/  FMUL R10, R11, R30 ;  /* 0x0000001e0b0a7220 */ /* 0x002fe20000400000 */
[----:B------:R-:W-:Y:S02]  /*85c0*/  HADD2.F32 R11, -RZ, R24.H0_H0 ;  /* 0x20000018ff0b7230 */ /* 0x000fe40000004100 */
[----:B------:R-:W-:Y:S01]  /*85d0*/  FFMA R33, R33, R0, R8 ;  /* 0x0000000021217223 */ /* 0x000fe20000000008 */
[--C-:B------:R-:W-:Y:S02]  /*85e0*/  HADD2.F32 R53, -RZ, R26.reuse.H0_H0 ;  /* 0x2000001aff357230 */ /* 0x100fe40000004100 */
[----:B------:R-:W-:Y:S02]  /*85f0*/  HADD2.F32 R0, -RZ, R26.H1_H1 ;  /* 0x3000001aff007230 */ /* 0x000fe40000004100 */
[----:B----4-:R-:W-:Y:S01]  /*8600*/  FFMA R17, R17, R16, R10 ;  /* 0x0000001011117223 */ /* 0x010fe2000000000a */
[C---:B------:R-:W-:Y:S01]  /*8610*/  FMUL R12, R16.reuse, R11 ;  /* 0x0000000b100c7220 */ /* 0x040fe20000400000 */
[----:B------:R-:W-:-:S02]  /*8620*/  FMUL R26, R16, R9 ;  /* 0x00000009101a7220 */ /* 0x000fc40000400000 */
[----:B------:R-:W4:Y:S01]  /*8630*/  LD.E.128 R8, desc[UR8][R28.64+0x600] ;  /* 0x000600081c087980 */ /* 0x000f22000c101d00 */
[----:B------:R-:W-:Y:S02]  /*8640*/  HADD2.F32 R13, -RZ, R24.H1_H1 ;  /* 0x30000018ff0d7230 */ /* 0x000fe40000004100 */
[--C-:B------:R-:W-:Y:S02]  /*8650*/  HADD2.F32 R49, -RZ, R25.reuse.H0_H0 ;  /* 0x20000019ff317230 */ /* 0x100fe40000004100 */
[----:B------:R-:W-:Y:S02]  /*8660*/  HADD2.F32 R51, -RZ, R25.H1_H1 ;  /* 0x30000019ff337230 */ /* 0x000fe40000004100 */
[C---:B------:R-:W-:Y:S01]  /*8670*/  FMUL R13, R16.reuse, R13 ;  /* 0x0000000d100d7220 */ /* 0x040fe20000400000 */
[----:B------:R-:W-:Y:S02]  /*8680*/  HADD2.F32 R27, -RZ, R27.H1_H1 ;  /* 0x3000001bff1b7230 */ /* 0x000fe40000004100 */
[C---:B------:R-:W-:Y:S01]  /*8690*/  FMUL R25, R16.reuse, R49 ;  /* 0x0000003110197220 */ /* 0x040fe20000400000 */
[C---:B------:R-:W-:Y:S01]  /*86a0*/  FMUL R24, R16.reuse, R53 ;  /* 0x0000003510187220 */ /* 0x040fe20000400000 */
[C---:B------:R-:W-:Y:S01]  /*86b0*/  FMUL R32, R16.reuse, R51 ;  /* 0x0000003310207220 */ /* 0x040fe20000400000 */
[C---:B------:R-:W-:Y:S01]  /*86c0*/  FMUL R0, R16.reuse, R0 ;  /* 0x0000000010007220 */ /* 0x040fe20000400000 */
[----:B------:R-:W-:Y:S01]  /*86d0*/  FMUL R16, R16, R27 ;  /* 0x0000001b10107220 */ /* 0x000fe20000400000 */
[-C--:B------:R-:W-:Y:S01]  /*86e0*/  FFMA R27, R15, R30.reuse, R12 ;  /* 0x0000001e0f1b7223 */ /* 0x080fe2000000000c */
[----:B------:R-:W-:-:S02]  /*86f0*/  FFMA R34, R14, R30, R13 ;  /* 0x0000001e0e227223 */ /* 0x000fc4000000000d */
[----:B------:R1:W5:Y:S01]  /*8700*/  LD.E.128 R12, desc[UR8][R28.64+0x700] ;  /* 0x000700081c0c7980 */ /* 0x000362000c101d00 */
[----:B------:R-:W-:Y:S01]  /*8710*/  FFMA R22, R22, R30, R25 ;  /* 0x0000001e16167223 */ /* 0x000fe20000000019 */
[----:B------:R-:W-:-:S05]  /*8720*/  FMNMX R25, R31, R18, !PT ;  /* 0x000000121f197209 */ /* 0x000fca0007800000 */
[----:B------:R-:W-:Y:S01]  /*8730*/  FADD R31, R31, -R25 ;  /* 0x800000191f1f7221 */ /* 0x000fe20000000000 */
[----:B------:R-:W-:-:S05]  /*8740*/  FADD R18, -R25, R18 ;  /* 0x0000001219127221 */ /* 0x000fca0000000100 */
[----:B------:R-:W1:Y:S01]  /*8750*/  MUFU.EX2 R31, R31 ;  /* 0x0000001f001f7308 */ /* 0x000e620000000800 */
[----:B------:R-:W-:-:S07]  /*8760*/  ISETP.NE.AND P1, PT, R2, RZ, PT ;  /* 0x000000ff0200720c */ /* 0x000fce0003f25270 */
[----:B------:R-:W1:Y:S02]  /*8770*/  MUFU.EX2 R18, R18 ;  /* 0x0000001200127308 */ /* 0x000e640000000800 */
[-C--:B-1----:R-:W-:Y:S01]  /*8780*/  FFMA R28, R35, R30.reuse, R0 ;  /* 0x0000001e231c7223 */ /* 0x082fe20000000000 */
[-C--:B------:R-:W-:Y:S01]  /*8790*/  FFMA R32, R39, R30.reuse, R32 ;  /* 0x0000001e27207223 */ /* 0x080fe20000000020 */
[-C--:B------:R-:W-:Y:S01]  /*87a0*/  FFMA R24, R45, R30.reuse, R24 ;  /* 0x0000001e2d187223 */ /* 0x080fe20000000018 */
[----:B------:R-:W-:Y:S01]  /*87b0*/  FFMA R16, R33, R30, R16 ;  /* 0x0000001e21107223 */ /* 0x000fe20000000010 */
[----:B------:R-:W1:Y:S01]  /*87c0*/  @!P1 S2R R0, SR_CgaCtaId ;  /* 0x0000000000009919 */ /* 0x000e620000008800 */
[----:B------:R-:W-:-:S04]  /*87d0*/  FMUL R29, R17, R31 ;  /* 0x0000001f111d7220 */ /* 0x000fc80000400000 */
[----:B------:R-:W-:Y:S01]  /*87e0*/  FFMA R19, R18, R19, R29 ;  /* 0x0000001312137223 */ /* 0x000fe2000000001d */
[----:B-1----:R-:W-:Y:S02]  /*87f0*/  @!P1 MOV R23, R0 ;  /* 0x0000000000179202 */ /* 0x002fe40000000f00 */
[----:B--2---:R-:W-:-:S05]  /*8800*/  FMNMX R38, R25, R40, !PT ;  /* 0x0000002819267209 */ /* 0x004fca0007800000 */
[----:B------:R-:W-:Y:S01]  /*8810*/  FADD R35, R40, -R38 ;  /* 0x8000002628237221 */ /* 0x000fe20000000000 */
[----:B------:R-:W-:Y:S01]  /*8820*/  FFMA R40, R47, R30, R26 ;  /* 0x0000001e2f287223 */ /* 0x000fe2000000001a */
[----:B------:R-:W-:Y:S01]  /*8830*/  FADD R30, R25, -R38 ;  /* 0x80000026191e7221 */ /* 0x000fe20000000000 */
[----:B------:R-:W-:Y:S01]  /*8840*/  FMNMX R17, R38, R42, !PT ;  /* 0x0000002a26117209 */ /* 0x000fe20007800000 */
[----:B------:R1:W-:Y:S08]  /*8850*/  MUFU.EX2 R26, R35 ;  /* 0x00000023001a7308 */ /* 0x0003f00000000800 */
[----:B------:R-:W2:Y:S01]  /*8860*/  MUFU.EX2 R30, R30 ;  /* 0x0000001e001e7308 */ /* 0x000ea20000000800 */
[----:B------:R-:W-:Y:S01]  /*8870*/  FADD R42, -R17, R42 ;  /* 0x0000002a112a7221 */ /* 0x000fe20000000100 */
[----:B---3--:R-:W-:-:S02]  /*8880*/  HADD2.F32 R25, -RZ, R4.H0_H0 ;  /* 0x20000004ff197230 */ /* 0x008fc40000004100 */
[----:B------:R-:W-:Y:S02]  /*8890*/  HADD2.F32 R29, -RZ, R4.H1_H1 ;  /* 0x30000004ff1d7230 */ /* 0x000fe40000004100 */
[----:B------:R-:W-:Y:S01]  /*88a0*/  FADD R4, R38, -R17 ;  /* 0x8000001126047221 */ /* 0x000fe20000000000 */
[--C-:B------:R-:W-:Y:S02]  /*88b0*/  HADD2.F32 R33, -RZ, R5.reuse.H0_H0 ;  /* 0x20000005ff217230 */ /* 0x100fe40000004100 */
[----:B-1----:R-:W-:-:S03]  /*88c0*/  HADD2.F32 R35, -RZ, R5.H1_H1 ;  /* 0x30000005ff237230 */ /* 0x002fc60000004100 */
[----:B------:R-:W1:Y:S01]  /*88d0*/  MUFU.EX2 R4, R4 ;  /* 0x0000000400047308 */ /* 0x000e620000000800 */
[--C-:B------:R-:W-:Y:S02]  /*88e0*/  HADD2.F32 R5, -RZ, R6.reuse.H0_H0 ;  /* 0x20000006ff057230 */ /* 0x100fe40000004100 */
[----:B------:R-:W-:Y:S02]  /*88f0*/  HADD2.F32 R39, -RZ, R6.H1_H1 ;  /* 0x30000006ff277230 */ /* 0x000fe40000004100 */
[----:B------:R-:W-:-:S03]  /*8900*/  FMUL R6, R18, R25 ;  /* 0x0000001912067220 */ /* 0x000fc60000400000 */
[----:B------:R-:W3:Y:S01]  /*8910*/  MUFU.EX2 R42, R42 ;  /* 0x0000002a002a7308 */ /* 0x000ee20000000800 */
[----:B------:R-:W-:Y:S01]  /*8920*/  FFMA R27, R27, R31, R6 ;  /* 0x0000001f1b1b7223 */ /* 0x000fe20000000006 */
[----:B--2---:R-:W-:Y:S01]  /*8930*/  FMUL R6, R19, R30 ;  /* 0x0000001e13067220 */ /* 0x004fe20000400000 */
[--C-:B------:R-:W-:Y:S02]  /*8940*/  HADD2.F32 R45, -RZ, R7.reuse.H0_H0 ;  /* 0x20000007ff2d7230 */ /* 0x100fe40000004100 */
[----:B------:R-:W-:Y:S02]  /*8950*/  HADD2.F32 R7, -RZ, R7.H1_H1 ;  /* 0x30000007ff077230 */ /* 0x000fe40000004100 */
[----:B------:R-:W-:Y:S01]  /*8960*/  FFMA R41, R41, R26, R6 ;  /* 0x0000001a29297223 */ /* 0x000fe20000000006 */
[C---:B------:R-:W-:Y:S01]  /*8970*/  FMUL R29, R18.reuse, R29 ;  /* 0x0000001d121d7220 */ /* 0x040fe20000400000 */
[C---:B------:R-:W-:Y:S01]  /*8980*/  FMUL R33, R18.reuse, R33 ;  /* 0x0000002112217220 */ /* 0x040fe20000400000 */
[C---:B------:R-:W-:Y:S01]  /*8990*/  FMUL R35, R18.reuse, R35 ;  /* 0x0000002312237220 */ /* 0x040fe20000400000 */
[C---:B------:R-:W-:Y:S01]  /*89a0*/  FMUL R5, R18.reuse, R5 ;  /* 0x0000000512057220 */ /* 0x040fe20000400000 */
[C---:B------:R-:W-:Y:S01]  /*89b0*/  FMUL R39, R18.reuse, R39 ;  /* 0x0000002712277220 */ /* 0x040fe20000400000 */
[C---:B------:R-:W-:Y:S01]  /*89c0*/  FMUL R45, R18.reuse, R45 ;  /* 0x0000002d122d7220 */ /* 0x040fe20000400000 */
[----:B------:R-:W-:Y:S01]  /*89d0*/  FMUL R7, R18, R7 ;  /* 0x0000000712077220 */ /* 0x000fe20000400000 */
[----:B-1----:R-:W-:Y:S01]  /*89e0*/  FMUL R41, R41, R4 ;  /* 0x0000000429297220 */ /* 0x002fe20000400000 */
[----:B----4-:R-:W-:-:S02]  /*89f0*/  HADD2.F32 R19, -RZ, R8.H0_H0 ;  /* 0x20000008ff137230 */ /* 0x010fc40000004100 */
[-C--:B------:R-:W-:Y:S01]  /*8a00*/  FFMA R29, R34, R31.reuse, R29 ;  /* 0x0000001f221d7223 */ /* 0x080fe2000000001d */
[-C--:B------:R-:W-:Y:S01]  /*8a10*/  FFMA R33, R22, R31.reuse, R33 ;  /* 0x0000001f16217223 */ /* 0x080fe20000000021 */
[-C--:B------:R-:W-:Y:S01]  /*8a20*/  FFMA R35, R32, R31.reuse, R35 ;  /* 0x0000001f20237223 */ /* 0x080fe20000000023 */
[-C--:B------:R-:W-:Y:S01]  /*8a30*/  FFMA R5, R24, R31.reuse, R5 ;  /* 0x0000001f18057223 */ /* 0x080fe20000000005 */
[-C--:B------:R-:W-:Y:S01]  /*8a40*/  FFMA R39, R28, R31.reuse, R39 ;  /* 0x0000001f1c277223 */ /* 0x080fe20000000027 */
[-C--:B------:R-:W-:Y:S01]  /*8a50*/  FFMA R45, R40, R31.reuse, R45 ;  /* 0x0000001f282d7223 */ /* 0x080fe2000000002d */
[----:B------:R-:W-:Y:S01]  /*8a60*/  FFMA R7, R16, R31, R7 ;  /* 0x0000001f10077223 */ /* 0x000fe20000000007 */
[----:B---3--:R-:W-:Y:S01]  /*8a70*/  FFMA R43, R42, R43, R41 ;  /* 0x0000002b2a2b7223 */ /* 0x008fe20000000029 */
[----:B------:R-:W-:Y:S02]  /*8a80*/  HADD2.F32 R31, -RZ, R9.H0_H0 ;  /* 0x20000009ff1f7230 */ /* 0x000fe40000004100 */
[----:B------:R-:W-:Y:S01]  /*8a90*/  FMUL R0, R26, R19 ;  /* 0x000000131a007220 */ /* 0x000fe20000400000 */
[----:B------:R-:W-:-:S02]  /*8aa0*/  HADD2.F32 R25, -RZ, R8.H1_H1 ;  /* 0x30000008ff197230 */ /* 0x000fc40000004100 */
[----:B------:R-:W-:Y:S02]  /*8ab0*/  HADD2.F32 R9, -RZ, R9.H1_H1 ;  /* 0x30000009ff097230 */ /* 0x000fe40000004100 */
[--C-:B------:R-:W-:Y:S02]  /*8ac0*/  HADD2.F32 R41, -RZ, R10.reuse.H0_H0 ;  /* 0x2000000aff297230 */ /* 0x100fe40000004100 */
[----:B------:R-:W-:Y:S02]  /*8ad0*/  HADD2.F32 R47, -RZ, R10.H1_H1 ;  /* 0x3000000aff2f7230 */ /* 0x000fe40000004100 */
        /* <DEDUP_REMOVED lines=9> */
[----:B------:R-:W-:Y:S01]  /*8b70*/  @!P1 MOV R0, 0x400 ;  /* 0x0000040000009802 */ /* 0x000fe20000000f00 */
[----:B------:R-:W-:Y:S01]  /*8b80*/  FMUL R26, R26, R11 ;  /* 0x0000000b1a1a7220 */ /* 0x000fe20000400000 */
[----:B-----5:R-:W-:-:S02]  /*8b90*/  HADD2.F32 R11, -RZ, R13.H0_H0 ;  /* 0x2000000dff0b7230 */ /* 0x020fc40000004100 */
[----:B------:R-:W-:Y:S01]  /*8ba0*/  @!P1 LEA R32, R23, R0, 0x18 ;  /* 0x0000000017209211 */ /* 0x000fe200078ec0ff */
[----:B------:R-:W-:Y:S01]  /*8bb0*/  FFMA R19, R7, R30, R26 ;  /* 0x0000001e07137223 */ /* 0x000fe2000000001a */
[--C-:B------:R-:W-:Y:S01]  /*8bc0*/  HADD2.F32 R7, -RZ, R12.reuse.H0_H0 ;  /* 0x2000000cff077230 */ /* 0x100fe20000004100 */
[----:B------:R-:W-:Y:S01]  /*8bd0*/  BAR.SYNC.DEFER_BLOCKING 0x0 ;  /* 0x0000000000007b1d */ /* 0x000fe20000010000 */
[----:B------:R-:W-:Y:S02]  /*8be0*/  HADD2.F32 R9, -RZ, R12.H1_H1 ;  /* 0x3000000cff097230 */ /* 0x000fe40000004100 */
[----:B------:R-:W-:Y:S02]  /*8bf0*/  HADD2.F32 R13, -RZ, R13.H1_H1 ;  /* 0x3000000dff0d7230 */ /* 0x000fe40000004100 */
[--C-:B------:R-:W-:Y:S02]  /*8c00*/  HADD2.F32 R25, -RZ, R14.reuse.H0_H0 ;  /* 0x2000000eff197230 */ /* 0x100fe40000004100 */
[----:B------:R-:W-:-:S02]  /*8c10*/  HADD2.F32 R31, -RZ, R14.H1_H1 ;  /* 0x3000000eff1f7230 */ /* 0x000fc40000004100 */
[--C-:B------:R-:W-:Y:S02]  /*8c20*/  HADD2.F32 R41, -RZ, R15.reuse.H0_H0 ;  /* 0x2000000fff297230 */ /* 0x100fe40000004100 */
[----:B------:R-:W-:Y:S01]  /*8c30*/  HADD2.F32 R15, -RZ, R15.H1_H1 ;  /* 0x3000000fff0f7230 */ /* 0x000fe20000004100 */
[----:B------:R1:W-:Y:S01]  /*8c40*/  @!P1 STS [R32+0x804], R17 ;  /* 0x0008041120009388 */ /* 0x0003e20000000800 */
[-C--:B------:R-:W-:Y:S01]  /*8c50*/  FFMA R29, R29, R30.reuse, R6 ;  /* 0x0000001e1d1d7223 */ /* 0x080fe20000000006 */
[-C--:B------:R-:W-:Y:S01]  /*8c60*/  FFMA R33, R33, R30.reuse, R8 ;  /* 0x0000001e21217223 */ /* 0x080fe20000000008 */
[-C--:B------:R-:W-:Y:S01]  /*8c70*/  FFMA R35, R35, R30.reuse, R10 ;  /* 0x0000001e23237223 */ /* 0x080fe2000000000a */
[----:B------:R-:W-:Y:S01]  /*8c80*/  FFMA R5, R5, R30, R16 ;  /* 0x0000001e05057223 */ /* 0x000fe20000000010 */
[----:B------:R-:W-:Y:S01]  /*8c90*/  @!PT LDS RZ, [RZ] ;  /* 0x00000000fffff984 */ /* 0x000fe20000000800 */
[----:B------:R-:W-:Y:S01]  /*8ca0*/  @!PT LDS RZ, [RZ] ;  /* 0x00000000fffff984 */ /* 0x000fe20000000800 */
[----:B------:R-:W-:Y:S01]  /*8cb0*/  @!PT LDS RZ, [RZ] ;  /* 0x00000000fffff984 */ /* 0x000fe20000000800 */
[----:B------:R-:W-:Y:S01]  /*8cc0*/  @!PT LDS RZ, [RZ] ;  /* 0x00000000fffff984 */ /* 0x000fe20000000800 */
[----:B------:R-:W-:Y:S06]  /*8cd0*/  MEMBAR.ALL.GPU ;  /* 0x0000000000007992 */ /* 0x000fec000000a000 */
[----:B------:R-:W-:-:S00]  /*8ce0*/  ERRBAR ;  /* 0x00000000000079ab */ /* 0x000fc00000000000 */
[----:B------:R-:W-:Y:S08]  /*8cf0*/  CGAERRBAR ;  /* 0x00000000000075ab */ /* 0x000ff00000000000 */
[----:B------:R-:W-:Y:S01]  /*8d00*/  UCGABAR_ARV ;  /* 0x00000000000079c7 */ /* 0x000fe20008000000 */
[-C--:B------:R-:W-:Y:S01]  /*8d10*/  FFMA R39, R39, R30.reuse, R18 ;  /* 0x0000001e27277223 */ /* 0x080fe20000000012 */
[C---:B------:R-:W-:Y:S01]  /*8d20*/  FMUL R0, R42.reuse, R7 ;  /* 0x000000072a007220 */ /* 0x040fe20000400000 */
[C---:B------:R-:W-:Y:S01]  /*8d30*/  FMUL R12, R42.reuse, R9 ;  /* 0x000000092a0c7220 */ /* 0x040fe20000400000 */
[C---:B------:R-:W-:Y:S01]  /*8d40*/  FMUL R6, R42.reuse, R11 ;  /* 0x0000000b2a067220 */ /* 0x040fe20000400000 */
[C---:B------:R-:W-:Y:S01]  /*8d50*/  FMUL R8, R42.reuse, R13 ;  /* 0x0000000d2a087220 */ /* 0x040fe20000400000 */
[C---:B------:R-:W-:Y:S01]  /*8d60*/  FMUL R10, R42.reuse, R25 ;  /* 0x000000192a0a7220 */ /* 0x040fe20000400000 */
[C---:B------:R-:W-:Y:S01]  /*8d70*/  FMUL R14, R42.reuse, R31 ;  /* 0x0000001f2a0e7220 */ /* 0x040fe20000400000 */
[C---:B------:R-:W-:Y:S01]  /*8d80*/  FMUL R16, R42.reuse, R41 ;  /* 0x000000292a107220 */ /* 0x040fe20000400000 */
        /* <DEDUP_REMOVED lines=10> */
[----:B------:R-:W-:Y:S01]  /*8e30*/  UCGABAR_WAIT ;  /* 0x0000000000007dc7 */ /* 0x000fe20008000000 */
[----:B-1----:R-:W-:Y:S05]  /*8e40*/  CCTL.IVALL ;  /* 0x00000000ff00798f */ /* 0x002fea0002000000 */
.L_x_317:
[----:B------:R-:W-:-:S05]  /*8e50*/  CS2R.32 R0, SR_CgaSize ;  /* 0x0000000000007805 */ /* 0x000fca0000008a00 */
[----:B------:R-:W-:-:S06]  /*8e60*/  IMAD R0, R0, -0xa0, RZ ;  /* 0xffffff6000007824 */ /* 0x000fcc00078e02ff */
[----:B------:R-:W1:Y:S01]  /*8e70*/  LDC R0, c[0x0][R0+0x2cc] ;  /* 0x0000b30000007b82 */ /* 0x000e620000000800 */
[----:B------:R-:W-:Y:S02]  /*8e80*/  CS2R R4, SRZ ;  /* 0x0000000000047805 */ /* 0x000fe4000001ff00 */
[----:B-1----:R-:W-:-:S04]  /*8e90*/  IADD3 R22, PT, PT, R0, -0x3, RZ ;  /* 0xfffffffd00167810 */ /* 0x002fc80007ffe0ff */
[----:B------:R-:W-:-:S13]  /*8ea0*/  ISETP.GT.U32.AND P0, PT, R22, -0x3, PT ;  /* 0xfffffffd1600780c */ /* 0x000fda0003f04070 */
[----:B------:R-:W-:Y:S05]  /*8eb0*/  @P0 BRA `(.L_x_100) ;  /* 0x0000001400640947 */ /* 0x000fea0003800000 */
[----:B------:R-:W-:Y:S01]  /*8ec0*/  ISETP.GE.U32.AND P0, PT, R22, 0x3, PT ;  /* 0x000000031600780c */ /* 0x000fe20003f06070 */
[----:B------:R-:W-:Y:S01]  /*8ed0*/  HFMA2 R16, -RZ, RZ, 0, 5.9604644775390625e-08 ;  /* 0x00000001ff107431 */ /* 0x000fe200000001ff */
[----:B------:R-:W-:Y:S02]  /*8ee0*/  IADD3 R10, PT, PT, R0, -0x2, RZ ;  /* 0xfffffffe000a7810 */ /* 0x000fe40007ffe0ff */
[----:B------:R-:W-:Y:S02]  /*8ef0*/  CS2R R4, SRZ ;  /* 0x0000000000047805 */ /* 0x000fe4000001ff00 */
[----:B------:R-:W-:Y:S02]  /*8f00*/  MOV R24, R17 ;  /* 0x0000001100187202 */ /* 0x000fe40000000f00 */
[----:B------:R-:W-:-:S05]  /*8f10*/  LOP3.LUT R15, R10, 0x3, RZ, 0xc0, !PT ;  /* 0x000000030a0f7812 */ /* 0x000fca00078ec0ff */
[----:B------:R-:W-:Y:S05]  /*8f20*/  @!P0 BRA `(.L_x_101) ;  /* 0x0000001000288947 */ /* 0x000fea0003800000 */
[----:B------:R-:W-:Y:S01]  /*8f30*/  LOP3.LUT R10, R10, 0xfffffffc, RZ, 0xc0, !PT ;  /* 0xfffffffc0a0a7812 */ /* 0x000fe200078ec0ff */
[----:B------:R-:W-:Y:S01]  /*8f40*/  BSSY B0, `(.L_x_102) ;  /* 0x0000107000007945 */ /* 0x000fe20003800000 */
[----:B------:R-:W-:Y:S02]  /*8f50*/  IADD3 R19, PT, PT, R23, 0x2, RZ ;  /* 0x0000000217137810 */ /* 0x000fe40007ffe0ff */
[----:B------:R-:W-:Y:S02]  /*8f60*/  CS2R R4, SRZ ;  /* 0x0000000000047805 */ /* 0x000fe4000001ff00 */
[----:B------:R-:W-:Y:S02]  /*8f70*/  MOV R16, 0x2 ;  /* 0x0000000200107802 */ /* 0x000fe40000000f00 */
[----:B------:R-:W-:Y:S02]  /*8f80*/  MOV R24, R17 ;  /* 0x0000001100187202 */ /* 0x000fe40000000f00 */
[----:B------:R-:W-:-:S07]  /*8f90*/  IADD3 R18, PT, PT, -R10, RZ, RZ ;  /* 0x000000ff0a127210 */ /* 0x000fce0007ffe1ff */
.L_x_127:
[----:B------:R-:W-:Y:S01]  /*8fa0*/  IADD3 R18, PT, PT, R18, 0x4, RZ ;  /* 0x0000000412127810 */ /* 0x000fe20007ffe0ff */
[----:B------:R-:W-:Y:S03]  /*8fb0*/  BSSY.RECONVERGENT B1, `(.L_x_103) ;  /* 0x0000021000017945 */ /* 0x000fe60003800200 */
[----:B------:R-:W-:Y:S01]  /*8fc0*/  ISETP.NE.AND P0, PT, R18, RZ, PT ;  /* 0x000000ff1200720c */ /* 0x000fe20003f05270 */
[----:B-1234-:R-:W-:-:S12]  /*8fd0*/  @P1 BRA `(.L_x_104) ;  /* 0x0000000000781947 */ /* 0x01efd80003800000 */
[----:B------:R-:W1:Y:S01]  /*8fe0*/  I2F.U32.RP R10, R0 ;  /* 0x00000000000a7306 */ /* 0x000e620000209000 */
[----:B------:R-:W2:Y:S01]  /*8ff0*/  S2UR UR4, SR_CgaCtaId ;  /* 0x00000000000479c3 */ /* 0x000ea20000008800 */
[----:B------:R-:W3:Y:S01]  /*9000*/  S2R R27, SR_SWINHI ;  /* 0x00000000001b7919 */ /* 0x000ee20000002f00 */
[----:B------:R-:W-:-:S05]  /*9010*/  ISETP.NE.U32.AND P2, PT, R0, RZ, PT ;  /* 0x000000ff0000720c */ /* 0x000fca0003f45070 */
[----:B-1----:R-:W1:Y:S02]  /*9020*/  MUFU.RCP R10, R10 ;  /* 0x0000000a000a7308 */ /* 0x002e640000001000 */
[----:B-1----:R-:W-:Y:S02]  /*9030*/  IADD3 R4, PT, PT, R10, 0xffffffe, RZ ;  /* 0x0ffffffe0a047810 */ /* 0x002fe40007ffe0ff */
[----:B------:R-:W-:-:S04]  /*9040*/  MOV R10, 0x400 ;  /* 0x00000400000a7802 */ /* 0x000fc80000000f00 */
[----:B------:R1:W4:Y:S02]  /*9050*/  F2I.FTZ.U32.TRUNC.NTZ R5, R4 ;  /* 0x0000000400057305 */ /* 0x000324000021f000 */
[----:B-1----:R-:W-:Y:S01]  /*9060*/  HFMA2 R4, -RZ, RZ, 0, 0 ;  /* 0x00000000ff047431 */ /* 0x002fe200000001ff */
[----:B----4-:R-:W-:-:S05]  /*9070*/  IADD3 R23, PT, PT, RZ, -R5, RZ ;  /* 0x80000005ff177210 */ /* 0x010fca0007ffe0ff */
[----:B------:R-:W-:-:S04]  /*9080*/  IMAD R23, R23, R0, RZ ;  /* 0x0000000017177224 */ /* 0x000fc800078e02ff */
[----:B------:R-:W-:Y:S01]  /*9090*/  IMAD.HI.U32 R24, R5, R23, R4 ;  /* 0x0000001705187227 */ /* 0x000fe200078e0004 */
[----:B------:R-:W-:Y:S02]  /*90a0*/  IADD3 R5, PT, PT, R19, -0x1, RZ ;  /* 0xffffffff13057810 */ /* 0x000fe40007ffe0ff */
[----:B--2---:R-:W-:Y:S02]  /*90b0*/  MOV R23, UR4 ;  /* 0x0000000400177c02 */ /* 0x004fe40008000f00 */
[----:B------:R-:W-:Y:S01]  /*90c0*/  IADD3 R4, PT, PT, R10, 0x804, RZ ;  /* 0x000008040a047810 */ /* 0x000fe20007ffe0ff */
[----:B------:R-:W-:-:S03]  /*90d0*/  IMAD.HI.U32 R24, R24, R5, RZ ;  /* 0x0000000518187227 */ /* 0x000fc600078e00ff */
[----:B------:R-:W-:Y:S02]  /*90e0*/  LEA R4, R23, R4, 0x18 ;  /* 0x0000000417047211 */ /* 0x000fe400078ec0ff */
[----:B------:R-:W-:-:S05]  /*90f0*/  IADD3 R24, PT, PT, -R24, RZ, RZ ;  /* 0x000000ff18187210 */ /* 0x000fca0007ffe1ff */
[----:B------:R-:W-:Y:S01]  /*9100*/  IMAD R25, R0, R24, R5 ;  /* 0x0000001800197224 */ /* 0x000fe200078e0205 */
[----:B------:R-:W-:Y:S02]  /*9110*/  LEA R24, R23, R10, 0x18 ;  /* 0x0000000a17187211 */ /* 0x000fe400078ec0ff */
[----:B------:R-:W-:Y:S02]  /*9120*/  MOV R4, R4 ;  /* 0x0000000400047202 */ /* 0x000fe40000000f00 */
[----:B---3--:R-:W-:Y:S02]  /*9130*/  MOV R5, R27 ;  /* 0x0000001b00057202 */ /* 0x008fe40000000f00 */
[----:B------:R-:W-:Y:S01]  /*9140*/  ISETP.GE.U32.AND P1, PT, R25, R0, PT ;  /* 0x000000001900720c */ /* 0x000fe20003f26070 */
[----:B------:R-:W1:-:S12]  /*9150*/  LDS R24, [R24+0x804] ;  /* 0x0008040018187984 */ /* 0x000e580000000800 */
[----:B------:R-:W-:-:S04]  /*9160*/  @P1 IADD3 R25, PT, PT, R25, -R0, RZ ;  /* 0x8000000019191210 */ /* 0x000fc80007ffe0ff */
[----:B------:R-:W-:-:S13]  /*9170*/  ISETP.GE.U32.AND P1, PT, R25, R0, PT ;  /* 0x000000001900720c */ /* 0x000fda0003f26070 */
[-C--:B------:R-:W-:Y:S02]  /*9180*/  @P1 IADD3 R25, PT, PT, R25, -R0.reuse, RZ ;  /* 0x8000000019191210 */ /* 0x080fe40007ffe0ff */
[----:B------:R-:W-:-:S04]  /*9190*/  @!P2 LOP3.LUT R25, RZ, R0, RZ, 0x33, !PT ;  /* 0x00000000ff19a212 */ /* 0x000fc800078e33ff */
[----:B------:R-:W-:Y:S02]  /*91a0*/  PRMT R4, R25, 0x654, R4 ;  /* 0x0000065419047816 */ /* 0x000fe40000000004 */
[----:B------:R-:W-:-:S07]  /*91b0*/  MOV R5, R5 ;  /* 0x0000000500057202 */ /* 0x000fce0000000f00 */
.L_x_104:
[----:B------:R-:W-:Y:S05]  /*91c0*/  BSYNC.RECONVERGENT B1 ;  /* 0x0000000000017941 */ /* 0x000fea0003800200 */
.L_x_103:
[----:B------:R-:W-:Y:S01]  /*91d0*/  UMOV UR4, 0xffffffff ;  /* 0xffffffff00047882 */ /* 0x000fe20000000000 */
[----:B------:R-:W-:Y:S02]  /*91e0*/  ISETP.NE.AND P1, PT, R2, RZ, PT ;  /* 0x000000ff0200720c */ /* 0x000fe40003f25270 */
[----:B------:R-:W-:Y:S11]  /*91f0*/  BRA.DIV UR4, `(.L_x_105) ;  /* 0x0000007a04087947 */ /* 0x000ff6000b800000 */
        /* <DEDUP_REMOVED lines=10> */
.L_x_321:
[----:B------:R-:W-:Y:S04]  /*92a0*/  BSSY.RECONVERGENT B1, `(.L_x_106) ;  /* 0x0000005000017945 */ /* 0x000fe80003800200 */
[----:B------:R-:W-:Y:S05]  /*92b0*/  @P1 BRA `(.L_x_107) ;  /* 0x00000000000c1947 */ /* 0x000fea0003800000 */
[----:B------:R-:W1:Y:S02]  /*92c0*/  LD.E R25, desc[UR8][R4.64] ;  /* 0x0000000804197980 */ /* 0x000e64000c101900 */
[----:B-1----:R-:W-:-:S05]  /*92d0*/  FMNMX R25, R24, R25, !PT ;  /* 0x0000001918197209 */ /* 0x002fca0007800000 */
[----:B------:R2:W-:Y:S02]  /*92e0*/  ST.E desc[UR8][R4.64], R25 ;  /* 0x0000001904007985 */ /* 0x0005e4000c101908 */
.L_x_107:
[----:B------:R-:W-:Y:S05]  /*92f0*/  BSYNC.RECONVERGENT B1 ;  /* 0x0000000000017941 */ /* 0x000fea0003800200 */
.L_x_106:
        /* <DEDUP_REMOVED lines=12> */
.L_x_325:
[----:B------:R-:W-:Y:S04]  /*93c0*/  BSSY.RECONVERGENT B1, `(.L_x_109) ;  /* 0x000001f000017945 */ /* 0x000fe80003800200 */
[----:B------:R-:W-:Y:S05]  /*93d0*/  @P1 BRA `(.L_x_110) ;  /* 0x0000000000741947 */ /* 0x000fea0003800000 */
[----:B------:R-:W3:Y:S01]  /*93e0*/  I2F.U32.RP R10, R0 ;  /* 0x00000000000a7306 */ /* 0x000ee20000209000 */
[----:B------:R-:W4:Y:S01]  /*93f0*/  S2UR UR4, SR_CgaCtaId ;  /* 0x00000000000479c3 */ /* 0x000f220000008800 */
[----:B--2---:R-:W-:Y:S01]  /*9400*/  HFMA2 R4, -RZ, RZ, 0, 0 ;  /* 0x00000000ff047431 */ /* 0x004fe200000001ff */
[----:B------:R-:W2:Y:S01]  /*9410*/  S2R R27, SR_SWINHI ;  /* 0x00000000001b7919 */ /* 0x000ea20000002f00 */
[----:B------:R-:W-:-:S04]  /*9420*/  ISETP.NE.U32.AND P3, PT, R0, RZ, PT ;  /* 0x000000ff0000720c */ /* 0x000fc80003f65070 */
[----:B---3--:R-:W3:Y:S02]  /*9430*/  MUFU.RCP R10, R10 ;  /* 0x0000000a000a7308 */ /* 0x008ee40000001000 */
[----:B---3--:R-:W-:Y:S02]  /*9440*/  IADD3 R5, PT, PT, R10, 0xffffffe, RZ ;  /* 0x0ffffffe0a057810 */ /* 0x008fe40007ffe0ff */
[----:B------:R-:W-:-:S04]  /*9450*/  MOV R10, 0x400 ;  /* 0x00000400000a7802 */ /* 0x000fc80000000f00 */
[----:B------:R-:W3:Y:S02]  /*9460*/  F2I.FTZ.U32.TRUNC.NTZ R5, R5 ;  /* 0x0000000500057305 */ /* 0x000ee4000021f000 */
[----:B---3--:R-:W-:-:S05]  /*9470*/  IADD3 R23, PT, PT, RZ, -R5, RZ ;  /* 0x80000005ff177210 */ /* 0x008fca0007ffe0ff */
[----:B------:R-:W-:-:S04]  /*9480*/  IMAD R23, R23, R0, RZ ;  /* 0x0000000017177224 */ /* 0x000fc800078e02ff */
[----:B------:R-:W-:Y:S01]  /*9490*/  IMAD.HI.U32 R4, R5, R23, R4 ;  /* 0x0000001705047227 */ /* 0x000fe200078e0004 */
[----:B----4-:R-:W-:-:S04]  /*94a0*/  MOV R23, UR4 ;  /* 0x0000000400177c02 */ /* 0x010fc80008000f00 */
[----:B-1----:R-:W-:Y:S01]  /*94b0*/  LEA R24, R23, R10, 0x18 ;  /* 0x0000000a17187211 */ /* 0x002fe200078ec0ff */
[----:B------:R-:W-:Y:S01]  /*94c0*/  IMAD.HI.U32 R4, R4, R19, RZ ;  /* 0x0000001304047227 */ /* 0x000fe200078e00ff */
[----:B------:R-:W-:-:S04]  /*94d0*/  IADD3 R10, PT, PT, R10, 0x804, RZ ;  /* 0x000008040a0a7810 */ /* 0x000fc80007ffe0ff */
[----:B------:R-:W-:Y:S01]  /*94e0*/  IADD3 R4, PT, PT, -R4, RZ, RZ ;  /* 0x000000ff04047210 */ /* 0x000fe20007ffe1ff */
[----:B------:R-:W3:Y:S04]  /*94f0*/  LDS R24, [R24+0x804] ;  /* 0x0008040018187984 */ /* 0x000ee80000000800 */
[----:B------:R-:W-:Y:S01]  /*9500*/  IMAD R25, R0, R4, R19 ;  /* 0x0000000400197224 */ /* 0x000fe200078e0213 */
[----:B------:R-:W-:-:S04]  /*9510*/  LEA R4, R23, R10, 0x18 ;  /* 0x0000000a17047211 */ /* 0x000fc800078ec0ff */
[----:B------:R-:W-:Y:S02]  /*9520*/  ISETP.GE.U32.AND P2, PT, R25, R0, PT ;  /* 0x000000001900720c */ /* 0x000fe40003f46070 */
[----:B------:R-:W-:Y:S02]  /*9530*/  MOV R4, R4 ;  /* 0x0000000400047202 */ /* 0x000fe40000000f00 */
[----:B--2---:R-:W-:-:S09]  /*9540*/  MOV R5, R27 ;  /* 0x0000001b00057202 */ /* 0x004fd20000000f00 */
[----:B------:R-:W-:-:S04]  /*9550*/  @P2 IADD3 R25, PT, PT, R25, -R0, RZ ;  /* 0x8000000019192210 */ /* 0x000fc80007ffe0ff */
[----:B------:R-:W-:-:S13]  /*9560*/  ISETP.GE.U32.AND P2, PT, R25, R0, PT ;  /* 0x000000001900720c */ /* 0x000fda0003f46070 */
[-C--:B------:R-:W-:Y:S02]  /*9570*/  @P2 IADD3 R25, PT, PT, R25, -R0.reuse, RZ ;  /* 0x8000000019192210 */ /* 0x080fe40007ffe0ff */
[----:B------:R-:W-:-:S04]  /*9580*/  @!P3 LOP3.LUT R25, RZ, R0, RZ, 0x33, !PT ;  /* 0x00000000ff19b212 */ /* 0x000fc800078e33ff */
[----:B------:R-:W-:Y:S02]  /*9590*/  PRMT R4, R25, 0x654, R4 ;  /* 0x0000065419047816 */ /* 0x000fe40000000004 */
[----:B---3--:R-:W-:-:S07]  /*95a0*/  MOV R5, R5 ;  /* 0x0000000500057202 */ /* 0x008fce0000000f00 */
.L_x_110:
[----:B------:R-:W-:Y:S05]  /*95b0*/  BSYNC.RECONVERGENT B1 ;  /* 0x0000000000017941 */ /* 0x000fea0003800200 */
.L_x_109:
        /* <DEDUP_REMOVED lines=12> */
.L_x_329:
[----:B------:R-:W-:Y:S04]  /*9680*/  BSSY.RECONVERGENT B1, `(.L_x_112) ;  /* 0x0000005000017945 */ /* 0x000fe80003800200 */
[----:B------:R-:W-:Y:S05]  /*9690*/  @P1 BRA `(.L_x_113) ;  /* 0x00000000000c1947 */ /* 0x000fea0003800000 */
[----:B--2---:R-:W1:Y:S02]  /*96a0*/  LD.E R25, desc[UR8][R4.64] ;  /* 0x0000000804197980 */ /* 0x004e64000c101900 */
[----:B-1----:R-:W-:-:S05]  /*96b0*/  FMNMX R25, R24, R25, !PT ;  /* 0x0000001918197209 */ /* 0x002fca0007800000 */
[----:B------:R3:W-:Y:S02]  /*96c0*/  ST.E desc[UR8][R4.64], R25 ;  /* 0x0000001904007985 */ /* 0x0007e4000c101908 */
.L_x_113:
[----:B------:R-:W-:Y:S05]  /*96d0*/  BSYNC.RECONVERGENT B1 ;  /* 0x0000000000017941 */ /* 0x000fea0003800200 */
.L_x_112:
        /* <DEDUP_REMOVED lines=12> */
.L_x_333:
[----:B------:R-:W-:Y:S04]  /*97a0*/  BSSY.RECONVERGENT B1, `(.L_x_115) ;  /* 0x0000020000017945 */ /* 0x000fe80003800200 */
[----:B------:R-:W-:Y:S05]  /*97b0*/  @P1 BRA `(.L_x_116) ;  /* 0x0000000000781947 */ /* 0x000fea0003800000 */
[----:B------:R-:W4:Y:S01]  /*97c0*/  I2F.U32.RP R10, R0 ;  /* 0x00000000000a7306 */ /* 0x000f220000209000 */
[----:B------:R-:W5:Y:S01]  /*97d0*/  S2UR UR4, SR_CgaCtaId ;  /* 0x00000000000479c3 */ /* 0x000f620000008800 */
[----:B--23--:R-:W-:Y:S01]  /*97e0*/  HFMA2 R4, -RZ, RZ, 0, 0 ;  /* 0x00000000ff047431 */ /* 0x00cfe200000001ff */
[----:B------:R-:W2:Y:S01]  /*97f0*/  S2R R27, SR_SWINHI ;  /* 0x00000000001b7919 */ /* 0x000ea20000002f00 */
[----:B------:R-:W-:-:S04]  /*9800*/  ISETP.NE.U32.AND P3, PT, R0, RZ, PT ;  /* 0x000000ff0000720c */ /* 0x000fc80003f65070 */
[----:B----4-:R-:W3:Y:S02]  /*9810*/  MUFU.RCP R10, R10 ;  /* 0x0000000a000a7308 */ /* 0x010ee40000001000 */
[----:B---3--:R-:W-:Y:S02]  /*9820*/  IADD3 R23, PT, PT, R10, 0xffffffe, RZ ;  /* 0x0ffffffe0a177810 */ /* 0x008fe40007ffe0ff */
[----:B------:R-:W-:-:S04]  /*9830*/  MOV R10, 0x400 ;  /* 0x00000400000a7802 */ /* 0x000fc80000000f00 */
[----:B------:R5:W3:Y:S02]  /*9840*/  F2I.FTZ.U32.TRUNC.NTZ R5, R23 ;  /* 0x0000001700057305 */ /* 0x000ae4000021f000 */
[----:B-----5:R-:W-:-:S04]  /*9850*/  MOV R23, UR4 ;  /* 0x0000000400177c02 */ /* 0x020fc80008000f00 */
[----:B-1----:R-:W-:Y:S02]  /*9860*/  LEA R24, R23, R10, 0x18 ;  /* 0x0000000a17187211 */ /* 0x002fe400078ec0ff */
[----:B---3--:R-:W-:Y:S02]  /*9870*/  IADD3 R25, PT, PT, RZ, -R5, RZ ;  /* 0x80000005ff197210 */ /* 0x008fe40007ffe0ff */
[----:B------:R-:W-:Y:S02]  /*9880*/  IADD3 R10, PT, PT, R10, 0x804, RZ ;  /* 0x000008040a0a7810 */ /* 0x000fe40007ffe0ff */
[----:B------:R-:W4:Y:S01]  /*9890*/  LDS R24, [R24+0x804] ;  /* 0x0008040018187984 */ /* 0x000f220000000800 */
[----:B------:R-:W-:-:S04]  /*98a0*/  IMAD R25, R25, R0, RZ ;  /* 0x0000000019197224 */ /* 0x000fc800078e02ff */
[----:B------:R-:W-:Y:S01]  /*98b0*/  IMAD.HI.U32 R4, R5, R25, R4 ;  /* 0x0000001905047227 */ /* 0x000fe200078e0004 */
[----:B------:R-:W-:-:S05]  /*98c0*/  IADD3 R5, PT, PT, R19, 0x1, RZ ;  /* 0x0000000113057810 */ /* 0x000fca0007ffe0ff */
[----:B------:R-:W-:-:S05]  /*98d0*/  IMAD.HI.U32 R4, R4, R5, RZ ;  /* 0x0000000504047227 */ /* 0x000fca00078e00ff */
[----:B------:R-:W-:-:S05]  /*98e0*/  IADD3 R4, PT, PT, -R4, RZ, RZ ;  /* 0x000000ff04047210 */ /* 0x000fca0007ffe1ff */
        /* <DEDUP_REMOVED lines=10> */
[----:B----4-:R-:W-:-:S07]  /*9990*/  MOV R5, R5 ;  /* 0x0000000500057202 */ /* 0x010fce0000000f00 */
.L_x_116:
[----:B------:R-:W-:Y:S05]  /*99a0*/  BSYNC.RECONVERGENT B1 ;  /* 0x0000000000017941 */ /* 0x000fea0003800200 */
.L_x_115:
        /* <DEDUP_REMOVED lines=12> */
.L_x_337:
[----:B------:R-:W-:Y:S04]  /*9a70*/  BSSY.RECONVERGENT B1, `(.L_x_118) ;  /* 0x0000005000017945 */ /* 0x000fe80003800200 */
[----:B------:R-:W-:Y:S05]  /*9a80*/  @P1 BRA `(.L_x_119) ;  /* 0x00000000000c1947 */ /* 0x000fea0003800000 */
[----:B--23--:R-:W1:Y:S02]  /*9a90*/  LD.E R25, desc[UR8][R4.64] ;  /* 0x0000000804197980 */ /* 0x00ce64000c101900 */
[----:B-1----:R-:W-:-:S05]  /*9aa0*/  FMNMX R25, R24, R25, !PT ;  /* 0x0000001918197209 */ /* 0x002fca0007800000 */
[----:B------:R4:W-:Y:S02]  /*9ab0*/  ST.E desc[UR8][R4.64], R25 ;  /* 0x0000001904007985 */ /* 0x0009e4000c101908 */
.L_x_119:
[----:B------:R-:W-:Y:S05]  /*9ac0*/  BSYNC.RECONVERGENT B1 ;  /* 0x0000000000017941 */ /* 0x000fea0003800200 */
.L_x_118:
        /* <DEDUP_REMOVED lines=12> */
.L_x_341:
[----:B------:R-:W-:Y:S04]  /*9b90*/  BSSY.RECONVERGENT B1, `(.L_x_121) ;  /* 0x0000020000017945 */ /* 0x000fe80003800200 */
[----:B------:R-:W-:Y:S05]  /*9ba0*/  @P1 BRA `(.L_x_122) ;  /* 0x0000000000781947 */ /* 0x000fea0003800000 */
[----:B------:R-:W5:Y:S01]  /*9bb0*/  I2F.U32.RP R10, R0 ;  /* 0x00000000000a7306 */ /* 0x000f620000209000 */
[----:B------:R-:W1:Y:S01]  /*9bc0*/  S2UR UR4, SR_CgaCtaId ;  /* 0x00000000000479c3 */ /* 0x000e620000008800 */
[----:B--234-:R-:W-:Y:S01]  /*9bd0*/  HFMA2 R4, -RZ, RZ, 0, 0 ;  /* 0x00000000ff047431 */ /* 0x01cfe200000001ff */
[----:B------:R-:W2:Y:S01]  /*9be0*/  S2R R27, SR_SWINHI ;  /* 0x00000000001b7919 */ /* 0x000ea20000002f00 */
[----:B------:R-:W-:-:S04]  /*9bf0*/  ISETP.NE.U32.AND P3, PT, R0, RZ, PT ;  /* 0x000000ff0000720c */ /* 0x000fc80003f65070 */
[----:B-----5:R-:W3:Y:S02]  /*9c00*/  MUFU.RCP R10, R10 ;  /* 0x0000000a000a7308 */ /* 0x020ee40000001000 */
[----:B---3--:R-:W-:Y:S02]  /*9c10*/  IADD3 R23, PT, PT, R10, 0xffffffe, RZ ;  /* 0x0ffffffe0a177810 */ /* 0x008fe40007ffe0ff */
[----:B------:R-:W-:-:S04]  /*9c20*/  MOV R10, 0x400 ;  /* 0x00000400000a7802 */ /* 0x000fc80000000f00 */
[----:B------:R1:W3:Y:S02]  /*9c30*/  F2I.FTZ.U32.TRUNC.NTZ R5, R23 ;  /* 0x0000001700057305 */ /* 0x0002e4000021f000 */
[----:B-1----:R-:W-:-:S04]  /*9c40*/  MOV R23, UR4 ;  /* 0x0000000400177c02 */ /* 0x002fc80008000f00 */
[----:B------:R-:W-:Y:S02]  /*9c50*/  LEA R24, R23, R10, 0x18 ;  /* 0x0000000a17187211 */ /* 0x000fe400078ec0ff */
[----:B---3--:R-:W-:Y:S02]  /*9c60*/  IADD3 R25, PT, PT, RZ, -R5, RZ ;  /* 0x80000005ff197210 */ /* 0x008fe40007ffe0ff */
[----:B------:R-:W-:Y:S02]  /*9c70*/  IADD3 R10, PT, PT, R10, 0x804, RZ ;  /* 0x000008040a0a7810 */ /* 0x000fe40007ffe0ff */
[----:B------:R-:W1:Y:S01]  /*9c80*/  LDS R24, [R24+0x804] ;  /* 0x0008040018187984 */ /* 0x000e620000000800 */
        /* <DEDUP_REMOVED lines=15> */
[----:B-1----:R-:W-:-:S07]  /*9d80*/  MOV R5, R5 ;  /* 0x0000000500057202 */ /* 0x002fce0000000f00 */
.L_x_122:
[----:B------:R-:W-:Y:S05]  /*9d90*/  BSYNC.RECONVERGENT B1 ;  /* 0x0000000000017941 */ /* 0x000fea0003800200 */
.L_x_121:
        /* <DEDUP_REMOVED lines=12> */
.L_x_345:
[----:B------:R-:W-:Y:S04]  /*9e60*/  BSSY.RECONVERGENT B1, `(.L_x_124) ;  /* 0x0000005000017945 */ /* 0x000fe80003800200 */
[----:B------:R-:W-:Y:S05]  /*9e70*/  @P1 BRA `(.L_x_125) ;  /* 0x00000000000c1947 */ /* 0x000fea0003800000 */
[----:B--234-:R-:W1:Y:S02]  /*9e80*/  LD.E R25, desc[UR8][R4.64] ;  /* 0x0000000804197980 */ /* 0x01ce64000c101900 */
[----:B-1----:R-:W-:-:S05]  /*9e90*/  FMNMX R25, R24, R25, !PT ;  /* 0x0000001918197209 */ /* 0x002fca0007800000 */
[----:B------:R1:W-:Y:S02]  /*9ea0*/  ST.E desc[UR8][R4.64], R25 ;  /* 0x0000001904007985 */ /* 0x0003e4000c101908 */
.L_x_125:
[----:B------:R-:W-:Y:S05]  /*9eb0*/  BSYNC.RECONVERGENT B1 ;  /* 0x0000000000017941 */ /* 0x000fea0003800200 */
.L_x_124:
        /* <DEDUP_REMOVED lines=12> */
.L_x_349:
[----:B------:R-:W-:Y:S02]  /*9f80*/  IADD3 R19, PT, PT, R19, 0x4, RZ ;  /* 0x0000000413137810 */ /* 0x000fe40007ffe0ff */
[----:B------:R-:W-:Y:S01]  /*9f90*/  IADD3 R16, PT, PT, R16, 0x4, RZ ;  /* 0x0000000410107810 */ /* 0x000fe20007ffe0ff */
[----:B------:R-:W-:Y:S06]  /*9fa0*/  @P0 BRA `(.L_x_127) ;  /* 0xffffffec00fc0947 */ /* 0x000fec000383ffff */
[----:B------:R-:W-:Y:S05]  /*9fb0*/  BSYNC B0 ;  /* 0x0000000000007941 */ /* 0x000fea0003800000 */
.L_x_102:
[----:B------:R-:W-:-:S07]  /*9fc0*/  IADD3 R16, PT, PT, R16, -0x1, RZ ;  /* 0xffffffff10107810 */ /* 0x000fce0007ffe0ff */
.L_x_101:
[----:B------:R-:W-:Y:S01]  /*9fd0*/  ISETP.NE.AND P0, PT, R15, RZ, PT ;  /* 0x000000ff0f00720c */ /* 0x000fe20003f05270 */
[----:B------:R-:W-:-:S12]  /*9fe0*/  BSSY B0, `(.L_x_100) ;  /* 0x0000046000007945 */ /* 0x000fd80003800000 */
[----:B------:R-:W-:Y:S05]  /*9ff0*/  @!P0 BRA `(.L_x_128) ;  /* 0x0000000400108947 */ /* 0x000fea0003800000 */
[----:B------:R-:W-:Y:S02]  /*a000*/  IADD3 R23, PT, PT, R23, R16, RZ ;  /* 0x0000001017177210 */ /* 0x000fe40007ffe0ff */
[----:B------:R-:W-:-:S07]  /*a010*/  IADD3 R15, PT, PT, -R15, RZ, RZ ;  /* 0x000000ff0f0f7210 */ /* 0x000fce0007ffe1ff */
.L_x_135:
[----:B------:R-:W-:Y:S01]  /*a020*/  IADD3 R15, PT, PT, R15, 0x1, RZ ;  /* 0x000000010f0f7810 */ /* 0x000fe20007ffe0ff */
[----:B------:R-:W-:Y:S03]  /*a030*/  BSSY.RECONVERGENT B1, `(.L_x_129) ;  /* 0x000001f000017945 */ /* 0x000fe60003800200 */
[----:B------:R-:W-:Y:S01]  /*a040*/  ISETP.NE.AND P2, PT, R15, RZ, PT ;  /* 0x000000ff0f00720c */ /* 0x000fe20003f45270 */
[----:B-1----:R-:W-:-:S12]  /*a050*/  @P1 BRA `(.L_x_130) ;  /* 0x0000000000701947 */ /* 0x002fd80003800000 */
[----:B------:R-:W5:Y:S01]  /*a060*/  I2F.U32.RP R16, R0 ;  /* 0x0000000000107306 */ /* 0x000f620000209000 */
[----:B------:R-:W5:Y:S01]  /*a070*/  S2R R10, SR_CgaCtaId ;  /* 0x00000000000a7919 */ /* 0x000f620000008800 */
[----:B-1234-:R-:W-:Y:S01]  /*a080*/  HFMA2 R4, -RZ, RZ, 0, 0 ;  /* 0x00000000ff047431 */ /* 0x01efe200000001ff */
[----:B------:R-:W-:-:S05]  /*a090*/  ISETP.NE.U32.AND P1, PT, R0, RZ, PT ;  /* 0x000000ff0000720c */ /* 0x000fca0003f25070 */
[----:B-----5:R-:W1:Y:S02]  /*a0a0*/  MUFU.RCP R16, R16 ;  /* 0x0000001000107308 */ /* 0x020e640000001000 */
[----:B-1----:R-:W-:Y:S02]  /*a0b0*/  IADD3 R18, PT, PT, R16, 0xffffffe, RZ ;  /* 0x0ffffffe10127810 */ /* 0x002fe40007ffe0ff */
[----:B------:R-:W1:Y:S04]  /*a0c0*/  S2R R16, SR_SWINHI ;  /* 0x0000000000107919 */ /* 0x000e680000002f00 */
[----:B------:R-:W2:Y:S02]  /*a0d0*/  F2I.FTZ.U32.TRUNC.NTZ R5, R18 ;  /* 0x0000001200057305 */ /* 0x000ea4000021f000 */
[----:B--2---:R-:W-:-:S05]  /*a0e0*/  IADD3 R19, PT, PT, RZ, -R5, RZ ;  /* 0x80000005ff137210 */ /* 0x004fca0007ffe0ff */
[----:B------:R-:W-:-:S04]  /*a0f0*/  IMAD R19, R19, R0, RZ ;  /* 0x0000000013137224 */ /* 0x000fc800078e02ff */
[----:B------:R-:W-:Y:S01]  /*a100*/  IMAD.HI.U32 R4, R5, R19, R4 ;  /* 0x0000001305047227 */ /* 0x000fe200078e0004 */
[----:B------:R-:W-:-:S04]  /*a110*/  MOV R5, 0x400 ;  /* 0x0000040000057802 */ /* 0x000fc80000000f00 */
[----:B------:R-:W-:Y:S01]  /*a120*/  LEA R24, R10, R5, 0x18 ;  /* 0x000000050a187211 */ /* 0x000fe200078ec0ff */
[----:B------:R-:W-:Y:S01]  /*a130*/  IMAD.HI.U32 R4, R4, R23, RZ ;  /* 0x0000001704047227 */ /* 0x000fe200078e00ff */
[----:B------:R-:W-:-:S04]  /*a140*/  IADD3 R5, PT, PT, R5, 0x804, RZ ;  /* 0x0000080405057810 */ /* 0x000fc80007ffe0ff */
[----:B------:R-:W-:Y:S01]  /*a150*/  IADD3 R4, PT, PT, -R4, RZ, RZ ;  /* 0x000000ff04047210 */ /* 0x000fe20007ffe1ff */
[----:B------:R-:W2:Y:S01]  /*a160*/  LDS R24, [R24+0x804] ;  /* 0x0008040018187984 */ /* 0x000ea20000000800 */
[----:B------:R-:W-:-:S03]  /*a170*/  LEA R5, R10, R5, 0x18 ;  /* 0x000000050a057211 */ /* 0x000fc600078ec0ff */
[----:B------:R-:W-:Y:S01]  /*a180*/  IMAD R19, R0, R4, R23 ;  /* 0x0000000400137224 */ /* 0x000fe200078e0217 */
[----:B------:R-:W-:Y:S02]  /*a190*/  MOV R4, R5 ;  /* 0x0000000500047202 */ /* 0x000fe40000000f00 */
[----:B-1----:R-:W-:Y:S02]  /*a1a0*/  MOV R5, R16 ;  /* 0x0000001000057202 */ /* 0x002fe40000000f00 */
[----:B------:R-:W-:-:S13]  /*a1b0*/  ISETP.GE.U32.AND P0, PT, R19, R0, PT ;  /* 0x000000001300720c */ /* 0x000fda0003f06070 */
[----:B------:R-:W-:-:S04]  /*a1c0*/  @P0 IADD3 R19, PT, PT, R19, -R0, RZ ;  /* 0x8000000013130210 */ /* 0x000fc80007ffe0ff */
[----:B------:R-:W-:-:S13]  /*a1d0*/  ISETP.GE.U32.AND P0, PT, R19, R0, PT ;  /* 0x000000001300720c */ /* 0x000fda0003f06070 */
[-C--:B------:R-:W-:Y:S02]  /*a1e0*/  @P0 IADD3 R19, PT, PT, R19, -R0.reuse, RZ ;  /* 0x8000000013130210 */ /* 0x080fe40007ffe0ff */
[----:B------:R-:W-:-:S04]  /*a1f0*/  @!P1 LOP3.LUT R19, RZ, R0, RZ, 0x33, !PT ;  /* 0x00000000ff139212 */ /* 0x000fc800078e33ff */
[----:B------:R-:W-:Y:S02]  /*a200*/  PRMT R4, R19, 0x654, R4 ;  /* 0x0000065413047816 */ /* 0x000fe40000000004 */
[----:B--2---:R-:W-:-:S07]  /*a210*/  MOV R5, R5 ;  /* 0x0000000500057202 */ /* 0x004fce0000000f00 */
.L_x_130:
[----:B------:R-:W-:Y:S05]  /*a220*/  BSYNC.RECONVERGENT B1 ;  /* 0x0000000000017941 */ /* 0x000fea0003800200 */
.L_x_129:
        /* <DEDUP_REMOVED lines=13> */
.L_x_353:
[----:B------:R-:W-:Y:S04]  /*a300*/  BSSY.RECONVERGENT B1, `(.L_x_132) ;  /* 0x0000005000017945 */ /* 0x000fe80003800200 */
[----:B------:R-:W-:Y:S05]  /*a310*/  @P1 BRA `(.L_x_133) ;  /* 0x00000000000c1947 */ /* 0x000fea0003800000 */
[----:B------:R-:W1:Y:S02]  /*a320*/  LD.E R19, desc[UR8][R4.64] ;  /* 0x0000000804137980 */ /* 0x000e64000c101900 */
[----:B-1----:R-:W-:-:S05]  /*a330*/  FMNMX R19, R24, R19, !PT ;  /* 0x0000001318137209 */ /* 0x002fca0007800000 */
[----:B------:R1:W-:Y:S02]  /*a340*/  ST.E desc[UR8][R4.64], R19 ;  /* 0x0000001304007985 */ /* 0x0003e4000c101908 */
.L_x_133:
[----:B------:R-:W-:Y:S05]  /*a350*/  BSYNC.RECONVERGENT B1 ;  /* 0x0000000000017941 */ /* 0x000fea0003800200 */
.L_x_132:
        /* <DEDUP_REMOVED lines=12> */
.L_x_357:
[----:B------:R-:W-:Y:S01]  /*a420*/  IADD3 R23, PT, PT, R23, 0x1, RZ ;  /* 0x0000000117177810 */ /* 0x000fe20007ffe0ff */
[----:B------:R-:W-:Y:S06]  /*a430*/  @P2 BRA `(.L_x_135) ;  /* 0xfffffff800f82947 */ /* 0x000fec000383ffff */
.L_x_128:
[----:B------:R-:W-:Y:S05]  /*a440*/  BSYNC B0 ;  /* 0x0000000000007941 */ /* 0x000fea0003800000 */
.L_x_100:
[----:B------:R-:W5:Y:S01]  /*a450*/  S2UR UR4, SR_CgaCtaId ;  /* 0x00000000000479c3 */ /* 0x000f620000008800 */
[----:B------:R-:W-:Y:S02]  /*a460*/  MOV R16, 0x400 ;  /* 0x0000040000107802 */ /* 0x000fe40000000f00 */
[----:B------:R-:W-:Y:S02]  /*a470*/  ISETP.GT.U32.AND P0, PT, R22, -0x3, PT ;  /* 0xfffffffd1600780c */ /* 0x000fe40003f04070 */
[----:B-----5:R-:W-:Y:S01]  /*a480*/  MOV R15, UR4 ;  /* 0x00000004000f7c02 */ /* 0x020fe20008000f00 */
[----:B------:R-:W-:-:S03]  /*a490*/  UMOV UR4, 0xffffffff ;  /* 0xffffffff00047882 */ /* 0x000fc60000000000 */
[----:B------:R-:W-:-:S05]  /*a4a0*/  LEA R18, R15, R16, 0x18 ;  /* 0x000000100f127211 */ /* 0x000fca00078ec0ff */
[----:B------:R-:W5:Y:S02]  /*a4b0*/  LDS R10, [R18+0x804] ;  /* 0x00080400120a7984 */ /* 0x000f640000000800 */
[----:B-----5:R-:W-:-:S06]  /*a4c0*/  FADD R10, R17, -R10 ;  /* 0x8000000a110a7221 */ /* 0x020fcc0000000000 */
[----:B------:R-:W5:Y:S02]  /*a4d0*/  MUFU.EX2 R10, R10 ;  /* 0x0000000a000a7308 */ /* 0x000f640000000800 */
[-C--:B-----5:R-:W-:Y:S01]  /*a4e0*/  FMUL R43, R43, R10.reuse ;  /* 0x0000000a2b2b7220 */ /* 0x0a0fe20000400000 */
[-C--:B------:R-:W-:Y:S01]  /*a4f0*/  FMUL R13, R13, R10.reuse ;  /* 0x0000000a0d0d7220 */ /* 0x080fe20000400000 */
[-C--:B------:R-:W-:Y:S01]  /*a500*/  FMUL R12, R12, R10.reuse ;  /* 0x0000000a0c0c7220 */ /* 0x080fe20000400000 */
[-C--:B------:R-:W-:Y:S01]  /*a510*/  FMUL R11, R11, R10.reuse ;  /* 0x0000000a0b0b7220 */ /* 0x080fe20000400000 */
[-C--:B------:R-:W-:Y:S01]  /*a520*/  FMUL R9, R9, R10.reuse ;  /* 0x0000000a09097220 */ /* 0x080fe20000400000 */
[----:B------:R1:W-:Y:S01]  /*a530*/  @!P1 STS [R18+0x800], R43 ;  /* 0x0008002b12009388 */ /* 0x0003e20000000800 */
[-C--:B------:R-:W-:Y:S01]  /*a540*/  FMUL R8, R8, R10.reuse ;  /* 0x0000000a08087220 */ /* 0x080fe20000400000 */
[-C--:B------:R-:W-:Y:S01]  /*a550*/  FMUL R7, R7, R10.reuse ;  /* 0x0000000a07077220 */ /* 0x080fe20000400000 */
[-C--:B------:R-:W-:Y:S01]  /*a560*/  FMUL R6, R6, R10.reuse ;  /* 0x0000000a06067220 */ /* 0x080fe20000400000 */
[----:B------:R-:W-:Y:S01]  /*a570*/  FMUL R14, R14, R10 ;  /* 0x0000000a0e0e7220 */ /* 0x000fe20000400000 */
[----:B------:R-:W-:Y:S06]  /*a580*/  BRA.DIV UR4, `(.L_x_136) ;  /* 0x00000072041c7947 */ /* 0x000fec000b800000 */
        /* <DEDUP_REMOVED lines=10> */
.L_x_361:
[----:B------:R-:W-:Y:S05]  /*a630*/  @P0 BRA `(.L_x_137) ;  /* 0x00000034000c0947 */ /* 0x000fea0003800000 */
[----:B------:R-:W-:Y:S01]  /*a640*/  ISETP.GE.U32.AND P0, PT, R22, 0x3, PT ;  /* 0x000000031600780c */ /* 0x000fe20003f06070 */
[----:B------:R-:W-:Y:S01]  /*a650*/  HFMA2 R10, -RZ, RZ, 0, 5.9604644775390625e-08 ;  /* 0x00000001ff0a7431 */ /* 0x000fe200000001ff */
[----:B-1----:R-:W-:-:S04]  /*a660*/  IADD3 R19, PT, PT, R0, -0x2, RZ ;  /* 0xfffffffe00137810 */ /* 0x002fc80007ffe0ff */
[----:B------:R-:W-:-:S07]  /*a670*/  LOP3.LUT R17, R19, 0x3, RZ, 0xc0, !PT ;  /* 0x0000000313117812 */ /* 0x000fce00078ec0ff */
[----:B------:R-:W-:Y:S05]  /*a680*/  @!P0 BRA `(.L_x_138) ;  /* 0x00000028003c8947 */ /* 0x000fea0003800000 */
[----:B------:R-:W-:Y:S01]  /*a690*/  BSSY.RECONVERGENT B0, `(.L_x_139) ;  /* 0x000001d000007945 */ /* 0x000fe20003800200 */
[----:B------:R-:W-:-:S03]  /*a6a0*/  LOP3.LUT R19, R19, 0xfffffffc, RZ, 0xc0, !PT ;  /* 0xfffffffc13137812 */ /* 0x000fc600078ec0ff */
[----:B------:R-:W-:Y:S05]  /*a6b0*/  @P1 BRA `(.L_x_140) ;  /* 0x0000000000681947 */ /* 0x000fea0003800000 */
[----:B------:R-:W1:Y:S01]  /*a6c0*/  I2F.U32.RP R10, R0 ;  /* 0x00000000000a7306 */ /* 0x000e620000209000 */
[----:B--234-:R-:W-:Y:S01]  /*a6d0*/  MOV R4, RZ ;  /* 0x000000ff00047202 */ /* 0x01cfe20000000f00 */
[----:B------:R-:W2:Y:S01]  /*a6e0*/  S2R R25, SR_SWINHI ;  /* 0x0000000000197919 */ /* 0x000ea20000002f00 */
[----:B------:R-:W-:Y:S01]  /*a6f0*/  ISETP.NE.U32.AND P2, PT, R0, RZ, PT ;  /* 0x000000ff0000720c */ /* 0x000fe20003f45070 */
[----:B------:R3:W4:Y:S04]  /*a700*/  LDS R43, [R18+0x800] ;  /* 0x00080000122b7984 */ /* 0x0007280000000800 */
[----:B-1----:R-:W1:Y:S02]  /*a710*/  MUFU.RCP R10, R10 ;  /* 0x0000000a000a7308 */ /* 0x002e640000001000 */
[----:B-1----:R-:W-:-:S06]  /*a720*/  IADD3 R22, PT, PT, R10, 0xffffffe, RZ ;  /* 0x0ffffffe0a167810 */ /* 0x002fcc0007ffe0ff */
[----:B------:R-:W1:Y:S02]  /*a730*/  F2I.FTZ.U32.TRUNC.NTZ R5, R22 ;  /* 0x0000001600057305 */ /* 0x000e64000021f000 */
[----:B-1----:R-:W-:-:S05]  /*a740*/  IADD3 R23, PT, PT, RZ, -R5, RZ ;  /* 0x80000005ff177210 */ /* 0x002fca0007ffe0ff */
[----:B------:R-:W-:-:S04]  /*a750*/  IMAD R23, R23, R0, RZ ;  /* 0x0000000017177224 */ /* 0x000fc800078e02ff */
[----:B------:R-:W-:Y:S01]  /*a760*/  IMAD.HI.U32 R4, R5, R23, R4 ;  /* 0x0000001705047227 */ /* 0x000fe200078e0004 */
[----:B------:R-:W-:-:S05]  /*a770*/  IADD3 R5, PT, PT, R15, 0x1, RZ ;  /* 0x000000010f057810 */ /* 0x000fca0007ffe0ff */
[----:B------:R-:W-:-:S05]  /*a780*/  IMAD.HI.U32 R4, R4, R5, RZ ;  /* 0x0000000504047227 */ /* 0x000fca00078e00ff */
[----:B------:R-:W-:-:S05]  /*a790*/  IADD3 R4, PT, PT, -R4, RZ, RZ ;  /* 0x000000ff04047210 */ /* 0x000fca0007ffe1ff */
[----:B------:R-:W-:Y:S01]  /*a7a0*/  IMAD R23, R0, R4, R5 ;  /* 0x0000000400177224 */ /* 0x000fe200078e0205 */
[----:B------:R-:W-:-:S04]  /*a7b0*/  IADD3 R4, PT, PT, R16, 0x800, RZ ;  /* 0x0000080010047810 */ /* 0x000fc80007ffe0ff */
[----:B------:R-:W-:Y:S02]  /*a7c0*/  ISETP.GE.U32.AND P0, PT, R23, R0, PT ;  /* 0x000000001700720c */ /* 0x000fe40003f06070 */
[----:B------:R-:W-:-:S04]  /*a7d0*/  LEA R4, R15, R4, 0x18 ;  /* 0x000000040f047211 */ /* 0x000fc800078ec0ff */
[----:B------:R-:W-:Y:S02]  /*a7e0*/  MOV R4, R4 ;  /* 0x0000000400047202 */ /* 0x000fe40000000f00 */
[----:B--2---:R-:W-:-:S05]  /*a7f0*/  MOV R5, R25 ;  /* 0x0000001900057202 */ /* 0x004fca0000000f00 */
[----:B------:R-:W-:-:S04]  /*a800*/  @P0 IADD3 R23, PT, PT, R23, -R0, RZ ;  /* 0x8000000017170210 */ /* 0x000fc80007ffe0ff */
[----:B------:R-:W-:-:S13]  /*a810*/  ISETP.GE.U32.AND P0, PT, R23, R0, PT ;  /* 0x000000001700720c */ /* 0x000fda0003f06070 */
[-C--:B------:R-:W-:Y:S02]  /*a820*/  @P0 IADD3 R23, PT, PT, R23, -R0.reuse, RZ ;  /* 0x8000000017170210 */ /* 0x080fe40007ffe0ff */
[----:B------:R-:W-:-:S04]  /*a830*/  @!P2 LOP3.LUT R23, RZ, R0, RZ, 0x33, !PT ;  /* 0x00000000ff17a212 */ /* 0x000fc800078e33ff */
[----:B------:R-:W-:Y:S02]  /*a840*/  PRMT R4, R23, 0x654, R4 ;  /* 0x0000065417047816 */ /* 0x000fe40000000004 */
[----:B---34-:R-:W-:-:S07]  /*a850*/  MOV R5, R5 ;  /* 0x0000000500057202 */ /* 0x018fce0000000f00 */
.L_x_140:
[----:B------:R-:W-:Y:S05]  /*a860*/  BSYNC.RECONVERGENT B0 ;  /* 0x0000000000007941 */ /* 0x000fea0003800200 */
.L_x_139:
[----:B------:R-:W-:Y:S01]  /*a870*/  UMOV UR4, 0xffffffff ;  /* 0xffffffff00047882 */ /* 0x000fe20000000000 */
[----:B--234-:R-:W-:Y:S02]  /*a880*/  IADD3 R25, PT, PT, R15, 0x2, RZ ;  /* 0x000000020f197810 */ /* 0x01cfe40007ffe0ff */
        /* <DEDUP_REMOVED lines=11> */
.L_x_365:
[----:B------:R-:W-:Y:S04]  /*a940*/  BSSY.RECONVERGENT B0, `(.L_x_142) ;  /* 0x0000018000007945 */ /* 0x000fe80003800200 */
[----:B------:R-:W-:Y:S05]  /*a950*/  @P1 BRA `(.L_x_143) ;  /* 0x0000000000581947 */ /* 0x000fea0003800000 */
[----:B------:R1:W-:Y:S02]  /*a960*/  ATOM.E.ADD.F32.FTZ.RN.STRONG.GPU P0, RZ, desc[UR8][R4.64], R43 ;  /* 0x8000002b04ff79a2 */ /* 0x0003e4000c10f308 */
[----:B-1----:R-:W-:Y:S05]  /*a970*/  @P0 BRA `(.L_x_143) ;  /* 0x0000000000500947 */ /* 0x002fea0003800000 */
[----:B------:R-:W1:Y:S02]  /*a980*/  QSPC.E.S P0, RZ, [R4] ;  /* 0x0000000004ff73aa */ /* 0x000e640000000500 */
[----:B-1----:R-:W-:Y:S05]  /*a990*/  @!P0 BRA `(.L_x_144) ;  /* 0x00000000001c8947 */ /* 0x002fea0003800000 */
[----:B------:R-:W-:-:S04]  /*a9a0*/  MOV R22, R4 ;  /* 0x0000000400167202 */ /* 0x000fc80000000f00 */
[----:B------:R-:W-:-:S07]  /*a9b0*/  MOV R10, R22 ;  /* 0x00000016000a7202 */ /* 0x000fce0000000f00 */
.L_x_145:
[----:B------:R-:W1:Y:S02]  /*a9c0*/  LDS R22, [R10] ;  /* 0x000000000a167984 */ /* 0x000e640000000800 */
[----:B-1----:R-:W-:-:S05]  /*a9d0*/  FADD R23, R43, R22 ;  /* 0x000000162b177221 */ /* 0x002fca0000000000 */
[----:B------:R-:W1:Y:S02]  /*a9e0*/  ATOMS.CAST.SPIN P0, [R10], R22, R23 ;  /* 0x000000160a00758d */ /* 0x000e640001800017 */
[----:B-1----:R-:W-:Y:S05]  /*a9f0*/  @!P0 BRA `(.L_x_145) ;  /* 0xfffffffc00f08947 */ /* 0x002fea000383ffff */
[----:B------:R-:W-:Y:S05]  /*aa00*/  BRA `(.L_x_143) ;  /* 0x00000000002c7947 */ /* 0x000fea0003800000 */
.L_x_144:
[----:B------:R-:W1:Y:S02]  /*aa10*/  QSPC.E.D P0, RZ, [R4] ;  /* 0x0000000004ff73aa */ /* 0x000e640000000700 */
[----:B-1----:R-:W-:Y:S05]  /*aa20*/  @!P0 BRA `(.L_x_146) ;  /* 0x0000000000188947 */ /* 0x002fea0003800000 */
.L_x_147:
[----:B------:R-:W2:Y:S02]  /*aa30*/  LD.E R22, [R4] ;  /* 0x0000000004167980 */ /* 0x000ea40000100900 */
[----:B--2---:R-:W-:-:S06]  /*aa40*/  FADD R23, R43, R22 ;  /* 0x000000162b177221 */ /* 0x004fcc0000000000 */
[----:B------:R-:W2:Y:S02]  /*aa50*/  ATOM.E.CAST.SPIN PT, R23, [R4], R22, R23 ;  /* 0x000000160417738b */ /* 0x000ea400019e0117 */
[----:B--2---:R-:W-:-:S13]  /*aa60*/  ISETP.EQ.U32.AND P0, PT, R23, 0x1, PT ;  /* 0x000000011700780c */ /* 0x004fda0003f02070 */
[----:B------:R-:W-:Y:S05]  /*aa70*/  @!P0 BRA `(.L_x_147) ;  /* 0xfffffffc00ec8947 */ /* 0x000fea000383ffff */
[----:B------:R-:W-:Y:S05]  /*aa80*/  BRA `(.L_x_143) ;  /* 0x00000000000c7947 */ /* 0x000fea0003800000 */
.L_x_146:
[----:B------:R-:W2:Y:S02]  /*aa90*/  LD.E R10, desc[UR8][R4.64] ;  /* 0x00000008040a7980 */ /* 0x000ea4000c101900 */
[----:B--2---:R-:W-:-:S05]  /*aaa0*/  FADD R23, R43, R10 ;  /* 0x0000000a2b177221 */ /* 0x004fca0000000000 */
[----:B------:R1:W-:Y:S02]  /*aab0*/  ST.E desc[UR8][R4.64], R23 ;  /* 0x0000001704007985 */ /* 0x0003e4000c101908 */
.L_x_143:
[----:B------:R-:W-:Y:S05]  /*aac0*/  BSYNC.RECONVERGENT B0 ;  /* 0x0000000000007941 */ /* 0x000fea0003800200 */
.L_x_142:
        /* <DEDUP_REMOVED lines=12> */
.L_x_369:
[----:B------:R-:W-:Y:S04]  /*ab90*/  BSSY.RECONVERGENT B0, `(.L_x_149) ;  /* 0x000001b000007945 */ /* 0x000fe80003800200 */
[----:B------:R-:W-:Y:S05]  /*aba0*/  @P1 BRA `(.L_x_150) ;  /* 0x0000000000641947 */ /* 0x000fea0003800000 */
[----:B------:R-:W2:Y:S01]  /*abb0*/  I2F.U32.RP R10, R0 ;  /* 0x00000000000a7306 */ /* 0x000ea20000209000 */
[----:B-1----:R-:W-:Y:S01]  /*abc0*/  HFMA2 R4, -RZ, RZ, 0, 0 ;  /* 0x00000000ff047431 */ /* 0x002fe200000001ff */
[----:B------:R3:W4:Y:S01]  /*abd0*/  LDS R43, [R18+0x800] ;  /* 0x00080000122b7984 */ /* 0x0007220000000800 */
[----:B------:R-:W-:-:S05]  /*abe0*/  ISETP.NE.U32.AND P2, PT, R0, RZ, PT ;  /* 0x000000ff0000720c */ /* 0x000fca0003f45070 */
[----:B--2---:R-:W1:Y:S02]  /*abf0*/  MUFU.RCP R10, R10 ;  /* 0x0000000a000a7308 */ /* 0x004e640000001000 */
[----:B-1----:R-:W-:-:S06]  /*ac00*/  IADD3 R5, PT, PT, R10, 0xffffffe, RZ ;  /* 0x0ffffffe0a057810 */ /* 0x002fcc0007ffe0ff */
[----:B------:R-:W1:Y:S02]  /*ac10*/  F2I.FTZ.U32.TRUNC.NTZ R5, R5 ;  /* 0x0000000500057305 */ /* 0x000e64000021f000 */
[----:B-1----:R-:W-:-:S05]  /*ac20*/  IADD3 R23, PT, PT, RZ, -R5, RZ ;  /* 0x80000005ff177210 */ /* 0x002fca0007ffe0ff */
[----:B------:R-:W-:-:S04]  /*ac30*/  IMAD R23, R23, R0, RZ ;  /* 0x0000000017177224 */ /* 0x000fc800078e02ff */
[----:B------:R-:W-:Y:S02]  /*ac40*/  IMAD.HI.U32 R4, R5, R23, R4 ;  /* 0x0000001705047227 */ /* 0x000fe400078e0004 */
[----:B------:R-:W1:Y:S04]  /*ac50*/  S2R R23, SR_SWINHI ;  /* 0x0000000000177919 */ /* 0x000e680000002f00 */
[----:B------:R-:W-:-:S05]  /*ac60*/  IMAD.HI.U32 R4, R4, R25, RZ ;  /* 0x0000001904047227 */ /* 0x000fca00078e00ff */
[----:B------:R-:W-:-:S05]  /*ac70*/  IADD3 R4, PT, PT, -R4, RZ, RZ ;  /* 0x000000ff04047210 */ /* 0x000fca0007ffe1ff */
[----:B------:R-:W-:Y:S01]  /*ac80*/  IMAD R25, R0, R4, R25 ;  /* 0x0000000400197224 */ /* 0x000fe200078e0219 */
[----:B------:R-:W-:-:S04]  /*ac90*/  IADD3 R4, PT, PT, R16, 0x800, RZ ;  /* 0x0000080010047810 */ /* 0x000fc80007ffe0ff */
[----:B------:R-:W-:Y:S02]  /*aca0*/  ISETP.GE.U32.AND P0, PT, R25, R0, PT ;  /* 0x000000001900720c */ /* 0x000fe40003f06070 */
[----:B------:R-:W-:-:S11]  /*acb0*/  LEA R4, R15, R4, 0x18 ;  /* 0x000000040f047211 */ /* 0x000fd600078ec0ff */
[----:B------:R-:W-:Y:S02]  /*acc0*/  @P0 IADD3 R25, PT, PT, R25, -R0, RZ ;  /* 0x8000000019190210 */ /* 0x000fe40007ffe0ff */
[----:B------:R-:W-:Y:S02]  /*acd0*/  MOV R4, R4 ;  /* 0x0000000400047202 */ /* 0x000fe40000000f00 */
[----:B-1----:R-:W-:Y:S02]  /*ace0*/  MOV R5, R23 ;  /* 0x0000001700057202 */ /* 0x002fe40000000f00 */
[----:B------:R-:W-:-:S13]  /*acf0*/  ISETP.GE.U32.AND P0, PT, R25, R0, PT ;  /* 0x000000001900720c */ /* 0x000fda0003f06070 */
[-C--:B------:R-:W-:Y:S02]  /*ad00*/  @P0 IADD3 R25, PT, PT, R25, -R0.reuse, RZ ;  /* 0x8000000019190210 */ /* 0x080fe40007ffe0ff */
[----:B------:R-:W-:-:S04]  /*ad10*/  @!P2 LOP3.LUT R25, RZ, R0, RZ, 0x33, !PT ;  /* 0x00000000ff19a212 */ /* 0x000fc800078e33ff */
[----:B------:R-:W-:Y:S02]  /*ad20*/  PRMT R4, R25, 0x654, R4 ;  /* 0x0000065419047816 */ /* 0x000fe40000000004 */
[----:B---34-:R-:W-:-:S07]  /*ad30*/  MOV R5, R5 ;  /* 0x0000000500057202 */ /* 0x018fce0000000f00 */
.L_x_150:
[----:B------:R-:W-:Y:S05]  /*ad40*/  BSYNC.RECONVERGENT B0 ;  /* 0x0000000000007941 */ /* 0x000fea0003800200 */
.L_x_149:
        /* <DEDUP_REMOVED lines=12> */
.L_x_373:
[----:B------:R-:W-:Y:S04]  /*ae10*/  BSSY.RECONVERGENT B0, `(.L_x_152) ;  /* 0x0000018000007945 */ /* 0x000fe80003800200 */
[----:B------:R-:W-:Y:S05]  /*ae20*/  @P1 BRA `(.L_x_153) ;  /* 0x0000000000581947 */ /* 0x000fea0003800000 */
[----:B------:R2:W-:Y:S02]  /*ae30*/  ATOM.E.ADD.F32.FTZ.RN.STRONG.GPU P0, RZ, desc[UR8][R4.64], R43 ;  /* 0x8000002b04ff79a2 */ /* 0x0005e4000c10f308 */
[----:B--2---:R-:W-:Y:S05]  /*ae40*/  @P0 BRA `(.L_x_153) ;  /* 0x0000000000500947 */ /* 0x004fea0003800000 */
[----:B------:R-:W2:Y:S02]  /*ae50*/  QSPC.E.S P0, RZ, [R4] ;  /* 0x0000000004ff73aa */ /* 0x000ea40000000500 */
[----:B--2---:R-:W-:Y:S05]  /*ae60*/  @!P0 BRA `(.L_x_154) ;  /* 0x00000000001c8947 */ /* 0x004fea0003800000 */
[----:B------:R-:W-:-:S04]  /*ae70*/  MOV R22, R4 ;  /* 0x0000000400167202 */ /* 0x000fc80000000f00 */
[----:B------:R-:W-:-:S07]  /*ae80*/  MOV R10, R22 ;  /* 0x00000016000a7202 */ /* 0x000fce0000000f00 */
.L_x_155:
[----:B------:R-:W1:Y:S02]  /*ae90*/  LDS R22, [R10] ;  /* 0x000000000a167984 */ /* 0x000e640000000800 */
[----:B-1----:R-:W-:-:S05]  /*aea0*/  FADD R23, R43, R22 ;  /* 0x000000162b177221 */ /* 0x002fca0000000000 */
[----:B------:R-:W1:Y:S02]  /*aeb0*/  ATOMS.CAST.SPIN P0, [R10], R22, R23 ;  /* 0x000000160a00758d */ /* 0x000e640001800017 */
[----:B-1----:R-:W-:Y:S05]  /*aec0*/  @!P0 BRA `(.L_x_155) ;  /* 0xfffffffc00f08947 */ /* 0x002fea000383ffff */
[----:B------:R-:W-:Y:S05]  /*aed0*/  BRA `(.L_x_153) ;  /* 0x00000000002c7947 */ /* 0x000fea0003800000 */
.L_x_154:
[----:B------:R-:W2:Y:S02]  /*aee0*/  QSPC.E.D P0, RZ, [R4] ;  /* 0x0000000004ff73aa */ /* 0x000ea40000000700 */
[----:B--2---:R-:W-:Y:S05]  /*aef0*/  @!P0 BRA `(.L_x_156) ;  /* 0x0000000000188947 */ /* 0x004fea0003800000 */
.L_x_157:
[----:B------:R-:W1:Y:S02]  /*af00*/  LD.E R22, [R4] ;  /* 0x0000000004167980 */ /* 0x000e640000100900 */
[----:B-1----:R-:W-:-:S06]  /*af10*/  FADD R23, R43, R22 ;  /* 0x000000162b177221 */ /* 0x002fcc0000000000 */
[----:B------:R-:W2:Y:S02]  /*af20*/  ATOM.E.CAST.SPIN PT, R23, [R4], R22, R23 ;  /* 0x000000160417738b */ /* 0x000ea400019e0117 */
[----:B--2---:R-:W-:-:S13]  /*af30*/  ISETP.EQ.U32.AND P0, PT, R23, 0x1, PT ;  /* 0x000000011700780c */ /* 0x004fda0003f02070 */
[----:B------:R-:W-:Y:S05]  /*af40*/  @!P0 BRA `(.L_x_157) ;  /* 0xfffffffc00ec8947 */ /* 0x000fea000383ffff */
[----:B------:R-:W-:Y:S05]  /*af50*/  BRA `(.L_x_153) ;  /* 0x00000000000c7947 */ /* 0x000fea0003800000 */
.L_x_156:
[----:B------:R-:W1:Y:S02]  /*af60*/  LD.E R10, desc[UR8][R4.64] ;  /* 0x00000008040a7980 */ /* 0x000e64000c101900 */
[----:B-1----:R-:W-:-:S05]  /*af70*/  FADD R23, R43, R10 ;  /* 0x0000000a2b177221 */ /* 0x002fca0000000000 */
[----:B------:R2:W-:Y:S02]  /*af80*/  ST.E desc[UR8][R4.64], R23 ;  /* 0x0000001704007985 */ /* 0x0005e4000c101908 */
.L_x_153:
[----:B------:R-:W-:Y:S05]  /*af90*/  BSYNC.RECONVERGENT B0 ;  /* 0x0000000000007941 */ /* 0x000fea0003800200 */
.L_x_152:
        /* <DEDUP_REMOVED lines=12> */
.L_x_377:
[----:B------:R-:W-:Y:S04]  /*b060*/  BSSY.RECONVERGENT B0, `(.L_x_159) ;  /* 0x000001c000007945 */ /* 0x000fe80003800200 */
[----:B------:R-:W-:Y:S05]  /*b070*/  @P1 BRA `(.L_x_160) ;  /* 0x0000000000681947 */ /* 0x000fea0003800000 */
[----:B------:R-:W3:Y:S01]  /*b080*/  I2F.U32.RP R10, R0 ;  /* 0x00000000000a7306 */ /* 0x000ee20000209000 */
[----:B-12---:R-:W-:Y:S01]  /*b090*/  HFMA2 R4, -RZ, RZ, 0, 0 ;  /* 0x00000000ff047431 */ /* 0x006fe200000001ff */
[----:B------:R-:W1:Y:S01]  /*b0a0*/  S2R R25, SR_SWINHI ;  /* 0x0000000000197919 */ /* 0x000e620000002f00 */
[----:B------:R-:W-:Y:S01]  /*b0b0*/  ISETP.NE.U32.AND P2, PT, R0, RZ, PT ;  /* 0x000000ff0000720c */ /* 0x000fe20003f45070 */
[----:B------:R4:W2:Y:S04]  /*b0c0*/  LDS R43, [R18+0x800] ;  /* 0x00080000122b7984 */ /* 0x0008a80000000800 */
[----:B---3--:R-:W3:Y:S02]  /*b0d0*/  MUFU.RCP R10, R10 ;  /* 0x0000000a000a7308 */ /* 0x008ee40000001000 */
[----:B---3--:R-:W-:-:S06]  /*b0e0*/  IADD3 R22, PT, PT, R10, 0xffffffe, RZ ;  /* 0x0ffffffe0a167810 */ /* 0x008fcc0007ffe0ff */
[----:B------:R-:W3:Y:S02]  /*b0f0*/  F2I.FTZ.U32.TRUNC.NTZ R5, R22 ;  /* 0x0000001600057305 */ /* 0x000ee4000021f000 */
[----:B---3--:R-:W-:-:S05]  /*b100*/  IADD3 R23, PT, PT, RZ, -R5, RZ ;  /* 0x80000005ff177210 */ /* 0x008fca0007ffe0ff */
        /* <DEDUP_REMOVED lines=10> */
[----:B-1----:R-:W-:-:S05]  /*b1b0*/  MOV R5, R25 ;  /* 0x0000001900057202 */ /* 0x002fca0000000f00 */
[----:B------:R-:W-:-:S04]  /*b1c0*/  @P0 IADD3 R23, PT, PT, R23, -R0, RZ ;  /* 0x8000000017170210 */ /* 0x000fc80007ffe0ff */
[----:B------:R-:W-:-:S13]  /*b1d0*/  ISETP.GE.U32.AND P0, PT, R23, R0, PT ;  /* 0x000000001700720c */ /* 0x000fda0003f06070 */
[-C--:B------:R-:W-:Y:S02]  /*b1e0*/  @P0 IADD3 R23, PT, PT, R23, -R0.reuse, RZ ;  /* 0x8000000017170210 */ /* 0x080fe40007ffe0ff */
[----:B------:R-:W-:-:S04]  /*b1f0*/  @!P2 LOP3.LUT R23, RZ, R0, RZ, 0x33, !PT ;  /* 0x00000000ff17a212 */ /* 0x000fc800078e33ff */
[----:B------:R-:W-:Y:S02]  /*b200*/  PRMT R4, R23, 0x654, R4 ;  /* 0x0000065417047816 */ /* 0x000fe40000000004 */
[----:B--2-4-:R-:W-:-:S07]  /*b210*/  MOV R5, R5 ;  /* 0x0000000500057202 */ /* 0x014fce0000000f00 */
.L_x_160:
[----:B------:R-:W-:Y:S05]  /*b220*/  BSYNC.RECONVERGENT B0 ;  /* 0x0000000000007941 */ /* 0x000fea0003800200 */
.L_x_159:
        /* <DEDUP_REMOVED lines=12> */
.L_x_381:
[----:B------:R-:W-:Y:S04]  /*b2f0*/  BSSY.RECONVERGENT B0, `(.L_x_162) ;  /* 0x0000018000007945 */ /* 0x000fe80003800200 */
[----:B------:R-:W-:Y:S05]  /*b300*/  @P1 BRA `(.L_x_163) ;  /* 0x0000000000581947 */ /* 0x000fea0003800000 */
[----:B------:R3:W-:Y:S02]  /*b310*/  ATOM.E.ADD.F32.FTZ.RN.STRONG.GPU P0, RZ, desc[UR8][R4.64], R43 ;  /* 0x8000002b04ff79a2 */ /* 0x0007e4000c10f308 */
[----:B---3--:R-:W-:Y:S05]  /*b320*/  @P0 BRA `(.L_x_163) ;  /* 0x0000000000500947 */ /* 0x008fea0003800000 */
[----:B------:R-:W3:Y:S02]  /*b330*/  QSPC.E.S P0, RZ, [R4] ;  /* 0x0000000004ff73aa */ /* 0x000ee40000000500 */
[----:B---3--:R-:W-:Y:S05]  /*b340*/  @!P0 BRA `(.L_x_164) ;  /* 0x00000000001c8947 */ /* 0x008fea0003800000 */
[----:B------:R-:W-:-:S04]  /*b350*/  MOV R22, R4 ;  /* 0x0000000400167202 */ /* 0x000fc80000000f00 */
[----:B------:R-:W-:-:S07]  /*b360*/  MOV R10, R22 ;  /* 0x00000016000a7202 */ /* 0x000fce0000000f00 */
.L_x_165:
[----:B------:R-:W1:Y:S02]  /*b370*/  LDS R22, [R10] ;  /* 0x000000000a167984 */ /* 0x000e640000000800 */
[----:B-12---:R-:W-:-:S05]  /*b380*/  FADD R23, R43, R22 ;  /* 0x000000162b177221 */ /* 0x006fca0000000000 */
[----:B------:R-:W1:Y:S02]  /*b390*/  ATOMS.CAST.SPIN P0, [R10], R22, R23 ;  /* 0x000000160a00758d */ /* 0x000e640001800017 */
[----:B-1----:R-:W-:Y:S05]  /*b3a0*/  @!P0 BRA `(.L_x_165) ;  /* 0xfffffffc00f08947 */ /* 0x002fea000383ffff */
[----:B------:R-:W-:Y:S05]  /*b3b0*/  BRA `(.L_x_163) ;  /* 0x00000000002c7947 */ /* 0x000fea0003800000 */
.L_x_164:
[----:B------:R-:W3:Y:S02]  /*b3c0*/  QSPC.E.D P0, RZ, [R4] ;  /* 0x0000000004ff73aa */ /* 0x000ee40000000700 */
[----:B---3--:R-:W-:Y:S05]  /*b3d0*/  @!P0 BRA `(.L_x_166) ;  /* 0x0000000000188947 */ /* 0x008fea0003800000 */
.L_x_167:
[----:B------:R-:W1:Y:S02]  /*b3e0*/  LD.E R22, [R4] ;  /* 0x0000000004167980 */ /* 0x000e640000100900 */
[----:B-12---:R-:W-:-:S06]  /*b3f0*/  FADD R23, R43, R22 ;  /* 0x000000162b177221 */ /* 0x006fcc0000000000 */
[----:B------:R-:W2:Y:S02]  /*b400*/  ATOM.E.CAST.SPIN PT, R23, [R4], R22, R23 ;  /* 0x000000160417738b */ /* 0x000ea400019e0117 */
[----:B--2---:R-:W-:-:S13]  /*b410*/  ISETP.EQ.U32.AND P0, PT, R23, 0x1, PT ;  /* 0x000000011700780c */ /* 0x004fda0003f02070 */
[----:B------:R-:W-:Y:S05]  /*b420*/  @!P0 BRA `(.L_x_167) ;  /* 0xfffffffc00ec8947 */ /* 0x000fea000383ffff */
[----:B------:R-:W-:Y:S05]  /*b430*/  BRA `(.L_x_163) ;  /* 0x00000000000c7947 */ /* 0x000fea0003800000 */
.L_x_166:
[----:B------:R-:W1:Y:S02]  /*b440*/  LD.E R10, desc[UR8][R4.64] ;  /* 0x00000008040a7980 */ /* 0x000e64000c101900 */
[----:B-12---:R-:W-:-:S05]  /*b450*/  FADD R23, R43, R10 ;  /* 0x0000000a2b177221 */ /* 0x006fca0000000000 */
[----:B------:R3:W-:Y:S02]  /*b460*/  ST.E desc[UR8][R4.64], R23 ;  /* 0x0000001704007985 */ /* 0x0007e4000c101908 */
.L_x_163:
[----:B------:R-:W-:Y:S05]  /*b470*/  BSYNC.RECONVERGENT B0 ;  /* 0x0000000000007941 */ /* 0x000fea0003800200 */
.L_x_162:
        /* <DEDUP_REMOVED lines=12> */
.L_x_385:
[----:B------:R-:W-:Y:S04]  /*b540*/  BSSY.RECONVERGENT B0, `(.L_x_169) ;  /* 0x000001c000007945 */ /* 0x000fe80003800200 */
[----:B------:R-:W-:Y:S05]  /*b550*/  @P1 BRA `(.L_x_170) ;  /* 0x0000000000681947 */ /* 0x000fea0003800000 */
[----:B------:R-:W4:Y:S01]  /*b560*/  I2F.U32.RP R10, R0 ;  /* 0x00000000000a7306 */ /* 0x000f220000209000 */
[----:B-123--:R-:W-:Y:S01]  /*b570*/  HFMA2 R4, -RZ, RZ, 0, 0 ;  /* 0x00000000ff047431 */ /* 0x00efe200000001ff */
[----:B------:R-:W1:Y:S01]  /*b580*/  S2R R25, SR_SWINHI ;  /* 0x0000000000197919 */ /* 0x000e620000002f00 */
[----:B------:R-:W-:Y:S02]  /*b590*/  ISETP.NE.U32.AND P2, PT, R0, RZ, PT ;  /* 0x000000ff0000720c */ /* 0x000fe40003f45070 */
[----:B------:R-:W-:Y:S01]  /*b5a0*/  IADD3 R16, PT, PT, R16, 0x800, RZ ;  /* 0x0000080010107810 */ /* 0x000fe20007ffe0ff */
[----:B------:R2:W3:Y:S02]  /*b5b0*/  LDS R43, [R18+0x800] ;  /* 0x00080000122b7984 */ /* 0x0004e40000000800 */
[----:B----4-:R-:W4:Y:S02]  /*b5c0*/  MUFU.RCP R10, R10 ;  /* 0x0000000a000a7308 */ /* 0x010f240000001000 */
[----:B----4-:R-:W-:-:S06]  /*b5d0*/  IADD3 R22, PT, PT, R10, 0xffffffe, RZ ;  /* 0x0ffffffe0a167810 */ /* 0x010fcc0007ffe0ff */
[----:B------:R-:W4:Y:S02]  /*b5e0*/  F2I.FTZ.U32.TRUNC.NTZ R5, R22 ;  /* 0x0000001600057305 */ /* 0x000f24000021f000 */
[----:B----4-:R-:W-:-:S05]  /*b5f0*/  IADD3 R23, PT, PT, RZ, -R5, RZ ;  /* 0x80000005ff177210 */ /* 0x010fca0007ffe0ff */
        /* <DEDUP_REMOVED lines=9> */
[----:B-1----:R-:W-:-:S09]  /*b690*/  MOV R5, R25 ;  /* 0x0000001900057202 */ /* 0x002fd20000000f00 */
[----:B------:R-:W-:-:S04]  /*b6a0*/  @P0 IADD3 R23, PT, PT, R23, -R0, RZ ;  /* 0x8000000017170210 */ /* 0x000fc80007ffe0ff */
[----:B------:R-:W-:-:S13]  /*b6b0*/  ISETP.GE.U32.AND P0, PT, R23, R0, PT ;  /* 0x000000001700720c */ /* 0x000fda0003f06070 */
[-C--:B------:R-:W-:Y:S02]  /*b6c0*/  @P0 IADD3 R23, PT, PT, R23, -R0.reuse, RZ ;  /* 0x8000000017170210 */ /* 0x080fe40007ffe0ff */
[----:B------:R-:W-:-:S04]  /*b6d0*/  @!P2 LOP3.LUT R23, RZ, R0, RZ, 0x33, !PT ;  /* 0x00000000ff17a212 */ /* 0x000fc800078e33ff */
[----:B------:R-:W-:Y:S02]  /*b6e0*/  PRMT R4, R23, 0x654, R4 ;  /* 0x0000065417047816 */ /* 0x000fe40000000004 */
[----:B--23--:R-:W-:-:S07]  /*b6f0*/  MOV R5, R5 ;  /* 0x0000000500057202 */ /* 0x00cfce0000000f00 */
.L_x_170:
[----:B------:R-:W-:Y:S05]  /*b700*/  BSYNC.RECONVERGENT B0 ;  /* 0x0000000000007941 */ /* 0x000fea0003800200 */
.L_x_169:
        /* <DEDUP_REMOVED lines=12> */
.L_x_389:
[----:B------:R-:W-:Y:S04]  /*b7d0*/  BSSY.RECONVERGENT B0, `(.L_x_172) ;  /* 0x0000018000007945 */ /* 0x000fe80003800200 */
[----:B------:R-:W-:Y:S05]  /*b7e0*/  @P1 BRA `(.L_x_173) ;  /* 0x0000000000581947 */ /* 0x000fea0003800000 */
[----:B------:R4:W-:Y:S02]  /*b7f0*/  ATOM.E.ADD.F32.FTZ.RN.STRONG.GPU P0, RZ, desc[UR8][R4.64], R43 ;  /* 0x8000002b04ff79a2 */ /* 0x0009e4000c10f308 */
[----:B----4-:R-:W-:Y:S05]  /*b800*/  @P0 BRA `(.L_x_173) ;  /* 0x0000000000500947 */ /* 0x010fea0003800000 */
[----:B------:R-:W4:Y:S02]  /*b810*/  QSPC.E.S P0, RZ, [R4] ;  /* 0x0000000004ff73aa */ /* 0x000f240000000500 */
[----:B----4-:R-:W-:Y:S05]  /*b820*/  @!P0 BRA `(.L_x_174) ;  /* 0x00000000001c8947 */ /* 0x010fea0003800000 */
[----:B------:R-:W-:-:S04]  /*b830*/  MOV R22, R4 ;  /* 0x0000000400167202 */ /* 0x000fc80000000f00 */
[----:B------:R-:W-:-:S07]  /*b840*/  MOV R10, R22 ;  /* 0x00000016000a7202 */ /* 0x000fce0000000f00 */
.L_x_175:
[----:B------:R-:W1:Y:S02]  /*b850*/  LDS R22, [R10] ;  /* 0x000000000a167984 */ /* 0x000e640000000800 */
[----:B-123--:R-:W-:-:S05]  /*b860*/  FADD R23, R43, R22 ;  /* 0x000000162b177221 */ /* 0x00efca0000000000 */
[----:B------:R-:W1:Y:S02]  /*b870*/  ATOMS.CAST.SPIN P0, [R10], R22, R23 ;  /* 0x000000160a00758d */ /* 0x000e640001800017 */
[----:B-1----:R-:W-:Y:S05]  /*b880*/  @!P0 BRA `(.L_x_175) ;  /* 0xfffffffc00f08947 */ /* 0x002fea000383ffff */
[----:B------:R-:W-:Y:S05]  /*b890*/  BRA `(.L_x_173) ;  /* 0x00000000002c7947 */ /* 0x000fea0003800000 */
.L_x_174:
[----:B------:R-:W4:Y:S02]  /*b8a0*/  QSPC.E.D P0, RZ, [R4] ;  /* 0x0000000004ff73aa */ /* 0x000f240000000700 */
[----:B----4-:R-:W-:Y:S05]  /*b8b0*/  @!P0 BRA `(.L_x_176) ;  /* 0x0000000000188947 */ /* 0x010fea0003800000 */
.L_x_177:
[----:B------:R-:W1:Y:S02]  /*b8c0*/  LD.E R22, [R4] ;  /* 0x0000000004167980 */ /* 0x000e640000100900 */
[----:B-123--:R-:W-:-:S06]  /*b8d0*/  FADD R23, R43, R22 ;  /* 0x000000162b177221 */ /* 0x00efcc0000000000 */
[----:B------:R-:W2:Y:S02]  /*b8e0*/  ATOM.E.CAST.SPIN PT, R23, [R4], R22, R23 ;  /* 0x000000160417738b */ /* 0x000ea400019e0117 */
[----:B--2---:R-:W-:-:S13]  /*b8f0*/  ISETP.EQ.U32.AND P0, PT, R23, 0x1, PT ;  /* 0x000000011700780c */ /* 0x004fda0003f02070 */
[----:B------:R-:W-:Y:S05]  /*b900*/  @!P0 BRA `(.L_x_177) ;  /* 0xfffffffc00ec8947 */ /* 0x000fea000383ffff */
[----:B------:R-:W-:Y:S05]  /*b910*/  BRA `(.L_x_173) ;  /* 0x00000000000c7947 */ /* 0x000fea0003800000 */
.L_x_176:
[----:B------:R-:W1:Y:S02]  /*b920*/  LD.E R10, desc[UR8][R4.64] ;  /* 0x00000008040a7980 */ /* 0x000e64000c101900 */
[----:B-123--:R-:W-:-:S05]  /*b930*/  FADD R23, R43, R10 ;  /* 0x0000000a2b177221 */ /* 0x00efca0000000000 */
[----:B------:R4:W-:Y:S02]  /*b940*/  ST.E desc[UR8][R4.64], R23 ;  /* 0x0000001704007985 */ /* 0x0009e4000c101908 */
.L_x_173:
[----:B------:R-:W-:Y:S05]  /*b950*/  BSYNC.RECONVERGENT B0 ;  /* 0x0000000000007941 */ /* 0x000fea0003800200 */
.L_x_172:
        /* <DEDUP_REMOVED lines=12> */
.L_x_393:
[----:B------:R-:W-:Y:S01]  /*ba20*/  IADD3 R18, PT, PT, -R19, 0x4, RZ ;  /* 0x0000000413127810 */ /* 0x000fe20007ffe1ff */
[----:B------:R-:W-:-:S03]  /*ba30*/  HFMA2 R16, -RZ, RZ, 0, 3.5762786865234375e-07 ;  /* 0x00000006ff107431 */ /* 0x000fc600000001ff */
[----:B------:R-:W-:-:S13]  /*ba40*/  ISETP.NE.AND P0, PT, R18, RZ, PT ;  /* 0x000000ff1200720c */ /* 0x000fda0003f05270 */
[----:B------:R-:W-:Y:S05]  /*ba50*/  @!P0 BRA `(.L_x_179) ;  /* 0x0000001400448947 */ /* 0x000fea0003800000 */
[----:B------:R-:W-:Y:S01]  /*ba60*/  BSSY B0, `(.L_x_179) ;  /* 0x0000150000007945 */ /* 0x000fe20003800000 */
[----:B------:R-:W-:-:S07]  /*ba70*/  IADD3 R19, PT, PT, R15, 0x6, RZ ;  /* 0x000000060f137810 */ /* 0x000fce0007ffe0ff */
.L_x_220:
[----:B------:R-:W-:Y:S01]  /*ba80*/  IADD3 R18, PT, PT, R18, 0x4, RZ ;  /* 0x0000000412127810 */ /* 0x000fe20007ffe0ff */
[----:B------:R-:W-:Y:S05]  /*ba90*/  YIELD ;  /* 0x0000000000007946 */ /* 0x000fea0003800000 */
[----:B------:R-:W-:Y:S01]  /*baa0*/  BSSY.RECONVERGENT B1, `(.L_x_180) ;  /* 0x0000021000017945 */ /* 0x000fe20003800200 */
[----:B------:R-:W-:-:S03]  /*bab0*/  ISETP.NE.AND P0, PT, R18, RZ, PT ;  /* 0x000000ff1200720c */ /* 0x000fc60003f05270 */
[----:B------:R-:W-:Y:S10]  /*bac0*/  @P1 BRA `(.L_x_181) ;  /* 0x0000000000781947 */ /* 0x000ff40003800000 */
[----:B------:R-:W5:Y:S01]  /*bad0*/  I2F.U32.RP R10, R0 ;  /* 0x00000000000a7306 */ /* 0x000f620000209000 */
[----:B------:R-:W5:Y:S01]  /*bae0*/  S2UR UR4, SR_CgaCtaId ;  /* 0x00000000000479c3 */ /* 0x000f620000008800 */
[----:B-1234-:R-:W-:Y:S01]  /*baf0*/  MOV R4, RZ ;  /* 0x000000ff00047202 */ /* 0x01efe20000000f00 */
[----:B------:R-:W1:Y:S01]  /*bb00*/  S2R R25, SR_SWINHI ;  /* 0x0000000000197919 */ /* 0x000e620000002f00 */
[----:B------:R-:W-:-:S04]  /*bb10*/  ISETP.NE.U32.AND P2, PT, R0, RZ, PT ;  /* 0x000000ff0000720c */ /* 0x000fc80003f45070 */
[----:B-----5:R-:W2:Y:S02]  /*bb20*/  MUFU.RCP R10, R10 ;  /* 0x0000000a000a7308 */ /* 0x020ea40000001000 */
[----:B--2---:R-:W-:Y:S02]  /*bb30*/  IADD3 R15, PT, PT, R10, 0xffffffe, RZ ;  /* 0x0ffffffe0a0f7810 */ /* 0x004fe40007ffe0ff */
[----:B------:R-:W-:-:S04]  /*bb40*/  MOV R10, 0x400 ;  /* 0x00000400000a7802 */ /* 0x000fc80000000f00 */
[----:B------:R2:W3:Y:S02]  /*bb50*/  F2I.FTZ.U32.TRUNC.NTZ R5, R15 ;  /* 0x0000000f00057305 */ /* 0x0004e4000021f000 */
[----:B--2---:R-:W-:-:S04]  /*bb60*/  MOV R15, UR4 ;  /* 0x00000004000f7c02 */ /* 0x004fc80008000f00 */
[----:B------:R-:W-:Y:S02]  /*bb70*/  LEA R43, R15, R10, 0x18 ;  /* 0x0000000a0f2b7211 */ /* 0x000fe400078ec0ff */
[----:B---3--:R-:W-:Y:S02]  /*bb80*/  IADD3 R23, PT, PT, RZ, -R5, RZ ;  /* 0x80000005ff177210 */ /* 0x008fe40007ffe0ff */
[----:B------:R-:W-:Y:S02]  /*bb90*/  IADD3 R10, PT, PT, R10, 0x800, RZ ;  /* 0x000008000a0a7810 */ /* 0x000fe40007ffe0ff */
[----:B------:R-:W2:Y:S01]  /*bba0*/  LDS R43, [R43+0x800] ;  /* 0x000800002b2b7984 */ /* 0x000ea20000000800 */
[----:B------:R-:W-:-:S04]  /*bbb0*/  IMAD R23, R23, R0, RZ ;  /* 0x0000000017177224 */ /* 0x000fc800078e02ff */
[----:B------:R-:W-:Y:S01]  /*bbc0*/  IMAD.HI.U32 R4, R5, R23, R4 ;  /* 0x0000001705047227 */ /* 0x000fe200078e0004 */
[----:B------:R-:W-:-:S05]  /*bbd0*/  IADD3 R5, PT, PT, R19, -0x1, RZ ;  /* 0xffffffff13057810 */ /* 0x000fca0007ffe0ff */
[----:B------:R-:W-:-:S05]  /*bbe0*/  IMAD.HI.U32 R4, R4, R5, RZ ;  /* 0x0000000504047227 */ /* 0x000fca00078e00ff */
[----:B------:R-:W-:-:S05]  /*bbf0*/  IADD3 R4, PT, PT, -R4, RZ, RZ ;  /* 0x000000ff04047210 */ /* 0x000fca0007ffe1ff */
[----:B------:R-:W-:Y:S01]  /*bc00*/  IMAD R23, R0, R4, R5 ;  /* 0x0000000400177224 */ /* 0x000fe200078e0205 */
[----:B------:R-:W-:-:S04]  /*bc10*/  LEA R4, R15, R10, 0x18 ;  /* 0x0000000a0f047211 */ /* 0x000fc800078ec0ff */
[----:B------:R-:W-:Y:S02]  /*bc20*/  ISETP.GE.U32.AND P1, PT, R23, R0, PT ;  /* 0x000000001700720c */ /* 0x000fe40003f26070 */
[----:B------:R-:W-:Y:S02]  /*bc30*/  MOV R4, R4 ;  /* 0x0000000400047202 */ /* 0x000fe40000000f00 */
[----:B-1----:R-:W-:-:S09]  /*bc40*/  MOV R5, R25 ;  /* 0x0000001900057202 */ /* 0x002fd20000000f00 */
[----:B------:R-:W-:-:S04]  /*bc50*/  @P1 IADD3 R23, PT, PT, -R0, R23, RZ ;  /* 0x0000001700171210 */ /* 0x000fc80007ffe1ff */
[----:B------:R-:W-:-:S13]  /*bc60*/  ISETP.GE.U32.AND P1, PT, R23, R0, PT ;  /* 0x000000001700720c */ /* 0x000fda0003f26070 */
[----:B------:R-:W-:Y:S02]  /*bc70*/  @P1 IADD3 R23, PT, PT, -R0, R23, RZ ;  /* 0x0000001700171210 */ /* 0x000fe40007ffe1ff */
[----:B------:R-:W-:-:S04]  /*bc80*/  @!P2 LOP3.LUT R23, RZ, R0, RZ, 0x33, !PT ;  /* 0x00000000ff17a212 */ /* 0x000fc800078e33ff */
[----:B------:R-:W-:Y:S02]  /*bc90*/  PRMT R4, R23, 0x654, R4 ;  /* 0x0000065417047816 */ /* 0x000fe40000000004 */
[----:B--2---:R-:W-:-:S07]  /*bca0*/  MOV R5, R5 ;  /* 0x0000000500057202 */ /* 0x004fce0000000f00 */
.L_x_181:
[----:B------:R-:W-:Y:S05]  /*bcb0*/  BSYNC.RECONVERGENT B1 ;  /* 0x0000000000017941 */ /* 0x000fea0003800200 */
.L_x_180:
        /* <DEDUP_REMOVED lines=13> */
.L_x_397:
[----:B------:R-:W-:Y:S04]  /*bd90*/  BSSY.RECONVERGENT B1, `(.L_x_183) ;  /* 0x0000018000017945 */ /* 0x000fe80003800200 */
[----:B------:R-:W-:Y:S05]  /*bda0*/  @P1 BRA `(.L_x_184) ;  /* 0x0000000000581947 */ /* 0x000fea0003800000 */
[----:B------:R5:W-:Y:S02]  /*bdb0*/  ATOM.E.ADD.F32.FTZ.RN.STRONG.GPU P2, RZ, desc[UR8][R4.64], R43 ;  /* 0x8000002b04ff79a2 */ /* 0x000be4000c14f308 */
[----:B-----5:R-:W-:Y:S05]  /*bdc0*/  @P2 BRA `(.L_x_184) ;  /* 0x0000000000502947 */ /* 0x020fea0003800000 */
[----:B------:R-:W5:Y:S02]  /*bdd0*/  QSPC.E.S P2, RZ, [R4] ;  /* 0x0000000004ff73aa */ /* 0x000f640000040500 */
[----:B-----5:R-:W-:Y:S05]  /*bde0*/  @!P2 BRA `(.L_x_185) ;  /* 0x00000000001ca947 */ /* 0x020fea0003800000 */
[----:B------:R-:W-:-:S04]  /*bdf0*/  MOV R22, R4 ;  /* 0x0000000400167202 */ /* 0x000fc80000000f00 */
[----:B------:R-:W-:-:S07]  /*be00*/  MOV R10, R22 ;  /* 0x00000016000a7202 */ /* 0x000fce0000000f00 */
.L_x_186:
[----:B------:R-:W1:Y:S02]  /*be10*/  LDS R22, [R10] ;  /* 0x000000000a167984 */ /* 0x000e640000000800 */
[----:B-1234-:R-:W-:-:S05]  /*be20*/  FADD R23, R43, R22 ;  /* 0x000000162b177221 */ /* 0x01efca0000000000 */
[----:B------:R-:W1:Y:S02]  /*be30*/  ATOMS.CAST.SPIN P2, [R10], R22, R23 ;  /* 0x000000160a00758d */ /* 0x000e640001840017 */
[----:B-1----:R-:W-:Y:S05]  /*be40*/  @!P2 BRA `(.L_x_186) ;  /* 0xfffffffc00f0a947 */ /* 0x002fea000383ffff */
[----:B------:R-:W-:Y:S05]  /*be50*/  BRA `(.L_x_184) ;  /* 0x00000000002c7947 */ /* 0x000fea0003800000 */
.L_x_185:
[----:B------:R-:W5:Y:S02]  /*be60*/  QSPC.E.D P2, RZ, [R4] ;  /* 0x0000000004ff73aa */ /* 0x000f640000040700 */
[----:B-----5:R-:W-:Y:S05]  /*be70*/  @!P2 BRA `(.L_x_187) ;  /* 0x000000000018a947 */ /* 0x020fea0003800000 */
.L_x_188:
[----:B------:R-:W1:Y:S02]  /*be80*/  LD.E R22, [R4] ;  /* 0x0000000004167980 */ /* 0x000e640000100900 */
[----:B-1234-:R-:W-:-:S06]  /*be90*/  FADD R23, R43, R22 ;  /* 0x000000162b177221 */ /* 0x01efcc0000000000 */
[----:B------:R-:W2:Y:S02]  /*bea0*/  ATOM.E.CAST.SPIN PT, R23, [R4], R22, R23 ;  /* 0x000000160417738b */ /* 0x000ea400019e0117 */
[----:B--2---:R-:W-:-:S13]  /*beb0*/  ISETP.EQ.U32.AND P2, PT, R23, 0x1, PT ;  /* 0x000000011700780c */ /* 0x004fda0003f42070 */
[----:B------:R-:W-:Y:S05]  /*bec0*/  @!P2 BRA `(.L_x_188) ;  /* 0xfffffffc00eca947 */ /* 0x000fea000383ffff */
[----:B------:R-:W-:Y:S05]  /*bed0*/  BRA `(.L_x_184) ;  /* 0x00000000000c7947 */ /* 0x000fea0003800000 */
.L_x_187:
[----:B------:R-:W1:Y:S02]  /*bee0*/  LD.E R10, desc[UR8][R4.64] ;  /* 0x00000008040a7980 */ /* 0x000e64000c101900 */
[----:B-1234-:R-:W-:-:S05]  /*bef0*/  FADD R23, R43, R10 ;  /* 0x0000000a2b177221 */ /* 0x01efca0000000000 */
[----:B------:R1:W-:Y:S02]  /*bf00*/  ST.E desc[UR8][R4.64], R23 ;  /* 0x0000001704007985 */ /* 0x0003e4000c101908 */
.L_x_184:
[----:B------:R-:W-:Y:S05]  /*bf10*/  BSYNC.RECONVERGENT B1 ;  /* 0x0000000000017941 */ /* 0x000fea0003800200 */
.L_x_183:
        /* <DEDUP_REMOVED lines=12> */
.L_x_401:
[----:B------:R-:W-:Y:S04]  /*bfe0*/  BSSY.RECONVERGENT B1, `(.L_x_190) ;  /* 0x000001f000017945 */ /* 0x000fe80003800200 */
[----:B------:R-:W-:Y:S05]  /*bff0*/  @P1 BRA `(.L_x_191) ;  /* 0x0000000000741947 */ /* 0x000fea0003800000 */
[----:B------:R-:W5:Y:S01]  /*c000*/  I2F.U32.RP R10, R0 ;  /* 0x00000000000a7306 */ /* 0x000f620000209000 */
[----:B------:R-:W5:Y:S01]  /*c010*/  S2UR UR4, SR_CgaCtaId ;  /* 0x00000000000479c3 */ /* 0x000f620000008800 */
[----:B-1234-:R-:W-:Y:S01]  /*c020*/  HFMA2 R4, -RZ, RZ, 0, 0 ;  /* 0x00000000ff047431 */ /* 0x01efe200000001ff */
[----:B------:R-:W1:Y:S01]  /*c030*/  S2R R25, SR_SWINHI ;  /* 0x0000000000197919 */ /* 0x000e620000002f00 */
[----:B------:R-:W-:-:S04]  /*c040*/  ISETP.NE.U32.AND P3, PT, R0, RZ, PT ;  /* 0x000000ff0000720c */ /* 0x000fc80003f65070 */
[----:B-----5:R-:W2:Y:S02]  /*c050*/  MUFU.RCP R10, R10 ;  /* 0x0000000a000a7308 */ /* 0x020ea40000001000 */
[----:B--2---:R-:W-:Y:S02]  /*c060*/  IADD3 R5, PT, PT, R10, 0xffffffe, RZ ;  /* 0x0ffffffe0a057810 */ /* 0x004fe40007ffe0ff */
[----:B------:R-:W-:-:S04]  /*c070*/  MOV R10, 0x400 ;  /* 0x00000400000a7802 */ /* 0x000fc80000000f00 */
[----:B------:R-:W2:Y:S02]  /*c080*/  F2I.FTZ.U32.TRUNC.NTZ R5, R5 ;  /* 0x0000000500057305 */ /* 0x000ea4000021f000 */
[----:B--2---:R-:W-:-:S05]  /*c090*/  IADD3 R15, PT, PT, RZ, -R5, RZ ;  /* 0x80000005ff0f7210 */ /* 0x004fca0007ffe0ff */
[----:B------:R-:W-:-:S04]  /*c0a0*/  IMAD R15, R15, R0, RZ ;  /* 0x000000000f0f7224 */ /* 0x000fc800078e02ff */
[----:B------:R-:W-:Y:S01]  /*c0b0*/  IMAD.HI.U32 R4, R5, R15, R4 ;  /* 0x0000000f05047227 */ /* 0x000fe200078e0004 */
[----:B------:R-:W-:-:S04]  /*c0c0*/  MOV R15, UR4 ;  /* 0x00000004000f7c02 */ /* 0x000fc80008000f00 */
[----:B------:R-:W-:Y:S01]  /*c0d0*/  LEA R43, R15, R10, 0x18 ;  /* 0x0000000a0f2b7211 */ /* 0x000fe200078ec0ff */
[----:B------:R-:W-:Y:S01]  /*c0e0*/  IMAD.HI.U32 R4, R4, R19, RZ ;  /* 0x0000001304047227 */ /* 0x000fe200078e00ff */
[----:B------:R-:W-:-:S04]  /*c0f0*/  IADD3 R10, PT, PT, R10, 0x800, RZ ;  /* 0x000008000a0a7810 */ /* 0x000fc80007ffe0ff */
[----:B------:R-:W-:Y:S01]  /*c100*/  IADD3 R4, PT, PT, -R4, RZ, RZ ;  /* 0x000000ff04047210 */ /* 0x000fe20007ffe1ff */
[----:B------:R-:W2:Y:S04]  /*c110*/  LDS R43, [R43+0x800] ;  /* 0x000800002b2b7984 */ /* 0x000ea80000000800 */
        /* <DEDUP_REMOVED lines=11> */
.L_x_191:
[----:B------:R-:W-:Y:S05]  /*c1d0*/  BSYNC.RECONVERGENT B1 ;  /* 0x0000000000017941 */ /* 0x000fea0003800200 */
.L_x_190:
        /* <DEDUP_REMOVED lines=12> */
.L_x_405:
        /* <DEDUP_REMOVED lines=8> */
.L_x_196:
[----:B------:R-:W1:Y:S02]  /*c320*/  LDS R22, [R10] ;  /* 0x000000000a167984 */ /* 0x000e640000000800 */
[----:B-1234-:R-:W-:-:S05]  /*c330*/  FADD R23, R43, R22 ;  /* 0x000000162b177221 */ /* 0x01efca0000000000 */
[----:B------:R-:W1:Y:S02]  /*c340*/  ATOMS.CAST.SPIN P2, [R10], R22, R23 ;  /* 0x000000160a00758d */ /* 0x000e640001840017 */
[----:B-1----:R-:W-:Y:S05]  /*c350*/  @!P2 BRA `(.L_x_196) ;  /* 0xfffffffc00f0a947 */ /* 0x002fea000383ffff */
[----:B------:R-:W-:Y:S05]  /*c360*/  BRA `(.L_x_194) ;  /* 0x00000000002c7947 */ /* 0x000fea0003800000 */
.L_x_195:
[----:B------:R-:W5:Y:S02]  /*c370*/  QSPC.E.D P2, RZ, [R4] ;  /* 0x0000000004ff73aa */ /* 0x000f640000040700 */
[----:B-----5:R-:W-:Y:S05]  /*c380*/  @!P2 BRA `(.L_x_197) ;  /* 0x000000000018a947 */ /* 0x020fea0003800000 */
.L_x_198:
[----:B------:R-:W1:Y:S02]  /*c390*/  LD.E R22, [R4] ;  /* 0x0000000004167980 */ /* 0x000e640000100900 */
[----:B-1234-:R-:W-:-:S06]  /*c3a0*/  FADD R23, R43, R22 ;  /* 0x000000162b177221 */ /* 0x01efcc0000000000 */
[----:B------:R-:W2:Y:S02]  /*c3b0*/  ATOM.E.CAST.SPIN PT, R23, [R4], R22, R23 ;  /* 0x000000160417738b */ /* 0x000ea400019e0117 */
[----:B--2---:R-:W-:-:S13]  /*c3c0*/  ISETP.EQ.U32.AND P2, PT, R23, 0x1, PT ;  /* 0x000000011700780c */ /* 0x004fda0003f42070 */
[----:B------:R-:W-:Y:S05]  /*c3d0*/  @!P2 BRA `(.L_x_198) ;  /* 0xfffffffc00eca947 */ /* 0x000fea000383ffff */
[----:B------:R-:W-:Y:S05]  /*c3e0*/  BRA `(.L_x_194) ;  /* 0x00000000000c7947 */ /* 0x000fea0003800000 */
.L_x_197:
[----:B------:R-:W1:Y:S02]  /*c3f0*/  LD.E R10, desc[UR8][R4.64] ;  /* 0x00000008040a7980 */ /* 0x000e64000c101900 */
[----:B-1234-:R-:W-:-:S05]  /*c400*/  FADD R23, R43, R10 ;  /* 0x0000000a2b177221 */ /* 0x01efca0000000000 */
[----:B------:R1:W-:Y:S02]  /*c410*/  ST.E desc[UR8][R4.64], R23 ;  /* 0x0000001704007985 */ /* 0x0003e4000c101908 */
.L_x_194:
[----:B------:R-:W-:Y:S05]  /*c420*/  BSYNC.RECONVERGENT B1 ;  /* 0x0000000000017941 */ /* 0x000fea0003800200 */
.L_x_193:
        /* <DEDUP_REMOVED lines=12> */
.L_x_409:
        /* <DEDUP_REMOVED lines=32> */
.L_x_201:
[----:B------:R-:W-:Y:S05]  /*c6f0*/  BSYNC.RECONVERGENT B1 ;  /* 0x0000000000017941 */ /* 0x000fea0003800200 */
.L_x_200:
        /* <DEDUP_REMOVED lines=12> */
.L_x_413:
        /* <DEDUP_REMOVED lines=8> */
.L_x_206:
[----:B------:R-:W1:Y:S02]  /*c840*/  LDS R22, [R10] ;  /* 0x000000000a167984 */ /* 0x000e640000000800 */
[----:B-1234-:R-:W-:-:S05]  /*c850*/  FADD R23, R43, R22 ;  /* 0x000000162b177221 */ /* 0x01efca0000000000 */
[----:B------:R-:W1:Y:S02]  /*c860*/  ATOMS.CAST.SPIN P2, [R10], R22, R23 ;  /* 0x000000160a00758d */ /* 0x000e640001840017 */
[----:B-1----:R-:W-:Y:S05]  /*c870*/  @!P2 BRA `(.L_x_206) ;  /* 0xfffffffc00f0a947 */ /* 0x002fea000383ffff */
[----:B------:R-:W-:Y:S05]  /*c880*/  BRA `(.L_x_204) ;  /* 0x00000000002c7947 */ /* 0x000fea0003800000 */
.L_x_205:
[----:B------:R-:W5:Y:S02]  /*c890*/  QSPC.E.D P2, RZ, [R4] ;  /* 0x0000000004ff73aa */ /* 0x000f640000040700 */
[----:B-----5:R-:W-:Y:S05]  /*c8a0*/  @!P2 BRA `(.L_x_207) ;  /* 0x000000000018a947 */ /* 0x020fea0003800000 */
.L_x_208:
[----:B------:R-:W1:Y:S02]  /*c8b0*/  LD.E R22, [R4] ;  /* 0x0000000004167980 */ /* 0x000e640000100900 */
[----:B-1234-:R-:W-:-:S06]  /*c8c0*/  FADD R23, R43, R22 ;  /* 0x000000162b177221 */ /* 0x01efcc0000000000 */
[----:B------:R-:W2:Y:S02]  /*c8d0*/  ATOM.E.CAST.SPIN PT, R23, [R4], R22, R23 ;  /* 0x000000160417738b */ /* 0x000ea400019e0117 */
[----:B--2---:R-:W-:-:S13]  /*c8e0*/  ISETP.EQ.U32.AND P2, PT, R23, 0x1, PT ;  /* 0x000000011700780c */ /* 0x004fda0003f42070 */
[----:B------:R-:W-:Y:S05]  /*c8f0*/  @!P2 BRA `(.L_x_208) ;  /* 0xfffffffc00eca947 */ /* 0x000fea000383ffff */
[----:B------:R-:W-:Y:S05]  /*c900*/  BRA `(.L_x_204) ;  /* 0x00000000000c7947 */ /* 0x000fea0003800000 */
.L_x_207:
[----:B------:R-:W1:Y:S02]  /*c910*/  LD.E R10, desc[UR8][R4.64] ;  /* 0x00000008040a7980 */ /* 0x000e64000c101900 */
[----:B-1234-:R-:W-:-:S05]  /*c920*/  FADD R23, R43, R10 ;  /* 0x0000000a2b177221 */ /* 0x01efca0000000000 */
[----:B------:R1:W-:Y:S02]  /*c930*/  ST.E desc[UR8][R4.64], R23 ;  /* 0x0000001704007985 */ /* 0x0003e4000c101908 */
.L_x_204:
[----:B------:R-:W-:Y:S05]  /*c940*/  BSYNC.RECONVERGENT B1 ;  /* 0x0000000000017941 */ /* 0x000fea0003800200 */
.L_x_203:
        /* <DEDUP_REMOVED lines=12> */
.L_x_417:
        /* <DEDUP_REMOVED lines=32> */
.L_x_211:
[----:B------:R-:W-:Y:S05]  /*cc10*/  BSYNC.RECONVERGENT B1 ;  /* 0x0000000000017941 */ /* 0x000fea0003800200 */
.L_x_210:
        /* <DEDUP_REMOVED lines=12> */
.L_x_421:
        /* <DEDUP_REMOVED lines=8> */
.L_x_216:
[----:B------:R-:W1:Y:S02]  /*cd60*/  LDS R22, [R10] ;  /* 0x000000000a167984 */ /* 0x000e640000000800 */
[----:B-1234-:R-:W-:-:S05]  /*cd70*/  FADD R23, R43, R22 ;  /* 0x000000162b177221 */ /* 0x01efca0000000000 */
[----:B------:R-:W1:Y:S02]  /*cd80*/  ATOMS.CAST.SPIN P2, [R10], R22, R23 ;  /* 0x000000160a00758d */ /* 0x000e640001840017 */
[----:B-1----:R-:W-:Y:S05]  /*cd90*/  @!P2 BRA `(.L_x_216) ;  /* 0xfffffffc00f0a947 */ /* 0x002fea000383ffff */
[----:B------:R-:W-:Y:S05]  /*cda0*/  BRA `(.L_x_214) ;  /* 0x00000000002c7947 */ /* 0x000fea0003800000 */
.L_x_215:
[----:B------:R-:W5:Y:S02]  /*cdb0*/  QSPC.E.D P2, RZ, [R4] ;  /* 0x0000000004ff73aa */ /* 0x000f640000040700 */
[----:B-----5:R-:W-:Y:S05]  /*cdc0*/  @!P2 BRA `(.L_x_217) ;  /* 0x000000000018a947 */ /* 0x020fea0003800000 */
.L_x_218:
[----:B------:R-:W1:Y:S02]  /*cdd0*/  LD.E R22, [R4] ;  /* 0x0000000004167980 */ /* 0x000e640000100900 */
[----:B-1234-:R-:W-:-:S06]  /*cde0*/  FADD R23, R43, R22 ;  /* 0x000000162b177221 */ /* 0x01efcc0000000000 */
[----:B------:R-:W2:Y:S02]  /*cdf0*/  ATOM.E.CAST.SPIN PT, R23, [R4], R22, R23 ;  /* 0x000000160417738b */ /* 0x000ea400019e0117 */
[----:B--2---:R-:W-:-:S13]  /*ce00*/  ISETP.EQ.U32.AND P2, PT, R23, 0x1, PT ;  /* 0x000000011700780c */ /* 0x004fda0003f42070 */
[----:B------:R-:W-:Y:S05]  /*ce10*/  @!P2 BRA `(.L_x_218) ;  /* 0xfffffffc00eca947 */ /* 0x000fea000383ffff */
[----:B------:R-:W-:Y:S05]  /*ce20*/  BRA `(.L_x_214) ;  /* 0x00000000000c7947 */ /* 0x000fea0003800000 */
.L_x_217:
[----:B------:R-:W1:Y:S02]  /*ce30*/  LD.E R10, desc[UR8][R4.64] ;  /* 0x00000008040a7980 */ /* 0x000e64000c101900 */
[----:B-1234-:R-:W-:-:S05]  /*ce40*/  FADD R23, R43, R10 ;  /* 0x0000000a2b177221 */ /* 0x01efca0000000000 */
[----:B------:R1:W-:Y:S02]  /*ce50*/  ST.E desc[UR8][R4.64], R23 ;  /* 0x0000001704007985 */ /* 0x0003e4000c101908 */
.L_x_214:
[----:B------:R-:W-:Y:S05]  /*ce60*/  BSYNC.RECONVERGENT B1 ;  /* 0x0000000000017941 */ /* 0x000fea0003800200 */
.L_x_213:
        /* <DEDUP_REMOVED lines=12> */
.L_x_425:
[----:B------:R-:W-:Y:S02]  /*cf30*/  IADD3 R19, PT, PT, R19, 0x4, RZ ;  /* 0x0000000413137810 */ /* 0x000fe40007ffe0ff */
[----:B------:R-:W-:Y:S01]  /*cf40*/  IADD3 R16, PT, PT, R16, 0x4, RZ ;  /* 0x0000000410107810 */ /* 0x000fe20007ffe0ff */
[----:B------:R-:W-:Y:S06]  /*cf50*/  @P0 BRA `(.L_x_220) ;  /* 0xffffffe800c80947 */ /* 0x000fec000383ffff */
[----:B------:R-:W-:Y:S05]  /*cf60*/  BSYNC B0 ;  /* 0x0000000000007941 */ /* 0x000fea0003800000 */
.L_x_179:
[----:B------:R-:W-:-:S07]  /*cf70*/  IADD3 R10, PT, PT, R16, -0x1, RZ ;  /* 0xffffffff100a7810 */ /* 0x000fce0007ffe0ff */
.L_x_138:
[----:B------:R-:W-:Y:S01]  /*cf80*/  ISETP.NE.AND P0, PT, R17, RZ, PT ;  /* 0x000000ff1100720c */ /* 0x000fe20003f05270 */
[----:B------:R-:W-:-:S12]  /*cf90*/  BSSY B0, `(.L_x_137) ;  /* 0x00000ad000007945 */ /* 0x000fd80003800000 */
[----:B------:R-:W-:Y:S05]  /*cfa0*/  @!P0 BRA `(.L_x_221) ;  /* 0x0000000800ac8947 */ /* 0x000fea0003800000 */
[----:B------:R-:W-:Y:S01]  /*cfb0*/  BSSY.RECONVERGENT B1, `(.L_x_222) ;  /* 0x000001f000017945 */ /* 0x000fe20003800200 */
[----:B------:R-:W-:-:S03]  /*cfc0*/  IADD3 R15, PT, PT, R15, R10, RZ ;  /* 0x0000000a0f0f7210 */ /* 0x000fc60007ffe0ff */
[----:B------:R-:W-:Y:S05]  /*cfd0*/  @P1 BRA `(.L_x_223) ;  /* 0x0000000000701947 */ /* 0x000fea0003800000 */
        /* <DEDUP_REMOVED lines=28> */
.L_x_223:
[----:B------:R-:W-:Y:S05]  /*d1a0*/  BSYNC.RECONVERGENT B1 ;  /* 0x0000000000017941 */ /* 0x000fea0003800200 */
.L_x_222:
        /* <DEDUP_REMOVED lines=12> */
.L_x_429:
        /* <DEDUP_REMOVED lines=8> */
.L_x_228:
[----:B------:R-:W5:Y:S02]  /*d2f0*/  LDS R18, [R10] ;  /* 0x000000000a127984 */ /* 0x000f640000000800 */
[----:B-----5:R-:W-:-:S05]  /*d300*/  FADD R19, R43, R18 ;  /* 0x000000122b137221 */ /* 0x020fca0000000000 */
[----:B------:R-:W5:Y:S02]  /*d310*/  ATOMS.CAST.SPIN P0, [R10], R18, R19 ;  /* 0x000000120a00758d */ /* 0x000f640001800013 */
[----:B-----5:R-:W-:Y:S05]  /*d320*/  @!P0 BRA `(.L_x_228) ;  /* 0xfffffffc00f08947 */ /* 0x020fea000383ffff */
[----:B------:R-:W-:Y:S05]  /*d330*/  BRA `(.L_x_226) ;  /* 0x00000000002c7947 */ /* 0x000fea0003800000 */
.L_x_227:
[----:B------:R-:W5:Y:S02]  /*d340*/  QSPC.E.D P0, RZ, [R4] ;  /* 0x0000000004ff73aa */ /* 0x000f640000000700 */
[----:B-----5:R-:W-:Y:S05]  /*d350*/  @!P0 BRA `(.L_x_229) ;  /* 0x0000000000188947 */ /* 0x020fea0003800000 */
.L_x_230:
[----:B------:R-:W5:Y:S02]  /*d360*/  LD.E R18, [R4] ;  /* 0x0000000004127980 */ /* 0x000f640000100900 */
[----:B-----5:R-:W-:-:S06]  /*d370*/  FADD R19, R43, R18 ;  /* 0x000000122b137221 */ /* 0x020fcc0000000000 */
[----:B------:R-:W5:Y:S02]  /*d380*/  ATOM.E.CAST.SPIN PT, R19, [R4], R18, R19 ;  /* 0x000000120413738b */ /* 0x000f6400019e0113 */
[----:B-----5:R-:W-:-:S13]  /*d390*/  ISETP.EQ.U32.AND P0, PT, R19, 0x1, PT ;  /* 0x000000011300780c */ /* 0x020fda0003f02070 */
[----:B------:R-:W-:Y:S05]  /*d3a0*/  @!P0 BRA `(.L_x_230) ;  /* 0xfffffffc00ec8947 */ /* 0x000fea000383ffff */
[----:B------:R-:W-:Y:S05]  /*d3b0*/  BRA `(.L_x_226) ;  /* 0x00000000000c7947 */ /* 0x000fea0003800000 */
.L_x_229:
[----:B------:R-:W5:Y:S02]  /*d3c0*/  LD.E R10, desc[UR8][R4.64] ;  /* 0x00000008040a7980 */ /* 0x000f64000c101900 */
[----:B-----5:R-:W-:-:S05]  /*d3d0*/  FADD R19, R43, R10 ;  /* 0x0000000a2b137221 */ /* 0x020fca0000000000 */
[----:B------:R1:W-:Y:S02]  /*d3e0*/  ST.E desc[UR8][R4.64], R19 ;  /* 0x0000001304007985 */ /* 0x0003e4000c101908 */
.L_x_226:
[----:B------:R-:W-:Y:S05]  /*d3f0*/  BSYNC.RECONVERGENT B1 ;  /* 0x0000000000017941 */ /* 0x000fea0003800200 */
.L_x_225:
        /* <DEDUP_REMOVED lines=12> */
.L_x_433:
[----:B------:R-:W-:-:S04]  /*d4c0*/  IADD3 R16, PT, PT, -R17, 0x1, RZ ;  /* 0x0000000111107810 */ /* 0x000fc80007ffe1ff */
[----:B------:R-:W-:-:S13]  /*d4d0*/  ISETP.NE.AND P0, PT, R16, RZ, PT ;  /* 0x000000ff1000720c */ /* 0x000fda0003f05270 */
[----:B------:R-:W-:Y:S05]  /*d4e0*/  @!P0 BRA `(.L_x_221) ;  /* 0x00000004005c8947 */ /* 0x000fea0003800000 */
[----:B------:R-:W-:-:S07]  /*d4f0*/  IADD3 R15, PT, PT, R15, 0x1, RZ ;  /* 0x000000010f0f7810 */ /* 0x000fce0007ffe0ff */
.L_x_242:
[----:B------:R-:W-:Y:S01]  /*d500*/  IADD3 R16, PT, PT, R16, 0x1, RZ ;  /* 0x0000000110107810 */ /* 0x000fe20007ffe0ff */
[----:B------:R-:W-:Y:S05]  /*d510*/  YIELD ;  /* 0x0000000000007946 */ /* 0x000fea0003800000 */
[----:B------:R-:W-:Y:S01]  /*d520*/  BSSY.RECONVERGENT B1, `(.L_x_232) ;  /* 0x000001f000017945 */ /* 0x000fe20003800200 */
[----:B------:R-:W-:-:S03]  /*d530*/  ISETP.NE.AND P0, PT, R16, RZ, PT ;  /* 0x000000ff1000720c */ /* 0x000fc60003f05270 */
[----:B-1----:R-:W-:Y:S10]  /*d540*/  @P1 BRA `(.L_x_233) ;  /* 0x0000000000701947 */ /* 0x002ff40003800000 */
[----:B------:R-:W5:Y:S01]  /*d550*/  I2F.U32.RP R17, R0 ;  /* 0x0000000000117306 */ /* 0x000f620000209000 */
[----:B------:R-:W5:Y:S01]  /*d560*/  S2R R10, SR_CgaCtaId ;  /* 0x00000000000a7919 */ /* 0x000f620000008800 */
[----:B-1234-:R-:W-:Y:S01]  /*d570*/  HFMA2 R4, -RZ, RZ, 0, 0 ;  /* 0x00000000ff047431 */ /* 0x01efe200000001ff */
[----:B------:R-:W-:-:S05]  /*d580*/  ISETP.NE.U32.AND P2, PT, R0, RZ, PT ;  /* 0x000000ff0000720c */ /* 0x000fca0003f45070 */
[----:B-----5:R-:W1:Y:S02]  /*d590*/  MUFU.RCP R17, R17 ;  /* 0x0000001100117308 */ /* 0x020e640000001000 */
[----:B-1----:R-:W-:-:S06]  /*d5a0*/  IADD3 R18, PT, PT, R17, 0xffffffe, RZ ;  /* 0x0ffffffe11127810 */ /* 0x002fcc0007ffe0ff */
[----:B------:R1:W2:Y:S02]  /*d5b0*/  F2I.FTZ.U32.TRUNC.NTZ R5, R18 ;  /* 0x0000001200057305 */ /* 0x0002a4000021f000 */
[----:B-1----:R-:W1:Y:S01]  /*d5c0*/  S2R R18, SR_SWINHI ;  /* 0x0000000000127919 */ /* 0x002e620000002f00 */
        /* <DEDUP_REMOVED lines=14> */
[----:B------:R-:W-:-:S04]  /*d6b0*/  @P1 IADD3 R17, PT, PT, -R0, R17, RZ ;  /* 0x0000001100111210 */ /* 0x000fc80007ffe1ff */
[----:B------:R-:W-:-:S13]  /*d6c0*/  ISETP.GE.U32.AND P1, PT, R17, R0, PT ;  /* 0x000000001100720c */ /* 0x000fda0003f26070 */
[----:B------:R-:W-:Y:S02]  /*d6d0*/  @P1 IADD3 R17, PT, PT, -R0, R17, RZ ;  /* 0x0000001100111210 */ /* 0x000fe40007ffe1ff */
[----:B------:R-:W-:-:S04]  /*d6e0*/  @!P2 LOP3.LUT R17, RZ, R0, RZ, 0x33, !PT ;  /* 0x00000000ff11a212 */ /* 0x000fc800078e33ff */
[----:B------:R-:W-:Y:S02]  /*d6f0*/  PRMT R4, R17, 0x654, R4 ;  /* 0x0000065411047816 */ /* 0x000fe40000000004 */
[----:B--2---:R-:W-:-:S07]  /*d700*/  MOV R5, R5 ;  /* 0x0000000500057202 */ /* 0x004fce0000000f00 */
.L_x_233:
[----:B------:R-:W-:Y:S05]  /*d710*/  BSYNC.RECONVERGENT B1 ;  /* 0x0000000000017941 */ /* 0x000fea0003800200 */
.L_x_232:
        /* <DEDUP_REMOVED lines=13> */
.L_x_437:
        /* <DEDUP_REMOVED lines=8> */
.L_x_238:
[----:B------:R-:W1:Y:S02]  /*d870*/  LDS R18, [R10] ;  /* 0x000000000a127984 */ /* 0x000e640000000800 */
[----:B-1----:R-:W-:-:S05]  /*d880*/  FADD R19, R43, R18 ;  /* 0x000000122b137221 */ /* 0x002fca0000000000 */
[----:B------:R-:W1:Y:S02]  /*d890*/  ATOMS.CAST.SPIN P2, [R10], R18, R19 ;  /* 0x000000120a00758d */ /* 0x000e640001840013 */
[----:B-1----:R-:W-:Y:S05]  /*d8a0*/  @!P2 BRA `(.L_x_238) ;  /* 0xfffffffc00f0a947 */ /* 0x002fea000383ffff */
[----:B------:R-:W-:Y:S05]  /*d8b0*/  BRA `(.L_x_236) ;  /* 0x00000000002c7947 */ /* 0x000fea0003800000 */
.L_x_237:
[----:B------:R-:W5:Y:S02]  /*d8c0*/  QSPC.E.D P2, RZ, [R4] ;  /* 0x0000000004ff73aa */ /* 0x000f640000040700 */
[----:B-----5:R-:W-:Y:S05]  /*d8d0*/  @!P2 BRA `(.L_x_239) ;  /* 0x000000000018a947 */ /* 0x020fea0003800000 */
.L_x_240:
[----:B------:R-:W1:Y:S02]  /*d8e0*/  LD.E R18, [R4] ;  /* 0x0000000004127980 */ /* 0x000e640000100900 */
[----:B-1----:R-:W-:-:S06]  /*d8f0*/  FADD R19, R43, R18 ;  /* 0x000000122b137221 */ /* 0x002fcc0000000000 */
[----:B------:R-:W5:Y:S02]  /*d900*/  ATOM.E.CAST.SPIN PT, R19, [R4], R18, R19 ;  /* 0x000000120413738b */ /* 0x000f6400019e0113 */
[----:B-----5:R-:W-:-:S13]  /*d910*/  ISETP.EQ.U32.AND P2, PT, R19, 0x1, PT ;  /* 0x000000011300780c */ /* 0x020fda0003f42070 */
[----:B------:R-:W-:Y:S05]  /*d920*/  @!P2 BRA `(.L_x_240) ;  /* 0xfffffffc00eca947 */ /* 0x000fea000383ffff */
[----:B------:R-:W-:Y:S05]  /*d930*/  BRA `(.L_x_236) ;  /* 0x00000000000c7947 */ /* 0x000fea0003800000 */
.L_x_239:
[----:B------:R-:W5:Y:S02]  /*d940*/  LD.E R10, desc[UR8][R4.64] ;  /* 0x00000008040a7980 */ /* 0x000f64000c101900 */
[----:B-----5:R-:W-:-:S05]  /*d950*/  FADD R17, R43, R10 ;  /* 0x0000000a2b117221 */ /* 0x020fca0000000000 */
[----:B------:R1:W-:Y:S02]  /*d960*/  ST.E desc[UR8][R4.64], R17 ;  /* 0x0000001104007985 */ /* 0x0003e4000c101908 */
.L_x_236:
[----:B------:R-:W-:Y:S05]  /*d970*/  BSYNC.RECONVERGENT B1 ;  /* 0x0000000000017941 */ /* 0x000fea0003800200 */
.L_x_235:
        /* <DEDUP_REMOVED lines=12> */
.L_x_441:
[----:B------:R-:W-:Y:S01]  /*da40*/  IADD3 R15, PT, PT, R15, 0x1, RZ ;  /* 0x000000010f0f7810 */ /* 0x000fe20007ffe0ff */
[----:B------:R-:W-:Y:S06]  /*da50*/  @P0 BRA `(.L_x_242) ;  /* 0xfffffff800a80947 */ /* 0x000fec000383ffff */
.L_x_221:
[----:B------:R-:W-:Y:S05]  /*da60*/  BSYNC B0 ;  /* 0x0000000000007941 */ /* 0x000fea0003800000 */
.L_x_137:
[----:B------:R-:W-:Y:S01]  /*da70*/  ISETP.GT.U32.AND P0, PT, R2, 0xf, PT ;  /* 0x0000000f0200780c */ /* 0x000fe20003f04070 */
[----:B------:R-:W-:-:S12]  /*da80*/  BSSY.RECONVERGENT B0, `(.L_x_243) ;  /* 0x000001f000007945 */ /* 0x000fd80003800200 */
[----:B------:R-:W-:Y:S05]  /*da90*/  @P0 BRA `(.L_x_244) ;  /* 0x0000000000740947 */ /* 0x000fea0003800000 */
[----:B------:R-:W5:Y:S01]  /*daa0*/  S2UR UR5, SR_CgaCtaId ;  /* 0x00000000000579c3 */ /* 0x000f620000008800 */
[----:B------:R-:W-:Y:S02]  /*dab0*/  UMOV UR4, 0x400 ;  /* 0x0000040000047882 */ /* 0x000fe40000000000 */
[----:B-----5:R-:W-:-:S09]  /*dac0*/  ULEA UR4, UR5, UR4, 0x18 ;  /* 0x0000000405047291 */ /* 0x020fd2000f8ec0ff */
[----:B------:R-:W1:Y:S02]  /*dad0*/  LDS R0, [UR4+0x800] ;  /* 0x00080004ff007984 */ /* 0x000e640008000800 */
[----:B-1234-:R-:W-:-:S04]  /*dae0*/  IADD3 R4, PT, PT, R0, 0x1800000, RZ ;  /* 0x0180000000047810 */ /* 0x01efc80007ffe0ff */
[----:B------:R-:W-:-:S04]  /*daf0*/  LOP3.LUT R4, R4, 0x7f800000, RZ, 0xc0, !PT ;  /* 0x7f80000004047812 */ /* 0x000fc800078ec0ff */
[----:B------:R-:W-:-:S13]  /*db00*/  ISETP.GT.U32.AND P0, PT, R4, 0x1ffffff, PT ;  /* 0x01ffffff0400780c */ /* 0x000fda0003f04070 */
[----:B------:R-:W-:Y:S05]  /*db10*/  @P0 BRA `(.L_x_245) ;  /* 0x0000000000100947 */ /* 0x000fea0003800000 */
[----:B------:R-:W-:-:S07]  /*db20*/  MOV R4, 0xdb40 ;  /* 0x0000db4000047802 */ /* 0x000fce0000000f00 */
[----:B------:R-:W-:Y:S05]  /*db30*/  CALL.REL.NOINC `($__internal_0_$__cuda_sm20_rcp_rn_f32_slowpath) ;  /* 0x0000005400187944 */ /* 0x000fea0003c00000 */
[----:B------:R-:W-:Y:S01]  /*db40*/  MOV R4, R0 ;  /* 0x0000000000047202 */ /* 0x000fe20000000f00 */
[----:B------:R-:W-:Y:S06]  /*db50*/  BRA `(.L_x_246) ;  /* 0x0000000000107947 */ /* 0x000fec0003800000 */
.L_x_245:
[----:B------:R-:W1:Y:S02]  /*db60*/  MUFU.RCP R5, R0 ;  /* 0x0000000000057308 */ /* 0x000e640000001000 */
[----:B-1----:R-:W-:-:S04]  /*db70*/  FFMA R4, R0, R5, -1 ;  /* 0xbf80000000047423 */ /* 0x002fc80000000005 */
[----:B------:R-:W-:-:S04]  /*db80*/  FADD.FTZ R4, -R4, -RZ ;  /* 0x800000ff04047221 */ /* 0x000fc80000010100 */
[----:B------:R-:W-:-:S07]  /*db90*/  FFMA R4, R5, R4, R5 ;  /* 0x0000000405047223 */ /* 0x000fce0000000005 */
.L_x_246:
[-C--:B------:R-:W-:Y:S01]  /*dba0*/  FMUL R5, R11, R4.reuse ;  /* 0x000000040b057220 */ /* 0x080fe20000400000 */
[-C--:B------:R-:W-:Y:S01]  /*dbb0*/  FMUL R13, R13, R4.reuse ;  /* 0x000000040d0d7220 */ /* 0x080fe20000400000 */
[-C--:B------:R-:W-:Y:S01]  /*dbc0*/  FMUL R8, R8, R4.reuse ;  /* 0x0000000408087220 */ /* 0x080fe20000400000 */
[-C--:B------:R-:W-:Y:S01]  /*dbd0*/  FMUL R6, R6, R4.reuse ;  /* 0x0000000406067220 */ /* 0x080fe20000400000 */
[-C--:B------:R-:W-:Y:S01]  /*dbe0*/  FMUL R15, R14, R4.reuse ;  /* 0x000000040e0f7220 */ /* 0x080fe20000400000 */
[-C--:B------:R-:W-:Y:S01]  /*dbf0*/  FMUL R11, R7, R4.reuse ;  /* 0x00000004070b7220 */ /* 0x080fe20000400000 */
[-C--:B------:R-:W-:Y:S01]  /*dc00*/  FMUL R0, R9, R4.reuse ;  /* 0x0000000409007220 */ /* 0x080fe20000400000 */
[----:B------:R-:W-:Y:S02]  /*dc10*/  FMUL R4, R12, R4 ;  /* 0x000000040c047220 */ /* 0x000fe40000400000 */
[----:B------:R-:W-:Y:S02]  /*dc20*/  F2FP.F16.F32.PACK_AB R7, R15, R6 ;  /* 0x000000060f07723e */ /* 0x000fe400000000ff */
[----:B------:R-:W-:-:S02]  /*dc30*/  F2FP.F16.F32.PACK_AB R6, R11, R8 ;  /* 0x000000080b06723e */ /* 0x000fc400000000ff */
[----:B------:R-:W-:Y:S02]  /*dc40*/  F2FP.F16.F32.PACK_AB R5, R0, R5 ;  /* 0x000000050005723e */ /* 0x000fe400000000ff */
[----:B------:R-:W-:-:S05]  /*dc50*/  F2FP.F16.F32.PACK_AB R4, R4, R13 ;  /* 0x0000000d0404723e */ /* 0x000fca00000000ff */
[----:B------:R1:W-:Y:S02]  /*dc60*/  ST.E.128 desc[UR8][R20.64+0x8000], R4 ;  /* 0x0080000414007985 */ /* 0x0003e4000c101d08 */
.L_x_244:
[----:B------:R-:W-:Y:S05]  /*dc70*/  BSYNC.RECONVERGENT B0 ;  /* 0x0000000000007941 */ /* 0x000fea0003800200 */
.L_x_243:
[----:B------:R-:W-:-:S03]  /*dc80*/  UMOV UR4, 0xffffffff ;  /* 0xffffffff00047882 */ /* 0x000fc60000000000 */
[----:B------:R-:W-:Y:S05]  /*dc90*/  BRA.DIV UR4, `(.L_x_247) ;  /* 0x0000005204947947 */ /* 0x000fea000b800000 */
[----:B------:R-:W-:Y:S06]  /*dca0*/  BAR.SYNC.DEFER_BLOCKING 0x0 ;  /* 0x0000000000007b1d */ /* 0x000fec0000010000 */
.L_x_444:
[----:B-1----:R-:W1:Y:S01]  /*dcb0*/  LDC.64 R6, c[0x0][0x380] ;  /* 0x0000e000ff067b82 */ /* 0x002e620000000a00 */
[C---:B------:R-:W-:Y:S01]  /*dcc0*/  IADD3 R3, PT, PT, R2.reuse, R3, RZ ;  /* 0x0000000302037210 */ /* 0x040fe20007ffe0ff */
[----:B--234-:R-:W-:-:S04]  /*dcd0*/  IMAD.WIDE.U32 R4, R2, 0x2, RZ ;  /* 0x0000000202047825 */ /* 0x01cfc800078e00ff */
[----:B-1----:R-:W-:Y:S01]  /*dce0*/  IMAD.WIDE.U32 R2, R3, 0x2, R6 ;  /* 0x0000000203027825 */ /* 0x002fe200078e0006 */
[----:B------:R-:W-:-:S04]  /*dcf0*/  IADD3 R6, P0, PT, R36, -R4, RZ ;  /* 0x8000000424067210 */ /* 0x000fc80007f1e0ff */
[----:B------:R-:W-:Y:S02]  /*dd00*/  IADD3.X R7, PT, PT, R37, ~R5, RZ, P0, !PT ;  /* 0x8000000525077210 */ /* 0x000fe400007fe4ff */
[C---:B------:R-:W-:Y:S02]  /*dd10*/  LOP3.LUT R4, R2.reuse, 0xfffffffd, RZ, 0xc0, !PT ;  /* 0xfffffffd02047812 */ /* 0x040fe400078ec0ff */
[----:B------:R-:W-:Y:S01]  /*dd20*/  MOV R5, R3 ;  /* 0x0000000300057202 */ /* 0x000fe20000000f00 */
[----:B------:R1:W5:Y:S01]  /*dd30*/  LD.E.U16 R6, desc[UR8][R6.64+0x8000] ;  /* 0x0080000806067980 */ /* 0x000362000c101500 */
[----:B------:R-:W-:-:S03]  /*dd40*/  LOP3.LUT R0, R2, 0x2, RZ, 0xc0, !PT ;  /* 0x0000000202007812 */ /* 0x000fc600078ec0ff */
[----:B------:R1:W5:Y:S01]  /*dd50*/  LD.E R9, desc[UR8][R4.64] ;  /* 0x0000000804097980 */ /* 0x000362000c101900 */
[----:B------:R-:W-:Y:S01]  /*dd60*/  ISETP.EQ.U32.AND P0, PT, R0, RZ, PT ;  /* 0x000000ff0000720c */ /* 0x000fe20003f02070 */
[----:B------:R-:W-:-:S05]  /*dd70*/  HFMA2 R0, -RZ, RZ, 0, 0.19775390625 ;  /* 0x00003254ff007431 */ /* 0x000fca00000001ff */
[----:B------:R-:W-:-:S07]  /*dd80*/  SEL R0, R0, 0x7610, P0 ;  /* 0x0000761000007807 */ /* 0x000fce0000000000 */
.L_x_248:
[----:B-1---5:R-:W-:-:S05]  /*dd90*/  HADD2 R7, R9, R6.H0_H0 ;  /* 0x2000000609077230 */ /* 0x022fca0000000000 */
[----:B------:R-:W-:-:S05]  /*dda0*/  PRMT R7, R9, R0, R7 ;  /* 0x0000000009077216 */ /* 0x000fca0000000007 */
[----:B------:R-:W2:Y:S02]  /*ddb0*/  ATOM.E.CAS.STRONG.GPU PT, R8, [R4], R9, R7 ;  /* 0x000000090408738b */ /* 0x000ea400001ee107 */
[----:B--2---:R-:W-:Y:S02]  /*ddc0*/  ISETP.NE.U32.AND P0, PT, R8, R9, PT ;  /* 0x000000090800720c */ /* 0x004fe40003f05070 */
[----:B------:R-:W-:-:S11]  /*ddd0*/  MOV R9, R8 ;  /* 0x0000000800097202 */ /* 0x000fd60000000f00 */
[----:B------:R-:W-:Y:S05]  /*dde0*/  @P0 BRA `(.L_x_248) ;  /* 0xfffffffc00e80947 */ /* 0x000fea000383ffff */
[----:B------:R-:W-:Y:S05]  /*ddf0*/  EXIT ;  /* 0x000000000000794d */ /* 0x000fea0003800000 */
.L_x_53:
[----:B-1-34-:R-:W-:-:S07]  /*de00*/  MOV R10, 0xffffffff ;  /* 0xffffffff000a7802 */ /* 0x01afce0000000f00 */
[----:B--2---:R-:W-:Y:S05]  /*de10*/  WARPSYNC.COLLECTIVE.ALL `(.L_x_249) ;  /* 0x0000000000247948 */ /* 0x004fea0003c00000 */
        /* <DEDUP_REMOVED lines=8> */
[----:B--2---:R-:W-:Y:S05]  /*dea0*/  ENDCOLLECTIVE ;  /* 0x000000000000791b */ /* 0x004fea0003800000 */
.L_x_249:
[----:B------:R-:W-:-:S07]  /*deb0*/  CS2R R8, SRZ ;  /* 0x0000000000087805 */ /* 0x000fce000001ff00 */
[----:B------:R-:W-:Y:S05]  /*dec0*/  WARPSYNC.COLLECTIVE.ALL `(.L_x_250) ;  /* 0x00000000000c7948 */ /* 0x000fea0003c00000 */
[----:B------:R-:W-:Y:S01]  /*ded0*/  UCGABAR_WAIT ;  /* 0x0000000000007dc7 */ /* 0x000fe20008000000 */
[----:B------:R-:W-:Y:S01]  /*dee0*/  CCTL.IVALL ;  /* 0x00000000ff00798f */ /* 0x000fe20002000000 */
[----:B------:R-:W-:Y:S05]  /*def0*/  ENDCOLLECTIVE ;  /* 0x000000000000791b */ /* 0x000fea0003800000 */
.L_x_250:
[----:B------:R-:W-:Y:S05]  /*df00*/  WARPSYNC.COLLECTIVE.ALL `(.L_x_251) ;  /* 0x0000000000147948 */ /* 0x000fea0003c00000 */
[----:B------:R-:W-:-:S04]  /*df10*/  SHF.L.U32 R8, R8, 0x10, RZ ;  /* 0x0000001008087819 */ /* 0x000fc800000006ff */
[----:B------:R-:W-:-:S05]  /*df20*/  LOP3.LUT R8, R8, 0xf, R9, 0xf8, !PT ;  /* 0x0000000f08087812 */ /* 0x000fca00078ef809 */
[----:B------:R1:W-:Y:S02]  /*df30*/  BAR.SYNC.DEFER_BLOCKING R8, R8 ;  /* 0x000000080000731d */ /* 0x0003e40000010000 */
[----:B-1----:R-:W-:-:S04]  /*df40*/  SHF.R.U32 R8, R8, 0x10, RZ ;  /* 0x0000001008087819 */ /* 0x002fc800000016ff */
[----:B------:R-:W-:Y:S05]  /*df50*/  ENDCOLLECTIVE ;  /* 0x000000000000791b */ /* 0x000fea0003800000 */
.L_x_251:
[----:B------:R-:W-:Y:S05]  /*df60*/  BRA `(.L_x_252) ;  /* 0xffffff6000c87947 */ /* 0x000fea000383ffff */
.L_x_55:
[----:B------:R-:W-:Y:S01]  /*df70*/  BSSY B1, `(.L_x_253) ;  /* 0x0000009000017945 */ /* 0x000fe20003800000 */
[----:B-1----:R-:W-:Y:S02]  /*df80*/  CS2R R8, SRZ ;  /* 0x0000000000087805 */ /* 0x002fe4000001ff00 */
[----:B------:R-:W-:-:S07]  /*df90*/  MOV R10, 0xffffffff ;  /* 0xffffffff000a7802 */ /* 0x000fce0000000f00 */
[----:B------:R-:W-:Y:S05]  /*dfa0*/  WARPSYNC.COLLECTIVE.ALL `(.L_x_254) ;  /* 0x0000000000147948 */ /* 0x000fea0003c00000 */
[----:B------:R-:W-:-:S04]  /*dfb0*/  SHF.L.U32 R8, R8, 0x10, RZ ;  /* 0x0000001008087819 */ /* 0x000fc800000006ff */
[----:B------:R-:W-:-:S05]  /*dfc0*/  LOP3.LUT R8, R8, 0xf, R9, 0xf8, !PT ;  /* 0x0000000f08087812 */ /* 0x000fca00078ef809 */
[----:B------:R1:W-:Y:S02]  /*dfd0*/  BAR.SYNC.DEFER_BLOCKING R8, R8 ;  /* 0x000000080000731d */ /* 0x0003e40000010000 */
[----:B-1----:R-:W-:-:S04]  /*dfe0*/  SHF.R.U32 R8, R8, 0x10, RZ ;  /* 0x0000001008087819 */ /* 0x002fc800000016ff */
[----:B------:R-:W-:Y:S05]  /*dff0*/  ENDCOLLECTIVE ;  /* 0x000000000000791b */ /* 0x000fea0003800000 */
.L_x_254:
[----:B------:R-:W-:Y:S05]  /*e000*/  BSYNC B1 ;  /* 0x0000000000017941 */ /* 0x000fea0003800000 */
.L_x_253:
[----:B------:R-:W-:Y:S05]  /*e010*/  BRA `(.L_x_255) ;  /* 0xffffff6c00dc7947 */ /* 0x000fea000383ffff */
.L_x_58:
[----:B------:R-:W-:Y:S01]  /*e020*/  HFMA2 R8, -RZ, RZ, 0, 4.76837158203125e-07 ;  /* 0x00000008ff087431 */ /* 0x000fe200000001ff */
[----:B------:R-:W-:Y:S01]  /*e030*/  BSSY B2, `(.L_x_256) ;  /* 0x0000006000027945 */ /* 0x000fe20003800000 */
[----:B------:R-:W-:Y:S02]  /*e040*/  MOV R9, 0x1f ;  /* 0x0000001f00097802 */ /* 0x000fe40000000f00 */
[----:B------:R-:W-:-:S07]  /*e050*/  MOV R10, 0xffffffff ;  /* 0xffffffff000a7802 */ /* 0x000fce0000000f00 */
[----:B------:R-:W-:Y:S05]  /*e060*/  WARPSYNC.COLLECTIVE R10, `(.L_x_257) ;  /* 0x000000000a087348 */ /* 0x000fea0003c00000 */
[----:B------:R1:W2:Y:S02]  /*e070*/  SHFL.BFLY P6, R8, R11, R8, R9 ;  /* 0x0c0000080b087389 */ /* 0x0002a400000c0009 */
[----:B-12---:R-:W-:Y:S05]  /*e080*/  ENDCOLLECTIVE ;  /* 0x000000000000791b */ /* 0x006fea0003800000 */
.L_x_257:
[----:B------:R-:W-:Y:S05]  /*e090*/  BSYNC B2 ;  /* 0x0000000000027941 */ /* 0x000fea0003800000 */
.L_x_256:
[----:B------:R-:W-:Y:S01]  /*e0a0*/  FADD R11, R11, R8 ;  /* 0x000000080b0b7221 */ /* 0x000fe20000000000 */
[----:B------:R-:W-:Y:S01]  /*e0b0*/  HFMA2 R8, -RZ, RZ, 0, 2.384185791015625e-07 ;  /* 0x00000004ff087431 */ /* 0x000fe200000001ff */
[----:B------:R-:W-:Y:S02]  /*e0c0*/  MOV R9, 0x1f ;  /* 0x0000001f00097802 */ /* 0x000fe40000000f00 */
[----:B------:R-:W-:-:S07]  /*e0d0*/  MOV R10, 0xffffffff ;  /* 0xffffffff000a7802 */ /* 0x000fce0000000f00 */
[----:B------:R-:W-:Y:S05]  /*e0e0*/  WARPSYNC.COLLECTIVE R10, `(.L_x_258) ;  /* 0x000000000a087348 */ /* 0x000fea0003c00000 */
[----:B------:R1:W2:Y:S02]  /*e0f0*/  SHFL.BFLY P6, R8, R11, R8, R9 ;  /* 0x0c0000080b087389 */ /* 0x0002a400000c0009 */
[----:B-12---:R-:W-:Y:S05]  /*e100*/  ENDCOLLECTIVE ;  /* 0x000000000000791b */ /* 0x006fea0003800000 */
.L_x_258:
[----:B------:R-:W-:Y:S01]  /*e110*/  MOV R30, R8 ;  /* 0x00000008001e7202 */ /* 0x000fe20000000f00 */
[----:B------:R-:W-:-:S04]  /*e120*/  HFMA2 R8, -RZ, RZ, 0, 1.1920928955078125e-07 ;  /* 0x00000002ff087431 */ /* 0x000fc800000001ff */
[----:B------:R-:W-:-:S05]  /*e130*/  FADD R30, R11, R30 ;  /* 0x0000001e0b1e7221 */ /* 0x000fca0000000000 */
[----:B------:R-:W-:-:S07]  /*e140*/  MOV R11, R30 ;  /* 0x0000001e000b7202 */ /* 0x000fce0000000f00 */
[----:B------:R-:W-:Y:S05]  /*e150*/  WARPSYNC.COLLECTIVE R10, `(.L_x_259) ;  /* 0x000000000a087348 */ /* 0x000fea0003c00000 */
[----:B------:R1:W2:Y:S02]  /*e160*/  SHFL.BFLY P6, R8, R11, R8, R9 ;  /* 0x0c0000080b087389 */ /* 0x0002a400000c0009 */
[----:B-12---:R-:W-:Y:S05]  /*e170*/  ENDCOLLECTIVE ;  /* 0x000000000000791b */ /* 0x006fea0003800000 */
.L_x_259:
[----:B------:R-:W-:Y:S01]  /*e180*/  MOV R41, R8 ;  /* 0x0000000800297202 */ /* 0x000fe20000000f00 */
[----:B------:R-:W-:-:S04]  /*e190*/  HFMA2 R8, -RZ, RZ, 0, 5.9604644775390625e-08 ;  /* 0x00000001ff087431 */ /* 0x000fc800000001ff */
[----:B------:R-:W-:-:S05]  /*e1a0*/  FADD R41, R30, R41 ;  /* 0x000000291e297221 */ /* 0x000fca0000000000 */
[----:B------:R-:W-:-:S07]  /*e1b0*/  MOV R11, R41 ;  /* 0x00000029000b7202 */ /* 0x000fce0000000f00 */
[----:B------:R-:W-:Y:S05]  /*e1c0*/  WARPSYNC.COLLECTIVE R10, `(.L_x_260) ;  /* 0x000000000a087348 */ /* 0x000fea0003c00000 */
[----:B------:R1:W2:Y:S02]  /*e1d0*/  SHFL.BFLY P6, R8, R11, R8, R9 ;  /* 0x0c0000080b087389 */ /* 0x0002a400000c0009 */
[----:B-12---:R-:W-:Y:S05]  /*e1e0*/  ENDCOLLECTIVE ;  /* 0x000000000000791b */ /* 0x006fea0003800000 */
.L_x_260:
[----:B------:R-:W-:Y:S01]  /*e1f0*/  MOV R38, R8 ;  /* 0x0000000800267202 */ /* 0x000fe20000000f00 */
[----:B------:R-:W-:Y:S06]  /*e200*/  BRA `(.L_x_261) ;  /* 0xffffff70000c7947 */ /* 0x000fec000383ffff */
.L_x_61:
[----:B------:R-:W-:Y:S01]  /*e210*/  HFMA2 R8, -RZ, RZ, 0, 4.76837158203125e-07 ;  /* 0x00000008ff087431 */ /* 0x000fe200000001ff */
[----:B------:R-:W-:Y:S01]  /*e220*/  BSSY B2, `(.L_x_262) ;  /* 0x0000006000027945 */ /* 0x000fe20003800000 */
[----:B------:R-:W-:Y:S02]  /*e230*/  MOV R9, 0x1f ;  /* 0x0000001f00097802 */ /* 0x000fe40000000f00 */
[----:B------:R-:W-:-:S07]  /*e240*/  MOV R10, 0xffffffff ;  /* 0xffffffff000a7802 */ /* 0x000fce0000000f00 */
[----:B------:R-:W-:Y:S05]  /*e250*/  WARPSYNC.COLLECTIVE R10, `(.L_x_263) ;  /* 0x000000000a087348 */ /* 0x000fea0003c00000 */
[----:B------:R1:W2:Y:S02]  /*e260*/  SHFL.BFLY P6, R8, R11, R8, R9 ;  /* 0x0c0000080b087389 */ /* 0x0002a400000c0009 */
[----:B-12---:R-:W-:Y:S05]  /*e270*/  ENDCOLLECTIVE ;  /* 0x000000000000791b */ /* 0x006fea0003800000 */
.L_x_263:
[----:B------:R-:W-:Y:S05]  /*e280*/  BSYNC B2 ;  /* 0x0000000000027941 */ /* 0x000fea0003800000 */
.L_x_262:
[----:B------:R-:W-:Y:S01]  /*e290*/  FADD R11, R11, R8 ;  /* 0x000000080b0b7221 */ /* 0x000fe20000000000 */
[----:B------:R-:W-:Y:S01]  /*e2a0*/  HFMA2 R8, -RZ, RZ, 0, 2.384185791015625e-07 ;  /* 0x00000004ff087431 */ /* 0x000fe200000001ff */
[----:B------:R-:W-:Y:S02]  /*e2b0*/  MOV R9, 0x1f ;  /* 0x0000001f00097802 */ /* 0x000fe40000000f00 */
[----:B------:R-:W-:-:S07]  /*e2c0*/  MOV R10, 0xffffffff ;  /* 0xffffffff000a7802 */ /* 0x000fce0000000f00 */
[----:B------:R-:W-:Y:S05]  /*e2d0*/  WARPSYNC.COLLECTIVE R10, `(.L_x_264) ;  /* 0x000000000a087348 */ /* 0x000fea0003c00000 */
[----:B------:R1:W2:Y:S02]  /*e2e0*/  SHFL.BFLY P6, R8, R11, R8, R9 ;  /* 0x0c0000080b087389 */ /* 0x0002a400000c0009 */
[----:B-12---:R-:W-:Y:S05]  /*e2f0*/  ENDCOLLECTIVE ;  /* 0x000000000000791b */ /* 0x006fea0003800000 */
.L_x_264:
[----:B------:R-:W-:Y:S01]  /*e300*/  MOV R38, R8 ;  /* 0x0000000800267202 */ /* 0x000fe20000000f00 */
[----:B------:R-:W-:-:S04]  /*e310*/  HFMA2 R8, -RZ, RZ, 0, 1.1920928955078125e-07 ;  /* 0x00000002ff087431 */ /* 0x000fc800000001ff */
[----:B------:R-:W-:-:S05]  /*e320*/  FADD R38, R11, R38 ;  /* 0x000000260b267221 */ /* 0x000fca0000000000 */
[----:B------:R-:W-:-:S07]  /*e330*/  MOV R11, R38 ;  /* 0x00000026000b7202 */ /* 0x000fce0000000f00 */
[----:B------:R-:W-:Y:S05]  /*e340*/  WARPSYNC.COLLECTIVE R10, `(.L_x_265) ;  /* 0x000000000a087348 */ /* 0x000fea0003c00000 */
[----:B------:R1:W2:Y:S02]  /*e350*/  SHFL.BFLY P6, R8, R11, R8, R9 ;  /* 0x0c0000080b087389 */ /* 0x0002a400000c0009 */
[----:B-12---:R-:W-:Y:S05]  /*e360*/  ENDCOLLECTIVE ;  /* 0x000000000000791b */ /* 0x006fea0003800000 */
.L_x_265:
[----:B------:R-:W-:Y:S01]  /*e370*/  MOV R41, R8 ;  /* 0x0000000800297202 */ /* 0x000fe20000000f00 */
[----:B------:R-:W-:-:S04]  /*e380*/  HFMA2 R8, -RZ, RZ, 0, 5.9604644775390625e-08 ;  /* 0x00000001ff087431 */ /* 0x000fc800000001ff */
[----:B------:R-:W-:-:S05]  /*e390*/  FADD R41, R38, R41 ;  /* 0x0000002926297221 */ /* 0x000fca0000000000 */
[----:B------:R-:W-:-:S07]  /*e3a0*/  MOV R11, R41 ;  /* 0x00000029000b7202 */ /* 0x000fce0000000f00 */
[----:B------:R-:W-:Y:S05]  /*e3b0*/  WARPSYNC.COLLECTIVE R10, `(.L_x_266) ;  /* 0x000000000a087348 */ /* 0x000fea0003c00000 */
[----:B------:R1:W2:Y:S02]  /*e3c0*/  SHFL.BFLY P6, R8, R11, R8, R9 ;  /* 0x0c0000080b087389 */ /* 0x0002a400000c0009 */
[----:B-12---:R-:W-:Y:S05]  /*e3d0*/  ENDCOLLECTIVE ;  /* 0x000000000000791b */ /* 0x006fea0003800000 */
.L_x_266:
[----:B------:R-:W-:Y:S01]  /*e3e0*/  MOV R40, R8 ;  /* 0x0000000800287202 */ /* 0x000fe20000000f00 */
[----:B------:R-:W-:Y:S06]  /*e3f0*/  BRA `(.L_x_267) ;  /* 0xffffff7000787947 */ /* 0x000fec000383ffff */
.L_x_64:
[----:B------:R-:W-:Y:S01]  /*e400*/  HFMA2 R8, -RZ, RZ, 0, 4.76837158203125e-07 ;  /* 0x00000008ff087431 */ /* 0x000fe200000001ff */
[----:B------:R-:W-:Y:S01]  /*e410*/  BSSY B2, `(.L_x_268) ;  /* 0x0000006000027945 */ /* 0x000fe20003800000 */
[----:B------:R-:W-:Y:S02]  /*e420*/  MOV R9, 0x1f ;  /* 0x0000001f00097802 */ /* 0x000fe40000000f00 */
[----:B------:R-:W-:-:S07]  /*e430*/  MOV R10, 0xffffffff ;  /* 0xffffffff000a7802 */ /* 0x000fce0000000f00 */
[----:B------:R-:W-:Y:S05]  /*e440*/  WARPSYNC.COLLECTIVE R10, `(.L_x_269) ;  /* 0x000000000a087348 */ /* 0x000fea0003c00000 */
[----:B------:R1:W2:Y:S02]  /*e450*/  SHFL.BFLY P6, R8, R11, R8, R9 ;  /* 0x0c0000080b087389 */ /* 0x0002a400000c0009 */
[----:B-12---:R-:W-:Y:S05]  /*e460*/  ENDCOLLECTIVE ;  /* 0x000000000000791b */ /* 0x006fea0003800000 */
.L_x_269:
[----:B------:R-:W-:Y:S05]  /*e470*/  BSYNC B2 ;  /* 0x0000000000027941 */ /* 0x000fea0003800000 */
.L_x_268:
[----:B------:R-:W-:Y:S01]  /*e480*/  FADD R11, R11, R8 ;  /* 0x000000080b0b7221 */ /* 0x000fe20000000000 */
[----:B------:R-:W-:Y:S01]  /*e490*/  HFMA2 R8, -RZ, RZ, 0, 2.384185791015625e-07 ;  /* 0x00000004ff087431 */ /* 0x000fe200000001ff */
[----:B------:R-:W-:Y:S02]  /*e4a0*/  MOV R9, 0x1f ;  /* 0x0000001f00097802 */ /* 0x000fe40000000f00 */
[----:B------:R-:W-:-:S07]  /*e4b0*/  MOV R10, 0xffffffff ;  /* 0xffffffff000a7802 */ /* 0x000fce0000000f00 */
[----:B------:R-:W-:Y:S05]  /*e4c0*/  WARPSYNC.COLLECTIVE R10, `(.L_x_270) ;  /* 0x000000000a087348 */ /* 0x000fea0003c00000 */
[----:B------:R1:W2:Y:S02]  /*e4d0*/  SHFL.BFLY P6, R8, R11, R8, R9 ;  /* 0x0c0000080b087389 */ /* 0x0002a400000c0009 */
[----:B-12---:R-:W-:Y:S05]  /*e4e0*/  ENDCOLLECTIVE ;  /* 0x000000000000791b */ /* 0x006fea0003800000 */
.L_x_270:
[----:B------:R-:W-:Y:S01]  /*e4f0*/  MOV R38, R8 ;  /* 0x0000000800267202 */ /* 0x000fe20000000f00 */
[----:B------:R-:W-:-:S04]  /*e500*/  HFMA2 R8, -RZ, RZ, 0, 1.1920928955078125e-07 ;  /* 0x00000002ff087431 */ /* 0x000fc800000001ff */
[----:B------:R-:W-:-:S05]  /*e510*/  FADD R38, R11, R38 ;  /* 0x000000260b267221 */ /* 0x000fca0000000000 */
[----:B------:R-:W-:-:S07]  /*e520*/  MOV R11, R38 ;  /* 0x00000026000b7202 */ /* 0x000fce0000000f00 */
[----:B------:R-:W-:Y:S05]  /*e530*/  WARPSYNC.COLLECTIVE R10, `(.L_x_271) ;  /* 0x000000000a087348 */ /* 0x000fea0003c00000 */
[----:B------:R1:W2:Y:S02]  /*e540*/  SHFL.BFLY P6, R8, R11, R8, R9 ;  /* 0x0c0000080b087389 */ /* 0x0002a400000c0009 */
[----:B-12---:R-:W-:Y:S05]  /*e550*/  ENDCOLLECTIVE ;  /* 0x000000000000791b */ /* 0x006fea0003800000 */
.L_x_271:
[----:B------:R-:W-:Y:S01]  /*e560*/  MOV R43, R8 ;  /* 0x00000008002b7202 */ /* 0x000fe20000000f00 */
[----:B------:R-:W-:-:S04]  /*e570*/  HFMA2 R8, -RZ, RZ, 0, 5.9604644775390625e-08 ;  /* 0x00000001ff087431 */ /* 0x000fc800000001ff */
[----:B------:R-:W-:-:S05]  /*e580*/  FADD R43, R38, R43 ;  /* 0x0000002b262b7221 */ /* 0x000fca0000000000 */
[----:B------:R-:W-:-:S07]  /*e590*/  MOV R11, R43 ;  /* 0x0000002b000b7202 */ /* 0x000fce0000000f00 */
[----:B------:R-:W-:Y:S05]  /*e5a0*/  WARPSYNC.COLLECTIVE R10, `(.L_x_272) ;  /* 0x000000000a087348 */ /* 0x000fea0003c00000 */
[----:B------:R1:W2:Y:S02]  /*e5b0*/  SHFL.BFLY P6, R8, R11, R8, R9 ;  /* 0x0c0000080b087389 */ /* 0x0002a400000c0009 */
[----:B-12---:R-:W-:Y:S05]  /*e5c0*/  ENDCOLLECTIVE ;  /* 0x000000000000791b */ /* 0x006fea0003800000 */
.L_x_272:
[----:B------:R-:W-:Y:S01]  /*e5d0*/  MOV R40, R8 ;  /* 0x0000000800287202 */ /* 0x000fe20000000f00 */
[----:B------:R-:W-:Y:S06]  /*e5e0*/  BRA `(.L_x_273) ;  /* 0xffffff7000e47947 */ /* 0x000fec000383ffff */
.L_x_67:
[----:B------:R-:W-:Y:S01]  /*e5f0*/  HFMA2 R8, -RZ, RZ, 0, 4.76837158203125e-07 ;  /* 0x00000008ff087431 */ /* 0x000fe200000001ff */
[----:B------:R-:W-:Y:S01]  /*e600*/  BSSY B2, `(.L_x_274) ;  /* 0x0000006000027945 */ /* 0x000fe20003800000 */
[----:B------:R-:W-:Y:S02]  /*e610*/  MOV R9, 0x1f ;  /* 0x0000001f00097802 */ /* 0x000fe40000000f00 */
[----:B------:R-:W-:-:S07]  /*e620*/  MOV R10, 0xffffffff ;  /* 0xffffffff000a7802 */ /* 0x000fce0000000f00 */
[----:B------:R-:W-:Y:S05]  /*e630*/  WARPSYNC.COLLECTIVE R10, `(.L_x_275) ;  /* 0x000000000a087348 */ /* 0x000fea0003c00000 */
[----:B------:R1:W2:Y:S02]  /*e640*/  SHFL.BFLY P6, R8, R11, R8, R9 ;  /* 0x0c0000080b087389 */ /* 0x0002a400000c0009 */
[----:B-12---:R-:W-:Y:S05]  /*e650*/  ENDCOLLECTIVE ;  /* 0x000000000000791b */ /* 0x006fea0003800000 */
.L_x_275:
[----:B------:R-:W-:Y:S05]  /*e660*/  BSYNC B2 ;  /* 0x0000000000027941 */ /* 0x000fea0003800000 */
.L_x_274:
[----:B------:R-:W-:Y:S01]  /*e670*/  FADD R11, R11, R8 ;  /* 0x000000080b0b7221 */ /* 0x000fe20000000000 */
[----:B------:R-:W-:Y:S01]  /*e680*/  HFMA2 R8, -RZ, RZ, 0, 2.384185791015625e-07 ;  /* 0x00000004ff087431 */ /* 0x000fe200000001ff */
[----:B------:R-:W-:Y:S02]  /*e690*/  MOV R9, 0x1f ;  /* 0x0000001f00097802 */ /* 0x000fe40000000f00 */
[----:B------:R-:W-:-:S07]  /*e6a0*/  MOV R10, 0xffffffff ;  /* 0xffffffff000a7802 */ /* 0x000fce0000000f00 */
[----:B------:R-:W-:Y:S05]  /*e6b0*/  WARPSYNC.COLLECTIVE R10, `(.L_x_276) ;  /* 0x000000000a087348 */ /* 0x000fea0003c00000 */
[----:B------:R1:W2:Y:S02]  /*e6c0*/  SHFL.BFLY P6, R8, R11, R8, R9 ;  /* 0x0c0000080b087389 */ /* 0x0002a400000c0009 */
[----:B-12---:R-:W-:Y:S05]  /*e6d0*/  ENDCOLLECTIVE ;  /* 0x000000000000791b */ /* 0x006fea0003800000 */
.L_x_276:
[----:B------:R-:W-:Y:S01]  /*e6e0*/  MOV R40, R8 ;  /* 0x0000000800287202 */ /* 0x000fe20000000f00 */
[----:B------:R-:W-:-:S04]  /*e6f0*/  HFMA2 R8, -RZ, RZ, 0, 1.1920928955078125e-07 ;  /* 0x00000002ff087431 */ /* 0x000fc800000001ff */
[----:B------:R-:W-:-:S05]  /*e700*/  FADD R40, R11, R40 ;  /* 0x000000280b287221 */ /* 0x000fca0000000000 */
[----:B------:R-:W-:-:S07]  /*e710*/  MOV R11, R40 ;  /* 0x00000028000b7202 */ /* 0x000fce0000000f00 */
[----:B------:R-:W-:Y:S05]  /*e720*/  WARPSYNC.COLLECTIVE R10, `(.L_x_277) ;  /* 0x000000000a087348 */ /* 0x000fea0003c00000 */
[----:B------:R1:W2:Y:S02]  /*e730*/  SHFL.BFLY P6, R8, R11, R8, R9 ;  /* 0x0c0000080b087389 */ /* 0x0002a400000c0009 */
[----:B-12---:R-:W-:Y:S05]  /*e740*/  ENDCOLLECTIVE ;  /* 0x000000000000791b */ /* 0x006fea0003800000 */
.L_x_277:
[----:B------:R-:W-:Y:S01]  /*e750*/  MOV R31, R8 ;  /* 0x00000008001f7202 */ /* 0x000fe20000000f00 */
[----:B------:R-:W-:-:S04]  /*e760*/  HFMA2 R8, -RZ, RZ, 0, 5.9604644775390625e-08 ;  /* 0x00000001ff087431 */ /* 0x000fc800000001ff */
[----:B------:R-:W-:-:S05]  /*e770*/  FADD R31, R40, R31 ;  /* 0x0000001f281f7221 */ /* 0x000fca0000000000 */
[----:B------:R-:W-:-:S07]  /*e780*/  MOV R11, R31 ;  /* 0x0000001f000b7202 */ /* 0x000fce0000000f00 */
[----:B------:R-:W-:Y:S05]  /*e790*/  WARPSYNC.COLLECTIVE R10, `(.L_x_278) ;  /* 0x000000000a087348 */ /* 0x000fea0003c00000 */
[----:B------:R1:W2:Y:S02]  /*e7a0*/  SHFL.BFLY P6, R8, R11, R8, R9 ;  /* 0x0c0000080b087389 */ /* 0x0002a400000c0009 */
[----:B-12---:R-:W-:Y:S05]  /*e7b0*/  ENDCOLLECTIVE ;  /* 0x000000000000791b */ /* 0x006fea0003800000 */
.L_x_278:
[----:B------:R-:W-:Y:S01]  /*e7c0*/  MOV R42, R8 ;  /* 0x00000008002a7202 */ /* 0x000fe20000000f00 */
[----:B------:R-:W-:Y:S06]  /*e7d0*/  BRA `(.L_x_279) ;  /* 0xffffff7400507947 */ /* 0x000fec000383ffff */
.L_x_76:
[----:B------:R-:W-:Y:S01]  /*e7e0*/  BSSY B1, `(.L_x_280) ;  /* 0x0000009000017945 */ /* 0x000fe20003800000 */
[----:B------:R-:W-:Y:S02]  /*e7f0*/  CS2R R8, SRZ ;  /* 0x0000000000087805 */ /* 0x000fe4000001ff00 */
[----:B------:R-:W-:-:S07]  /*e800*/  MOV R10, 0xffffffff ;  /* 0xffffffff000a7802 */ /* 0x000fce0000000f00 */
[----:B------:R-:W-:Y:S05]  /*e810*/  WARPSYNC.COLLECTIVE.ALL `(.L_x_281) ;  /* 0x0000000000147948 */ /* 0x000fea0003c00000 */
[----:B------:R-:W-:-:S04]  /*e820*/  SHF.L.U32 R8, R8, 0x10, RZ ;  /* 0x0000001008087819 */ /* 0x000fc800000006ff */
[----:B------:R-:W-:-:S05]  /*e830*/  LOP3.LUT R8, R8, 0xf, R9, 0xf8, !PT ;  /* 0x0000000f08087812 */ /* 0x000fca00078ef809 */
[----:B------:R1:W-:Y:S02]  /*e840*/  BAR.SYNC.DEFER_BLOCKING R8, R8 ;  /* 0x000000080000731d */ /* 0x0003e40000010000 */
[----:B-1----:R-:W-:-:S04]  /*e850*/  SHF.R.U32 R8, R8, 0x10, RZ ;  /* 0x0000001008087819 */ /* 0x002fc800000016ff */
[----:B------:R-:W-:Y:S05]  /*e860*/  ENDCOLLECTIVE ;  /* 0x000000000000791b */ /* 0x000fea0003800000 */
.L_x_281:
[----:B------:R-:W-:Y:S05]  /*e870*/  BSYNC B1 ;  /* 0x0000000000017941 */ /* 0x000fea0003800000 */
.L_x_280:
[----:B------:R-:W-:Y:S05]  /*e880*/  BRA `(.L_x_282) ;  /* 0xffffff7c00607947 */ /* 0x000fea000383ffff */
.L_x_78:
        /* <DEDUP_REMOVED lines=9> */
.L_x_284:
[----:B------:R-:W-:Y:S05]  /*e920*/  BSYNC B0 ;  /* 0x0000000000007941 */ /* 0x000fea0003800000 */
.L_x_283:
[----:B------:R-:W-:Y:S05]  /*e930*/  BRA `(.L_x_285) ;  /* 0xffffff8000847947 */ /* 0x000fea000383ffff */
.L_x_81:
[----:B------:R-:W-:Y:S01]  /*e940*/  HFMA2 R8, -RZ, RZ, 0, 4.76837158203125e-07 ;  /* 0x00000008ff087431 */ /* 0x000fe200000001ff */
[----:B------:R-:W-:Y:S01]  /*e950*/  BSSY B1, `(.L_x_286) ;  /* 0x0000006000017945 */ /* 0x000fe20003800000 */
[----:B------:R-:W-:Y:S02]  /*e960*/  MOV R9, 0x1f ;  /* 0x0000001f00097802 */ /* 0x000fe40000000f00 */
[----:B------:R-:W-:-:S07]  /*e970*/  MOV R10, 0xffffffff ;  /* 0xffffffff000a7802 */ /* 0x000fce0000000f00 */
[----:B------:R-:W-:Y:S05]  /*e980*/  WARPSYNC.COLLECTIVE R10, `(.L_x_287) ;  /* 0x000000000a087348 */ /* 0x000fea0003c00000 */
[----:B------:R1:W2:Y:S02]  /*e990*/  SHFL.BFLY P6, R8, R11, R8, R9 ;  /* 0x0c0000080b087389 */ /* 0x0002a400000c0009 */
[----:B-12---:R-:W-:Y:S05]  /*e9a0*/  ENDCOLLECTIVE ;  /* 0x000000000000791b */ /* 0x006fea0003800000 */
.L_x_287:
[----:B------:R-:W-:Y:S05]  /*e9b0*/  BSYNC B1 ;  /* 0x0000000000017941 */ /* 0x000fea0003800000 */
.L_x_286:
[----:B------:R-:W-:Y:S01]  /*e9c0*/  FADD R11, R11, R8 ;  /* 0x000000080b0b7221 */ /* 0x000fe20000000000 */
[----:B------:R-:W-:Y:S01]  /*e9d0*/  HFMA2 R8, -RZ, RZ, 0, 2.384185791015625e-07 ;  /* 0x00000004ff087431 */ /* 0x000fe200000001ff */
[----:B------:R-:W-:Y:S02]  /*e9e0*/  MOV R9, 0x1f ;  /* 0x0000001f00097802 */ /* 0x000fe40000000f00 */
[----:B------:R-:W-:-:S07]  /*e9f0*/  MOV R10, 0xffffffff ;  /* 0xffffffff000a7802 */ /* 0x000fce0000000f00 */
[----:B------:R-:W-:Y:S05]  /*ea00*/  WARPSYNC.COLLECTIVE R10, `(.L_x_288) ;  /* 0x000000000a087348 */ /* 0x000fea0003c00000 */
[----:B------:R1:W2:Y:S02]  /*ea10*/  SHFL.BFLY P6, R8, R11, R8, R9 ;  /* 0x0c0000080b087389 */ /* 0x0002a400000c0009 */
[----:B-12---:R-:W-:Y:S05]  /*ea20*/  ENDCOLLECTIVE ;  /* 0x000000000000791b */ /* 0x006fea0003800000 */
.L_x_288:
[----:B------:R-:W-:Y:S01]  /*ea30*/  MOV R16, R8 ;  /* 0x0000000800107202 */ /* 0x000fe20000000f00 */
[----:B------:R-:W-:-:S04]  /*ea40*/  HFMA2 R8, -RZ, RZ, 0, 1.1920928955078125e-07 ;  /* 0x00000002ff087431 */ /* 0x000fc800000001ff */
[----:B------:R-:W-:-:S05]  /*ea50*/  FADD R16, R11, R16 ;  /* 0x000000100b107221 */ /* 0x000fca0000000000 */
[----:B------:R-:W-:-:S07]  /*ea60*/  MOV R11, R16 ;  /* 0x00000010000b7202 */ /* 0x000fce0000000f00 */
[----:B------:R-:W-:Y:S05]  /*ea70*/  WARPSYNC.COLLECTIVE R10, `(.L_x_289) ;  /* 0x000000000a087348 */ /* 0x000fea0003c00000 */
[----:B------:R1:W2:Y:S02]  /*ea80*/  SHFL.BFLY P6, R8, R11, R8, R9 ;  /* 0x0c0000080b087389 */ /* 0x0002a400000c0009 */
[----:B-12---:R-:W-:Y:S05]  /*ea90*/  ENDCOLLECTIVE ;  /* 0x000000000000791b */ /* 0x006fea0003800000 */
.L_x_289:
[----:B------:R-:W-:Y:S01]  /*eaa0*/  MOV R17, R8 ;  /* 0x0000000800117202 */ /* 0x000fe20000000f00 */
[----:B------:R-:W-:-:S04]  /*eab0*/  HFMA2 R8, -RZ, RZ, 0, 5.9604644775390625e-08 ;  /* 0x00000001ff087431 */ /* 0x000fc800000001ff */
[----:B------:R-:W-:-:S05]  /*eac0*/  FADD R17, R16, R17 ;  /* 0x0000001110117221 */ /* 0x000fca0000000000 */
[----:B------:R-:W-:-:S07]  /*ead0*/  MOV R11, R17 ;  /* 0x00000011000b7202 */ /* 0x000fce0000000f00 */
[----:B------:R-:W-:Y:S05]  /*eae0*/  WARPSYNC.COLLECTIVE R10, `(.L_x_290) ;  /* 0x000000000a087348 */ /* 0x000fea0003c00000 */
[----:B------:R1:W2:Y:S02]  /*eaf0*/  SHFL.BFLY P6, R8, R11, R8, R9 ;  /* 0x0c0000080b087389 */ /* 0x0002a400000c0009 */
[----:B-12---:R-:W-:Y:S05]  /*eb00*/  ENDCOLLECTIVE ;  /* 0x000000000000791b */ /* 0x006fea0003800000 */
.L_x_290:
[----:B------:R-:W-:Y:S01]  /*eb10*/  MOV R18, R8 ;  /* 0x0000000800127202 */ /* 0x000fe20000000f00 */
[----:B------:R-:W-:Y:S06]  /*eb20*/  BRA `(.L_x_291) ;  /* 0xffffff8000907947 */ /* 0x000fec000383ffff */
.L_x_84:
[----:B------:R-:W-:Y:S01]  /*eb30*/  HFMA2 R8, -RZ, RZ, 0, 4.76837158203125e-07 ;  /* 0x00000008ff087431 */ /* 0x000fe200000001ff */
[----:B------:R-:W-:Y:S01]  /*eb40*/  BSSY B1, `(.L_x_292) ;  /* 0x0000006000017945 */ /* 0x000fe20003800000 */
[----:B------:R-:W-:Y:S02]  /*eb50*/  MOV R9, 0x1f ;  /* 0x0000001f00097802 */ /* 0x000fe40000000f00 */
[----:B------:R-:W-:-:S07]  /*eb60*/  MOV R10, 0xffffffff ;  /* 0xffffffff000a7802 */ /* 0x000fce0000000f00 */
[----:B------:R-:W-:Y:S05]  /*eb70*/  WARPSYNC.COLLECTIVE R10, `(.L_x_293) ;  /* 0x000000000a087348 */ /* 0x000fea0003c00000 */
[----:B------:R1:W2:Y:S02]  /*eb80*/  SHFL.BFLY P6, R8, R11, R8, R9 ;  /* 0x0c0000080b087389 */ /* 0x0002a400000c0009 */
[----:B-12---:R-:W-:Y:S05]  /*eb90*/  ENDCOLLECTIVE ;  /* 0x000000000000791b */ /* 0x006fea0003800000 */
.L_x_293:
[----:B------:R-:W-:Y:S05]  /*eba0*/  BSYNC B1 ;  /* 0x0000000000017941 */ /* 0x000fea0003800000 */
.L_x_292:
[----:B------:R-:W-:Y:S01]  /*ebb0*/  FADD R11, R11, R8 ;  /* 0x000000080b0b7221 */ /* 0x000fe20000000000 */
[----:B------:R-:W-:Y:S01]  /*ebc0*/  HFMA2 R8, -RZ, RZ, 0, 2.384185791015625e-07 ;  /* 0x00000004ff087431 */ /* 0x000fe200000001ff */
[----:B------:R-:W-:Y:S02]  /*ebd0*/  MOV R9, 0x1f ;  /* 0x0000001f00097802 */ /* 0x000fe40000000f00 */
[----:B------:R-:W-:-:S07]  /*ebe0*/  MOV R10, 0xffffffff ;  /* 0xffffffff000a7802 */ /* 0x000fce0000000f00 */
[----:B------:R-:W-:Y:S05]  /*ebf0*/  WARPSYNC.COLLECTIVE R10, `(.L_x_294) ;  /* 0x000000000a087348 */ /* 0x000fea0003c00000 */
[----:B------:R1:W2:Y:S02]  /*ec00*/  SHFL.BFLY P6, R8, R11, R8, R9 ;  /* 0x0c0000080b087389 */ /* 0x0002a400000c0009 */
[----:B-12---:R-:W-:Y:S05]  /*ec10*/  ENDCOLLECTIVE ;  /* 0x000000000000791b */ /* 0x006fea0003800000 */
.L_x_294:
[----:B------:R-:W-:Y:S01]  /*ec20*/  MOV R18, R8 ;  /* 0x0000000800127202 */ /* 0x000fe20000000f00 */
[----:B------:R-:W-:-:S04]  /*ec30*/  HFMA2 R8, -RZ, RZ, 0, 1.1920928955078125e-07 ;  /* 0x00000002ff087431 */ /* 0x000fc800000001ff */
[----:B------:R-:W-:-:S05]  /*ec40*/  FADD R18, R11, R18 ;  /* 0x000000120b127221 */ /* 0x000fca0000000000 */
[----:B------:R-:W-:-:S07]  /*ec50*/  MOV R11, R18 ;  /* 0x00000012000b7202 */ /* 0x000fce0000000f00 */
[----:B------:R-:W-:Y:S05]  /*ec60*/  WARPSYNC.COLLECTIVE R10, `(.L_x_295) ;  /* 0x000000000a087348 */ /* 0x000fea0003c00000 */
[----:B------:R1:W2:Y:S02]  /*ec70*/  SHFL.BFLY P6, R8, R11, R8, R9 ;  /* 0x0c0000080b087389 */ /* 0x0002a400000c0009 */
[----:B-12---:R-:W-:Y:S05]  /*ec80*/  ENDCOLLECTIVE ;  /* 0x000000000000791b */ /* 0x006fea0003800000 */
.L_x_295:
[----:B------:R-:W-:Y:S01]  /*ec90*/  MOV R17, R8 ;  /* 0x0000000800117202 */ /* 0x000fe20000000f00 */
[----:B------:R-:W-:-:S04]  /*eca0*/  HFMA2 R8, -RZ, RZ, 0, 5.9604644775390625e-08 ;  /* 0x00000001ff087431 */ /* 0x000fc800000001ff */
[----:B------:R-:W-:-:S05]  /*ecb0*/  FADD R17, R18, R17 ;  /* 0x0000001112117221 */ /* 0x000fca0000000000 */
[----:B------:R-:W-:-:S07]  /*ecc0*/  MOV R11, R17 ;  /* 0x00000011000b7202 */ /* 0x000fce0000000f00 */
[----:B------:R-:W-:Y:S05]  /*ecd0*/  WARPSYNC.COLLECTIVE R10, `(.L_x_296) ;  /* 0x000000000a087348 */ /* 0x000fea0003c00000 */
[----:B------:R1:W2:Y:S02]  /*ece0*/  SHFL.BFLY P6, R8, R11, R8, R9 ;  /* 0x0c0000080b087389 */ /* 0x0002a400000c0009 */
[----:B-12---:R-:W-:Y:S05]  /*ecf0*/  ENDCOLLECTIVE ;  /* 0x000000000000791b */ /* 0x006fea0003800000 */
.L_x_296:
[----:B------:R-:W-:Y:S01]  /*ed00*/  MOV R28, R8 ;  /* 0x00000008001c7202 */ /* 0x000fe20000000f00 */
[----:B------:R-:W-:Y:S06]  /*ed10*/  BRA `(.L_x_297) ;  /* 0xffffff8000ac7947 */ /* 0x000fec000383ffff */
.L_x_87:
[----:B------:R-:W-:Y:S01]  /*ed20*/  HFMA2 R8, -RZ, RZ, 0, 4.76837158203125e-07 ;  /* 0x00000008ff087431 */ /* 0x000fe200000001ff */
[----:B------:R-:W-:Y:S01]  /*ed30*/  BSSY B1, `(.L_x_298) ;  /* 0x0000006000017945 */ /* 0x000fe20003800000 */
[----:B------:R-:W-:Y:S02]  /*ed40*/  MOV R9, 0x1f ;  /* 0x0000001f00097802 */ /* 0x000fe40000000f00 */
[----:B------:R-:W-:-:S07]  /*ed50*/  MOV R10, 0xffffffff ;  /* 0xffffffff000a7802 */ /* 0x000fce0000000f00 */
[----:B------:R-:W-:Y:S05]  /*ed60*/  WARPSYNC.COLLECTIVE R10, `(.L_x_299) ;  /* 0x000000000a087348 */ /* 0x000fea0003c00000 */
[----:B------:R1:W2:Y:S02]  /*ed70*/  SHFL.BFLY P6, R8, R11, R8, R9 ;  /* 0x0c0000080b087389 */ /* 0x0002a400000c0009 */
[----:B-12---:R-:W-:Y:S05]  /*ed80*/  ENDCOLLECTIVE ;  /* 0x000000000000791b */ /* 0x006fea0003800000 */
.L_x_299:
[----:B------:R-:W-:Y:S05]  /*ed90*/  BSYNC B1 ;  /* 0x0000000000017941 */ /* 0x000fea0003800000 */
.L_x_298:
[----:B------:R-:W-:Y:S01]  /*eda0*/  FADD R11, R11, R8 ;  /* 0x000000080b0b7221 */ /* 0x000fe20000000000 */
[----:B------:R-:W-:Y:S01]  /*edb0*/  HFMA2 R8, -RZ, RZ, 0, 2.384185791015625e-07 ;  /* 0x00000004ff087431 */ /* 0x000fe200000001ff */
[----:B------:R-:W-:Y:S02]  /*edc0*/  MOV R9, 0x1f ;  /* 0x0000001f00097802 */ /* 0x000fe40000000f00 */
[----:B------:R-:W-:-:S07]  /*edd0*/  MOV R10, 0xffffffff ;  /* 0xffffffff000a7802 */ /* 0x000fce0000000f00 */
[----:B------:R-:W-:Y:S05]  /*ede0*/  WARPSYNC.COLLECTIVE R10, `(.L_x_300) ;  /* 0x000000000a087348 */ /* 0x000fea0003c00000 */
[----:B------:R1:W2:Y:S02]  /*edf0*/  SHFL.BFLY P6, R8, R11, R8, R9 ;  /* 0x0c0000080b087389 */ /* 0x0002a400000c0009 */
[----:B-12---:R-:W-:Y:S05]  /*ee00*/  ENDCOLLECTIVE ;  /* 0x000000000000791b */ /* 0x006fea0003800000 */
.L_x_300:
[----:B------:R-:W-:Y:S01]  /*ee10*/  MOV R18, R8 ;  /* 0x0000000800127202 */ /* 0x000fe20000000f00 */
[----:B------:R-:W-:-:S04]  /*ee20*/  HFMA2 R8, -RZ, RZ, 0, 1.1920928955078125e-07 ;  /* 0x00000002ff087431 */ /* 0x000fc800000001ff */
[----:B------:R-:W-:-:S05]  /*ee30*/  FADD R18, R11, R18 ;  /* 0x000000120b127221 */ /* 0x000fca0000000000 */
[----:B------:R-:W-:-:S07]  /*ee40*/  MOV R11, R18 ;  /* 0x00000012000b7202 */ /* 0x000fce0000000f00 */
[----:B------:R-:W-:Y:S05]  /*ee50*/  WARPSYNC.COLLECTIVE R10, `(.L_x_301) ;  /* 0x000000000a087348 */ /* 0x000fea0003c00000 */
[----:B------:R1:W2:Y:S02]  /*ee60*/  SHFL.BFLY P6, R8, R11, R8, R9 ;  /* 0x0c0000080b087389 */ /* 0x0002a400000c0009 */
[----:B-12---:R-:W-:Y:S05]  /*ee70*/  ENDCOLLECTIVE ;  /* 0x000000000000791b */ /* 0x006fea0003800000 */
.L_x_301:
[----:B------:R-:W-:Y:S01]  /*ee80*/  MOV R19, R8 ;  /* 0x0000000800137202 */ /* 0x000fe20000000f00 */
[----:B------:R-:W-:-:S04]  /*ee90*/  HFMA2 R8, -RZ, RZ, 0, 5.9604644775390625e-08 ;  /* 0x00000001ff087431 */ /* 0x000fc800000001ff */
[----:B------:R-:W-:-:S05]  /*eea0*/  FADD R19, R18, R19 ;  /* 0x0000001312137221 */ /* 0x000fca0000000000 */
[----:B------:R-:W-:-:S07]  /*eeb0*/  MOV R11, R19 ;  /* 0x00000013000b7202 */ /* 0x000fce0000000f00 */
[----:B------:R-:W-:Y:S05]  /*eec0*/  WARPSYNC.COLLECTIVE R10, `(.L_x_302) ;  /* 0x000000000a087348 */ /* 0x000fea0003c00000 */
[----:B------:R1:W2:Y:S02]  /*eed0*/  SHFL.BFLY P6, R8, R11, R8, R9 ;  /* 0x0c0000080b087389 */ /* 0x0002a400000c0009 */
[----:B-12---:R-:W-:Y:S05]  /*eee0*/  ENDCOLLECTIVE ;  /* 0x000000000000791b */ /* 0x006fea0003800000 */
.L_x_302:
[----:B------:R-:W-:Y:S01]  /*eef0*/  MOV R28, R8 ;  /* 0x00000008001c7202 */ /* 0x000fe20000000f00 */
[----:B------:R-:W-:Y:S06]  /*ef00*/  BRA `(.L_x_303) ;  /* 0xffffff8000c07947 */ /* 0x000fec000383ffff */
.L_x_90:
[----:B------:R-:W-:Y:S01]  /*ef10*/  HFMA2 R8, -RZ, RZ, 0, 4.76837158203125e-07 ;  /* 0x00000008ff087431 */ /* 0x000fe200000001ff */
[----:B------:R-:W-:Y:S01]  /*ef20*/  BSSY B1, `(.L_x_304) ;  /* 0x0000006000017945 */ /* 0x000fe20003800000 */
[----:B------:R-:W-:Y:S02]  /*ef30*/  MOV R9, 0x1f ;  /* 0x0000001f00097802 */ /* 0x000fe40000000f00 */
[----:B------:R-:W-:-:S07]  /*ef40*/  MOV R10, 0xffffffff ;  /* 0xffffffff000a7802 */ /* 0x000fce0000000f00 */
[----:B------:R-:W-:Y:S05]  /*ef50*/  WARPSYNC.COLLECTIVE R10, `(.L_x_305) ;  /* 0x000000000a087348 */ /* 0x000fea0003c00000 */
[----:B------:R1:W2:Y:S02]  /*ef60*/  SHFL.BFLY P6, R8, R11, R8, R9 ;  /* 0x0c0000080b087389 */ /* 0x0002a400000c0009 */
[----:B-12---:R-:W-:Y:S05]  /*ef70*/  ENDCOLLECTIVE ;  /* 0x000000000000791b */ /* 0x006fea0003800000 */
.L_x_305:
[----:B------:R-:W-:Y:S05]  /*ef80*/  BSYNC B1 ;  /* 0x0000000000017941 */ /* 0x000fea0003800000 */
.L_x_304:
[----:B------:R-:W-:Y:S01]  /*ef90*/  FADD R11, R11, R8 ;  /* 0x000000080b0b7221 */ /* 0x000fe20000000000 */
[----:B------:R-:W-:Y:S01]  /*efa0*/  HFMA2 R8, -RZ, RZ, 0, 2.384185791015625e-07 ;  /* 0x00000004ff087431 */ /* 0x000fe200000001ff */
[----:B------:R-:W-:Y:S02]  /*efb0*/  MOV R9, 0x1f ;  /* 0x0000001f00097802 */ /* 0x000fe40000000f00 */
[----:B------:R-:W-:-:S07]  /*efc0*/  MOV R10, 0xffffffff ;  /* 0xffffffff000a7802 */ /* 0x000fce0000000f00 */
[----:B------:R-:W-:Y:S05]  /*efd0*/  WARPSYNC.COLLECTIVE R10, `(.L_x_306) ;  /* 0x000000000a087348 */ /* 0x000fea0003c00000 */
[----:B------:R1:W2:Y:S02]  /*efe0*/  SHFL.BFLY P6, R8, R11, R8, R9 ;  /* 0x0c0000080b087389 */ /* 0x0002a400000c0009 */
[----:B-12---:R-:W-:Y:S05]  /*eff0*/  ENDCOLLECTIVE ;  /* 0x000000000000791b */ /* 0x006fea0003800000 */
.L_x_306:
[----:B------:R-:W-:Y:S01]  /*f000*/  MOV R0, R8 ;  /* 0x0000000800007202 */ /* 0x000fe20000000f00 */
[----:B------:R-:W-:-:S04]  /*f010*/  HFMA2 R8, -RZ, RZ, 0, 1.1920928955078125e-07 ;  /* 0x00000002ff087431 */ /* 0x000fc800000001ff */
[----:B------:R-:W-:-:S05]  /*f020*/  FADD R0, R11, R0 ;  /* 0x000000000b007221 */ /* 0x000fca0000000000 */
[----:B------:R-:W-:-:S07]  /*f030*/  MOV R11, R0 ;  /* 0x00000000000b7202 */ /* 0x000fce0000000f00 */
[----:B------:R-:W-:Y:S05]  /*f040*/  WARPSYNC.COLLECTIVE R10, `(.L_x_307) ;  /* 0x000000000a087348 */ /* 0x000fea0003c00000 */
[----:B------:R1:W2:Y:S02]  /*f050*/  SHFL.BFLY P6, R8, R11, R8, R9 ;  /* 0x0c0000080b087389 */ /* 0x0002a400000c0009 */
[----:B-12---:R-:W-:Y:S05]  /*f060*/  ENDCOLLECTIVE ;  /* 0x000000000000791b */ /* 0x006fea0003800000 */
.L_x_307:
[----:B------:R-:W-:Y:S01]  /*f070*/  MOV R5, R8 ;  /* 0x0000000800057202 */ /* 0x000fe20000000f00 */
[----:B------:R-:W-:-:S04]  /*f080*/  HFMA2 R8, -RZ, RZ, 0, 5.9604644775390625e-08 ;  /* 0x00000001ff087431 */ /* 0x000fc800000001ff */
[----:B------:R-:W-:-:S05]  /*f090*/  FADD R5, R0, R5 ;  /* 0x0000000500057221 */ /* 0x000fca0000000000 */
[----:B------:R-:W-:-:S07]  /*f0a0*/  MOV R11, R5 ;  /* 0x00000005000b7202 */ /* 0x000fce0000000f00 */
[----:B------:R-:W-:Y:S05]  /*f0b0*/  WARPSYNC.COLLECTIVE R10, `(.L_x_308) ;  /* 0x000000000a087348 */ /* 0x000fea0003c00000 */
[----:B------:R1:W2:Y:S02]  /*f0c0*/  SHFL.BFLY P6, R8, R11, R8, R9 ;  /* 0x0c0000080b087389 */ /* 0x0002a400000c0009 */
[----:B-12---:R-:W-:Y:S05]  /*f0d0*/  ENDCOLLECTIVE ;  /* 0x000000000000791b */ /* 0x006fea0003800000 */
.L_x_308:
[----:B------:R-:W-:Y:S01]  /*f0e0*/  MOV R4, R8 ;  /* 0x0000000800047202 */ /* 0x000fe20000000f00 */
[----:B------:R-:W-:Y:S06]  /*f0f0*/  BRA `(.L_x_309) ;  /* 0xffffff8000d47947 */ /* 0x000fec000383ffff */
.L_x_99:
        /* <DEDUP_REMOVED lines=9> */
.L_x_311:
[----:B------:R-:W-:Y:S05]  /*f190*/  BSYNC B0 ;  /* 0x0000000000007941 */ /* 0x000fea0003800000 */
.L_x_310:
[----:B------:R-:W2:Y:S04]  /*f1a0*/  LD.E.128 R8, desc[UR8][R44.64+0x6000] ;  /* 0x006000082c087980 */ /* 0x000ea8000c101d00 */
[----:B------:R-:W3:Y:S04]  /*f1b0*/  LD.E.128 R16, desc[UR8][R42.64+0x6000] ;  /* 0x006000082a107980 */ /* 0x000ee8000c101d00 */
[----:B------:R-:W4:Y:S04]  /*f1c0*/  LD.E.128 R24, desc[UR8][R42.64+0x6100] ;  /* 0x006100082a187980 */ /* 0x000f28000c101d00 */
[----:B------:R1:W5:Y:S01]  /*f1d0*/  LD.E.128 R28, desc[UR8][R42.64+0x6200] ;  /* 0x006200082a1c7980 */ /* 0x000362000c101d00 */
[----:B--2---:R-:W-:-:S02]  /*f1e0*/  HADD2.F32 R21, -RZ, R9.H0_H0 ;  /* 0x20000009ff157230 */ /* 0x004fc40000004100 */
[--C-:B------:R-:W-:Y:S02]  /*f1f0*/  HADD2.F32 R7, -RZ, R8.reuse.H0_H0 ;  /* 0x20000008ff077230 */ /* 0x100fe40000004100 */
[----:B------:R-:W-:Y:S02]  /*f200*/  HADD2.F32 R39, -RZ, R8.H1_H1 ;  /* 0x30000008ff277230 */ /* 0x000fe40000004100 */
[-C--:B------:R-:W-:Y:S01]  /*f210*/  FMUL R21, R21, R6.reuse ;  /* 0x0000000615157220 */ /* 0x080fe20000400000 */
[----:B------:R-:W-:Y:S02]  /*f220*/  HADD2.F32 R9, -RZ, R9.H1_H1 ;  /* 0x30000009ff097230 */ /* 0x000fe40000004100 */
[-C--:B------:R-:W-:Y:S01]  /*f230*/  FMUL R7, R7, R6.reuse ;  /* 0x0000000607077220 */ /* 0x080fe20000400000 */
[--C-:B------:R-:W-:Y:S02]  /*f240*/  HADD2.F32 R47, -RZ, R10.reuse.H0_H0 ;  /* 0x2000000aff2f7230 */ /* 0x100fe40000004100 */
[----:B------:R-:W-:Y:S01]  /*f250*/  FMUL R8, R39, R6 ;  /* 0x0000000627087220 */ /* 0x000fe20000400000 */
[----:B------:R-:W-:-:S02]  /*f260*/  HADD2.F32 R51, -RZ, R10.H1_H1 ;  /* 0x3000000aff337230 */ /* 0x000fc40000004100 */
[-C--:B------:R-:W-:Y:S01]  /*f270*/  FMUL R10, R9, R6.reuse ;  /* 0x00000006090a7220 */ /* 0x080fe20000400000 */
[--C-:B------:R-:W-:Y:S02]  /*f280*/  HADD2.F32 R49, -RZ, R11.reuse.H0_H0 ;  /* 0x2000000bff317230 */ /* 0x100fe40000004100 */
[-C--:B------:R-:W-:Y:S01]  /*f290*/  FMUL R47, R47, R6.reuse ;  /* 0x000000062f2f7220 */ /* 0x080fe20000400000 */
[----:B------:R-:W-:Y:S02]  /*f2a0*/  HADD2.F32 R11, -RZ, R11.H1_H1 ;  /* 0x3000000bff0b7230 */ /* 0x000fe40000004100 */
[----:B-1----:R-:W-:Y:S01]  /*f2b0*/  FMUL R42, R51, R6 ;  /* 0x00000006332a7220 */ /* 0x002fe20000400000 */
[----:B------:R-:W-:Y:S01]  /*f2c0*/  FFMA R7, R12, R0, R7 ;  /* 0x000000000c077223 */ /* 0x000fe20000000007 */
        /* <DEDUP_REMOVED lines=8> */
[----:B------:R-:W-:Y:S01]  /*f350*/  FFMA R35, R35, R0, R6 ;  /* 0x0000000023237223 */ /* 0x000fe20000000006 */
[----:B---3--:R-:W-:-:S02]  /*f360*/  HADD2.F32 R0, -RZ, R16.H0_H0 ;  /* 0x20000010ff007230 */ /* 0x008fc40000004100 */
[----:B------:R-:W-:Y:S02]  /*f370*/  HADD2.F32 R6, -RZ, R18.H0_H0 ;  /* 0x20000012ff067230 */ /* 0x000fe40000004100 */
[----:B----4-:R-:W-:Y:S02]  /*f380*/  HADD2.F32 R8, -RZ, R24.H0_H0 ;  /* 0x20000018ff087230 */ /* 0x010fe40000004100 */
[-C--:B------:R-:W-:Y:S01]  /*f390*/  FFMA R7, R0, R38.reuse, R7 ;  /* 0x0000002600077223 */ /* 0x080fe20000000007 */
[----:B------:R-:W-:Y:S02]  /*f3a0*/  HADD2.F32 R0, -RZ, R17.H0_H0 ;  /* 0x20000011ff007230 */ /* 0x000fe40000004100 */
[----:B------:R-:W-:Y:S01]  /*f3b0*/  FFMA R47, R6, R38, R47 ;  /* 0x00000026062f7223 */ /* 0x000fe2000000002f */
[----:B------:R-:W-:Y:S02]  /*f3c0*/  HADD2.F32 R6, -RZ, R19.H1_H1 ;  /* 0x30000013ff067230 */ /* 0x000fe40000004100 */
[----:B------:R-:W-:Y:S01]  /*f3d0*/  FFMA R7, R8, R22, R7 ;  /* 0x0000001608077223 */ /* 0x000fe20000000007 */
[----:B------:R-:W-:-:S02]  /*f3e0*/  HADD2.F32 R16, -RZ, R16.H1_H1 ;  /* 0x30000010ff107230 */ /* 0x000fc40000004100 */
[-C--:B------:R-:W-:Y:S01]  /*f3f0*/  FFMA R21, R0, R38.reuse, R21 ;  /* 0x0000002600157223 */ /* 0x080fe20000000015 */
[----:B------:R-:W-:Y:S02]  /*f400*/  HADD2.F32 R0, -RZ, R17.H1_H1 ;  /* 0x30000011ff007230 */ /* 0x000fe40000004100 */
[-C--:B------:R-:W-:Y:S01]  /*f410*/  FFMA R35, R6, R38.reuse, R35 ;  /* 0x0000002606237223 */ /* 0x080fe20000000023 */
[----:B------:R-:W-:Y:S02]  /*f420*/  HADD2.F32 R18, -RZ, R18.H1_H1 ;  /* 0x30000012ff127230 */ /* 0x000fe40000004100 */
[-C--:B------:R-:W-:Y:S01]  /*f430*/  FFMA R13, R16, R38.reuse, R13 ;  /* 0x00000026100d7223 */ /* 0x080fe2000000000d */
[----:B------:R-:W-:Y:S02]  /*f440*/  HADD2.F32 R12, -RZ, R27.H1_H1 ;  /* 0x3000001bff0c7230 */ /* 0x000fe40000004100 */
[----:B------:R-:W-:Y:S01]  /*f450*/  FFMA R15, R0, R38, R15 ;  /* 0x00000026000f7223 */ /* 0x000fe2000000000f */
[----:B------:R-:W-:-:S02]  /*f460*/  HADD2.F32 R0, -RZ, R19.H0_H0 ;  /* 0x20000013ff007230 */ /* 0x000fc40000004100 */
[----:B------:R-:W-:Y:S01]  /*f470*/  FFMA R33, R18, R38, R33 ;  /* 0x0000002612217223 */ /* 0x000fe20000000021 */
[----:B------:R-:W-:Y:S02]  /*f480*/  HADD2.F32 R6, -RZ, R25.H1_H1 ;  /* 0x30000019ff067230 */ /* 0x000fe40000004100 */
[----:B------:R-:W-:Y:S01]  /*f490*/  FFMA R35, R12, R22, R35 ;  /* 0x000000160c237223 */ /* 0x000fe20000000023 */
[----:B------:R-:W-:Y:S02]  /*f4a0*/  HADD2.F32 R10, -RZ, R27.H0_H0 ;  /* 0x2000001bff0a7230 */ /* 0x000fe40000004100 */
[----:B------:R-:W-:Y:S01]  /*f4b0*/  FFMA R49, R0, R38, R49 ;  /* 0x0000002600317223 */ /* 0x000fe20000000031 */
[----:B------:R-:W-:Y:S02]  /*f4c0*/  HADD2.F32 R0, -RZ, R25.H0_H0 ;  /* 0x20000019ff007230 */ /* 0x000fe40000004100 */
[----:B------:R-:W-:Y:S01]  /*f4d0*/  FFMA R15, R6, R22, R15 ;  /* 0x00000016060f7223 */ /* 0x000fe2000000000f */
[----:B------:R-:W-:-:S02]  /*f4e0*/  HADD2.F32 R24, -RZ, R24.H1_H1 ;  /* 0x30000018ff187230 */ /* 0x000fc40000004100 */
[-C--:B------:R-:W-:Y:S01]  /*f4f0*/  FFMA R49, R10, R22.reuse, R49 ;  /* 0x000000160a317223 */ /* 0x080fe20000000031 */
[--C-:B------:R-:W-:Y:S02]  /*f500*/  HADD2.F32 R8, -RZ, R26.reuse.H0_H0 ;  /* 0x2000001aff087230 */ /* 0x100fe40000004100 */
[-C--:B------:R-:W-:Y:S01]  /*f510*/  FFMA R21, R0, R22.reuse, R21 ;  /* 0x0000001600157223 */ /* 0x080fe20000000015 */
[----:B------:R-:W-:Y:S01]  /*f520*/  LOP3.LUT P0, R0, R2, 0xf, RZ, 0xc0, !PT ;  /* 0x0000000f02007812 */ /* 0x000fe2000780c0ff */
[----:B------:R-:W-:Y:S02]  /*f530*/  HADD2.F32 R26, -RZ, R26.H1_H1 ;  /* 0x3000001aff1a7230 */ /* 0x000fe40000004100 */
[-C--:B------:R-:W-:Y:S01]  /*f540*/  FFMA R13, R24, R22.reuse, R13 ;  /* 0x00000016180d7223 */ /* 0x080fe2000000000d */
[--C-:B-----5:R-:W-:Y:S02]  /*f550*/  HADD2.F32 R12, -RZ, R28.reuse.H0_H0 ;  /* 0x2000001cff0c7230 */ /* 0x120fe40000004100 */
[----:B------:R-:W-:Y:S01]  /*f560*/  FFMA R47, R8, R22, R47 ;  /* 0x00000016082f7223 */ /* 0x000fe2000000002f */
[----:B------:R-:W-:-:S02]  /*f570*/  HADD2.F32 R28, -RZ, R28.H1_H1 ;  /* 0x3000001cff1c7230 */ /* 0x000fc40000004100 */
[----:B------:R-:W-:Y:S01]  /*f580*/  FFMA R33, R26, R22, R33 ;  /* 0x000000161a217223 */ /* 0x000fe20000000021 */
[----:B------:R-:W-:Y:S02]  /*f590*/  HADD2.F32 R14, -RZ, R30.H0_H0 ;  /* 0x2000001eff0e7230 */ /* 0x000fe40000004100 */
[-C--:B------:R-:W-:Y:S01]  /*f5a0*/  FFMA R12, R12, R20.reuse, R7 ;  /* 0x000000140c0c7223 */ /* 0x080fe20000000007 */
[----:B------:R-:W-:Y:S02]  /*f5b0*/  HADD2.F32 R6, -RZ, R29.H0_H0 ;  /* 0x2000001dff067230 */ /* 0x000fe40000004100 */
[-C--:B------:R-:W-:Y:S01]  /*f5c0*/  FFMA R7, R28, R20.reuse, R13 ;  /* 0x000000141c077223 */ /* 0x080fe2000000000d */
[--C-:B------:R-:W-:Y:S02]  /*f5d0*/  HADD2.F32 R10, -RZ, R31.reuse.H0_H0 ;  /* 0x2000001fff0a7230 */ /* 0x100fe40000004100 */
[----:B------:R-:W-:Y:S01]  /*f5e0*/  FFMA R14, R14, R20, R47 ;  /* 0x000000140e0e7223 */ /* 0x000fe2000000002f */
[----:B------:R-:W-:-:S02]  /*f5f0*/  HADD2.F32 R16, -RZ, R31.H1_H1 ;  /* 0x3000001fff107230 */ /* 0x000fc40000004100 */
[-C--:B------:R-:W-:Y:S01]  /*f600*/  FFMA R13, R6, R20.reuse, R21 ;  /* 0x00000014060d7223 */ /* 0x080fe20000000015 */
[----:B------:R-:W-:Y:S02]  /*f610*/  HADD2.F32 R30, -RZ, R30.H1_H1 ;  /* 0x3000001eff1e7230 */ /* 0x000fe40000004100 */
[-C--:B------:R-:W-:Y:S01]  /*f620*/  FFMA R49, R10, R20.reuse, R49 ;  /* 0x000000140a317223 */ /* 0x080fe20000000031 */
[----:B------:R-:W-:Y:S02]  /*f630*/  HADD2.F32 R8, -RZ, R29.H1_H1 ;  /* 0x3000001dff087230 */ /* 0x000fe40000004100 */
[-C--:B------:R-:W-:Y:S01]  /*f640*/  FFMA R16, R16, R20.reuse, R35 ;  /* 0x0000001410107223 */ /* 0x080fe20000000023 */
[----:B------:R-:W-:Y:S01]  /*f650*/  SHF.L.U32 R21, R2, 0x3, RZ ;  /* 0x0000000302157819 */ /* 0x000fe200000006ff */
[-C--:B------:R-:W-:Y:S01]  /*f660*/  FFMA R33, R30, R20.reuse, R33 ;  /* 0x000000141e217223 */ /* 0x080fe20000000021 */
[----:B------:R-:W-:Y:S01]  /*f670*/  @!P0 SHF.R.U32.HI R39, RZ, 0x3, R2 ;  /* 0x00000003ff278819 */ /* 0x000fe20000011602 */
[----:B------:R-:W-:Y:S01]  /*f680*/  FFMA R20, R8, R20, R15 ;  /* 0x0000001408147223 */ /* 0x000fe2000000000f */
[----:B------:R-:W-:-:S02]  /*f690*/  CS2R R8, SRZ ;  /* 0x0000000000087805 */ /* 0x000fc4000001ff00 */
[----:B------:R-:W-:Y:S02]  /*f6a0*/  MOV R10, 0xffffffff ;  /* 0xffffffff000a7802 */ /* 0x000fe40000000f00 */
[----:B------:R-:W-:Y:S01]  /*f6b0*/  F2FP.F16.F32.PACK_AB R15, R16, R49 ;  /* 0x00000031100f723e */ /* 0x000fe200000000ff */
[--C-:B------:R-:W-:Y:S01]  /*f6c0*/  @!P0 IMAD.WIDE.U32 R38, R39, 0x4, R40.reuse ;  /* 0x0000000427268825 */ /* 0x100fe200078e0028 */
[----:B------:R-:W-:Y:S02]  /*f6d0*/  F2FP.F16.F32.PACK_AB R13, R20, R13 ;  /* 0x0000000d140d723e */ /* 0x000fe400000000ff */
[----:B------:R-:W-:Y:S01]  /*f6e0*/  F2FP.F16.F32.PACK_AB R14, R33, R14 ;  /* 0x0000000e210e723e */ /* 0x000fe200000000ff */
[----:B------:R-:W-:Y:S01]  /*f6f0*/  IMAD.WIDE.U32 R20, R21, 0x2, R40 ;  /* 0x0000000215147825 */ /* 0x000fe200078e0028 */
[----:B------:R-:W-:-:S07]  /*f700*/  F2FP.F16.F32.PACK_AB R12, R7, R12 ;  /* 0x0000000c070c723e */ /* 0x000fce00000000ff */
[----:B------:R-:W-:Y:S05]  /*f710*/  WARPSYNC.COLLECTIVE.ALL `(.L_x_312) ;  /* 0x0000000000147948 */ /* 0x000fea0003c00000 */
[----:B------:R-:W-:-:S04]  /*f720*/  SHF.L.U32 R8, R8, 0x10, RZ ;  /* 0x0000001008087819 */ /* 0x000fc800000006ff */
[----:B------:R-:W-:-:S05]  /*f730*/  LOP3.LUT R8, R8, 0xf, R9, 0xf8, !PT ;  /* 0x0000000f08087812 */ /* 0x000fca00078ef809 */
[----:B------:R1:W-:Y:S02]  /*f740*/  BAR.SYNC.DEFER_BLOCKING R8, R8 ;  /* 0x000000080000731d */ /* 0x0003e40000010000 */
[----:B-1----:R-:W-:-:S04]  /*f750*/  SHF.R.U32 R8, R8, 0x10, RZ ;  /* 0x0000001008087819 */ /* 0x002fc800000016ff */
[----:B------:R-:W-:Y:S05]  /*f760*/  ENDCOLLECTIVE ;  /* 0x000000000000791b */ /* 0x000fea0003800000 */
.L_x_312:
[----:B------:R1:W-:Y:S04]  /*f770*/  ST.E.128 desc[UR8][R20.64], R12 ;  /* 0x0000000c14007985 */ /* 0x0003e8000c101d08 */
[----:B------:R1:W-:Y:S02]  /*f780*/  @!P0 ST.E.64 desc[UR8][R38.64+0x8100], R4 ;  /* 0x0081000426008985 */ /* 0x0003e4000c101b08 */
[----:B-1----:R-:W-:Y:S05]  /*f790*/  WARPSYNC.COLLECTIVE.ALL `(.L_x_313) ;  /* 0x0000000000147948 */ /* 0x002fea0003c00000 */
[----:B------:R-:W-:-:S04]  /*f7a0*/  SHF.L.U32 R8, R8, 0x10, RZ ;  /* 0x0000001008087819 */ /* 0x000fc800000006ff */
[----:B------:R-:W-:-:S05]  /*f7b0*/  LOP3.LUT R8, R8, 0xf, R9, 0xf8, !PT ;  /* 0x0000000f08087812 */ /* 0x000fca00078ef809 */
[----:B------:R2:W-:Y:S02]  /*f7c0*/  BAR.SYNC.DEFER_BLOCKING R8, R8 ;  /* 0x000000080000731d */ /* 0x0005e40000010000 */
[----:B--2---:R-:W-:-:S04]  /*f7d0*/  SHF.R.U32 R8, R8, 0x10, RZ ;  /* 0x0000001008087819 */ /* 0x004fc800000016ff */
[----:B-1----:R-:W-:Y:S05]  /*f7e0*/  ENDCOLLECTIVE ;  /* 0x000000000000791b */ /* 0x002fea0003800000 */
.L_x_313:
[----:B------:R-:W2:Y:S01]  /*f7f0*/  LD.E.128 R16, desc[UR8][R40.64+0x8100] ;  /* 0x0081000828107980 */ /* 0x000ea2000c101d00 */
[----:B------:R-:W-:-:S03]  /*f800*/  SHF.L.U32 R33, R0, 0x3, RZ ;  /* 0x0000000300217819 */ /* 0x000fc600000006ff */
[----:B------:R-:W3:Y:S02]  /*f810*/  LD.E.128 R12, desc[UR8][R40.64+0x8110] ;  /* 0x00811008280c7980 */ /* 0x000ee4000c101d00 */
[----:B------:R-:W-:-:S05]  /*f820*/  IMAD.WIDE.U32 R32, R33, 0x2, R40 ;  /* 0x0000000221207825 */ /* 0x000fca00078e0028 */
[----:B------:R-:W4:Y:S04]  /*f830*/  LD.E.128 R24, desc[UR8][R32.64] ;  /* 0x0000000820187980 */ /* 0x000f28000c101d00 */
[----:B------:R-:W5:Y:S01]  /*f840*/  LD.E.128 R28, desc[UR8][R32.64+0x100] ;  /* 0x00010008201c7980 */ /* 0x000f62000c101d00 */
[----:B--2---:R-:W-:-:S05]  /*f850*/  FMNMX R7, RZ, R16, !PT ;  /* 0x00000010ff077209 */ /* 0x004fca0007800000 */
[--C-:B------:R-:W-:Y:S01]  /*f860*/  FADD R5, RZ, -R7.reuse ;  /* 0x80000007ff057221 */ /* 0x100fe20000000000 */
[----:B------:R-:W-:Y:S01]  /*f870*/  FMNMX R35, R7, R18, !PT ;  /* 0x0000001207237209 */ /* 0x000fe20007800000 */
[----:B------:R-:W-:-:S04]  /*f880*/  FADD R16, R16, -R7 ;  /* 0x8000000710107221 */ /* 0x000fc80000000000 */
[----:B------:R-:W1:Y:S01]  /*f890*/  MUFU.EX2 R5, R5 ;  /* 0x0000000500057308 */ /* 0x000e620000000800 */
[----:B------:R-:W-:Y:S01]  /*f8a0*/  FADD R4, R7, -R35 ;  /* 0x8000002307047221 */ /* 0x000fe20000000000 */
[----:B------:R-:W-:-:S06]  /*f8b0*/  FADD R6, -R35, R18 ;  /* 0x0000001223067221 */ /* 0x000fcc0000000100 */
[----:B------:R-:W2:Y:S08]  /*f8c0*/  MUFU.EX2 R16, R16 ;  /* 0x0000001000107308 */ /* 0x000eb00000000800 */
[----:B------:R-:W3:Y:S01]  /*f8d0*/  MUFU.EX2 R4, R4 ;  /* 0x0000000400047308 */ /* 0x000ee20000000800 */
[----:B-1----:R-:W-:-:S07]  /*f8e0*/  FMUL R0, RZ, R5 ;  /* 0x00000005ff007220 */ /* 0x002fce0000400000 */
[----:B------:R-:W1:Y:S01]  /*f8f0*/  MUFU.EX2 R6, R6 ;  /* 0x0000000600067308 */ /* 0x000e620000000800 */
[----:B--2---:R-:W-:Y:S01]  /*f900*/  FFMA R17, R17, R16, R0 ;  /* 0x0000001011117223 */ /* 0x004fe20000000000 */
[--C-:B----4-:R-:W-:Y:S02]  /*f910*/  HADD2.F32 R11, -RZ, R25.reuse.H0_H0 ;  /* 0x20000019ff0b7230 */ /* 0x110fe40000004100 */
[--C-:B------:R-:W-:Y:S02]  /*f920*/  HADD2.F32 R7, -RZ, R24.reuse.H0_H0 ;  /* 0x20000018ff077230 */ /* 0x100fe40000004100 */
[----:B---3--:R-:W-:Y:S01]  /*f930*/  FMUL R17, R17, R4 ;  /* 0x0000000411117220 */ /* 0x008fe20000400000 */
[----:B------:R-:W-:Y:S02]  /*f940*/  HADD2.F32 R9, -RZ, R24.H1_H1 ;  /* 0x30000018ff097230 */ /* 0x000fe40000004100 */
[----:B------:R-:W-:Y:S02]  /*f950*/  HADD2.F32 R25, -RZ, R25.H1_H1 ;  /* 0x30000019ff197230 */ /* 0x000fe40000004100 */
[----:B------:R-:W-:-:S02]  /*f960*/  HADD2.F32 R39, -RZ, R27.H0_H0 ;  /* 0x2000001bff277230 */ /* 0x000fc40000004100 */
[----:B-1----:R-:W-:Y:S01]  /*f970*/  FFMA R22, R6, R19, R17 ;  /* 0x0000001306167223 */ /* 0x002fe20000000011 */
[--C-:B------:R-:W-:Y:S02]  /*f980*/  HADD2.F32 R17, -RZ, R26.reuse.H0_H0 ;  /* 0x2000001aff117230 */ /* 0x100fe40000004100 */
[----:B------:R-:W-:Y:S02]  /*f990*/  HADD2.F32 R19, -RZ, R26.H1_H1 ;  /* 0x3000001aff137230 */ /* 0x000fe40000004100 */
[----:B------:R-:W-:Y:S02]  /*f9a0*/  HADD2.F32 R27, -RZ, R27.H1_H1 ;  /* 0x3000001bff1b7230 */ /* 0x000fe40000004100 */
[C---:B------:R-:W-:Y:S01]  /*f9b0*/  FMUL R0, R16.reuse, R7 ;  /* 0x0000000710007220 */ /* 0x040fe20000400000 */
[C---:B------:R-:W-:Y:S01]  /*f9c0*/  FMUL R8, R16.reuse, R9 ;  /* 0x0000000910087220 */ /* 0x040fe20000400000 */
[C---:B------:R-:W-:Y:S01]  /*f9d0*/  FMUL R10, R16.reuse, R11 ;  /* 0x0000000b100a7220 */ /* 0x040fe20000400000 */
[C---:B------:R-:W-:Y:S01]  /*f9e0*/  FMUL R18, R16.reuse, R25 ;  /* 0x0000001910127220 */ /* 0x040fe20000400000 */
[C---:B------:R-:W-:Y:S01]  /*f9f0*/  FMUL R24, R16.reuse, R17 ;  /* 0x0000001110187220 */ /* 0x040fe20000400000 */
[C---:B------:R-:W-:Y:S01]  /*fa00*/  FMUL R26, R16.reuse, R19 ;  /* 0x00000013101a7220 */ /* 0x040fe20000400000 */
[----:B------:R-:W-:Y:S01]  /*fa10*/  FMUL R34, R16, R39 ;  /* 0x0000002710227220 */ /* 0x000fe20000400000 */
[----:B-----5:R-:W-:-:S02]  /*fa20*/  HADD2.F32 R45, -RZ, R29.H0_H0 ;  /* 0x2000001dff2d7230 */ /* 0x020fc40000004100 */
[----:B------:R-:W-:Y:S01]  /*fa30*/  FMUL R16, R16, R27 ;  /* 0x0000001b10107220 */ /* 0x000fe20000400000 */
[----:B------:R-:W-:Y:S02]  /*fa40*/  HADD2.F32 R29, -RZ, R29.H1_H1 ;  /* 0x3000001dff1d7230 */ /* 0x000fe40000004100 */
[----:B------:R-:W-:Y:S02]  /*fa50*/  HADD2.F32 R43, -RZ, R28.H1_H1 ;  /* 0x3000001cff2b7230 */ /* 0x000fe40000004100 */
[----:B------:R-:W-:Y:S02]  /*fa60*/  HADD2.F32 R47, -RZ, R30.H0_H0 ;  /* 0x2000001eff2f7230 */ /* 0x000fe40000004100 */
[-C--:B------:R-:W-:Y:S01]  /*fa70*/  FFMA R11, RZ, R5.reuse, R0 ;  /* 0x00000005ff0b7223 */ /* 0x080fe20000000000 */
[-C--:B------:R-:W-:Y:S01]  /*fa80*/  FFMA R19, RZ, R5.reuse, R8 ;  /* 0x00000005ff137223 */ /* 0x080fe20000000008 */
[-C--:B------:R-:W-:Y:S01]  /*fa90*/  FFMA R25, RZ, R5.reuse, R10 ;  /* 0x00000005ff197223 */ /* 0x080fe2000000000a */
[-C--:B------:R-:W-:Y:S01]  /*faa0*/  FFMA R27, RZ, R5.reuse, R18 ;  /* 0x00000005ff1b7223 */ /* 0x080fe20000000012 */
[-C--:B------:R-:W-:Y:S01]  /*fab0*/  FFMA R17, RZ, R5.reuse, R24 ;  /* 0x00000005ff117223 */ /* 0x080fe20000000018 */
[-C--:B------:R-:W-:Y:S01]  /*fac0*/  FFMA R9, RZ, R5.reuse, R26 ;  /* 0x00000005ff097223 */ /* 0x080fe2000000001a */
[-C--:B------:R-:W-:Y:S01]  /*fad0*/  FFMA R7, RZ, R5.reuse, R34 ;  /* 0x00000005ff077223 */ /* 0x080fe20000000022 */
[----:B------:R-:W-:Y:S01]  /*fae0*/  FFMA R5, RZ, R5, R16 ;  /* 0x00000005ff057223 */ /* 0x000fe20000000010 */
[C---:B------:R-:W-:Y:S01]  /*faf0*/  FMUL R16, R6.reuse, R29 ;  /* 0x0000001d06107220 */ /* 0x040fe20000400000 */
[C---:B------:R-:W-:Y:S01]  /*fb00*/  FMUL R24, R6.reuse, R43 ;  /* 0x0000002b06187220 */ /* 0x040fe20000400000 */
[----:B------:R-:W-:Y:S01]  /*fb10*/  FMUL R26, R6, R47 ;  /* 0x0000002f061a7220 */ /* 0x000fe20000400000 */
[----:B------:R-:W-:-:S02]  /*fb20*/  HADD2.F32 R39, -RZ, R28.H0_H0 ;  /* 0x2000001cff277230 */ /* 0x000fc40000004100 */
[----:B------:R-:W-:Y:S02]  /*fb30*/  HADD2.F32 R49, -RZ, R30.H1_H1 ;  /* 0x3000001eff317230 */ /* 0x000fe40000004100 */
[-C--:B------:R-:W-:Y:S01]  /*fb40*/  FFMA R24, R19, R4.reuse, R24 ;  /* 0x0000000413187223 */ /* 0x080fe20000000018 */
[-C--:B------:R-:W-:Y:S01]  /*fb50*/  FFMA R27, R27, R4.reuse, R16 ;  /* 0x000000041b1b7223 */ /* 0x080fe20000000010 */
[-C--:B------:R-:W-:Y:S01]  /*fb60*/  FFMA R26, R17, R4.reuse, R26 ;  /* 0x00000004111a7223 */ /* 0x080fe2000000001a */
[C---:B------:R-:W-:Y:S01]  /*fb70*/  FMUL R8, R6.reuse, R39 ;  /* 0x0000002706087220 */ /* 0x040fe20000400000 */
[----:B------:R-:W2:Y:S01]  /*fb80*/  LD.E.128 R16, desc[UR8][R32.64+0x200] ;  /* 0x0002000820107980 */ /* 0x000ea2000c101d00 */
[C---:B------:R-:W-:Y:S01]  /*fb90*/  FMUL R10, R6.reuse, R45 ;  /* 0x0000002d060a7220 */ /* 0x040fe20000400000 */
[C---:B------:R-:W-:Y:S01]  /*fba0*/  FMUL R28, R6.reuse, R49 ;  /* 0x00000031061c7220 */ /* 0x040fe20000400000 */
[--C-:B------:R-:W-:Y:S02]  /*fbb0*/  HADD2.F32 R51, -RZ, R31.reuse.H0_H0 ;  /* 0x2000001fff337230 */ /* 0x100fe40000004100 */
[-C--:B------:R-:W-:Y:S01]  /*fbc0*/  FFMA R29, R11, R4.reuse, R8 ;  /* 0x000000040b1d7223 */ /* 0x080fe20000000008 */
[-C--:B------:R-:W-:Y:S01]  /*fbd0*/  FFMA R25, R25, R4.reuse, R10 ;  /* 0x0000000419197223 */ /* 0x080fe2000000000a */
[----:B------:R-:W-:Y:S01]  /*fbe0*/  FFMA R28, R9, R4, R28 ;  /* 0x00000004091c7223 */ /* 0x000fe2000000001c */
[----:B------:R-:W-:Y:S01]  /*fbf0*/  HADD2.F32 R31, -RZ, R31.H1_H1 ;  /* 0x3000001fff1f7230 */ /* 0x000fe20000004100 */
[----:B------:R-:W3:Y:S01]  /*fc00*/  LD.E.128 R8, desc[UR8][R32.64+0x300] ;  /* 0x0003000820087980 */ /* 0x000ee2000c101d00 */
[----:B------:R-:W-:-:S03]  /*fc10*/  FMUL R0, R6, R51 ;  /* 0x0000003306007220 */ /* 0x000fc60000400000 */
[----:B------:R-:W-:Y:S01]  /*fc20*/  FMUL R30, R6, R31 ;  /* 0x0000001f061e7220 */ /* 0x000fe20000400000 */
[----:B------:R-:W-:-:S03]  /*fc30*/  FFMA R0, R7, R4, R0 ;  /* 0x0000000407007223 */ /* 0x000fc60000000000 */
[----:B------:R-:W-:Y:S02]  /*fc40*/  FFMA R30, R5, R4, R30 ;  /* 0x00000004051e7223 */ /* 0x000fe4000000001e */
[----:B------:R-:W4:Y:S01]  /*fc50*/  LD.E.128 R4, desc[UR8][R40.64+0x8120] ;  /* 0x0081200828047980 */ /* 0x000f22000c101d00 */
[----:B------:R-:W-:-:S05]  /*fc60*/  FMNMX R38, R35, R12, !PT ;  /* 0x0000000c23267209 */ /* 0x000fca0007800000 */
[--C-:B------:R-:W-:Y:S01]  /*fc70*/  FADD R31, R35, -R38.reuse ;  /* 0x80000026231f7221 */ /* 0x100fe20000000000 */
[----:B------:R-:W-:-:S05]  /*fc80*/  FADD R34, R12, -R38 ;  /* 0x800000260c227221 */ /* 0x000fca0000000000 */
[----:B------:R-:W1:Y:S08]  /*fc90*/  MUFU.EX2 R31, R31 ;  /* 0x0000001f001f7308 */ /* 0x000e700000000800 */
[----:B------:R-:W5:Y:S01]  /*fca0*/  MUFU.EX2 R34, R34 ;  /* 0x0000002200227308 */ /* 0x000f620000000800 */
[----:B------:R-:W-:Y:S01]  /*fcb0*/  FMNMX R35, R38, R14, !PT ;  /* 0x0000000e26237209 */ /* 0x000fe20007800000 */
[----:B-1----:R-:W-:-:S04]  /*fcc0*/  FMUL R22, R22, R31 ;  /* 0x0000001f16167220 */ /* 0x002fc80000400000 */
[----:B-----5:R-:W-:Y:S01]  /*fcd0*/  FFMA R13, R13, R34, R22 ;  /* 0x000000220d0d7223 */ /* 0x020fe20000000016 */
[----:B------:R-:W-:Y:S01]  /*fce0*/  FADD R22, R38, -R35 ;  /* 0x8000002326167221 */ /* 0x000fe20000000000 */
[----:B------:R-:W-:-:S05]  /*fcf0*/  FADD R38, -R35, R14 ;  /* 0x0000000e23267221 */ /* 0x000fca0000000100 */
[----:B------:R-:W1:Y:S08]  /*fd00*/  MUFU.EX2 R22, R22 ;  /* 0x0000001600167308 */ /* 0x000e700000000800 */
[----:B------:R-:W5:Y:S01]  /*fd10*/  MUFU.EX2 R38, R38 ;  /* 0x0000002600267308 */ /* 0x000f620000000800 */
[----:B-1----:R-:W-:-:S04]  /*fd20*/  FMUL R13, R13, R22 ;  /* 0x000000160d0d7220 */ /* 0x002fc80000400000 */
[----:B-----5:R-:W-:Y:S02]  /*fd30*/  FFMA R39, R38, R15, R13 ;  /* 0x0000000f26277223 */ /* 0x020fe4000000000d */
[----:B------:R-:W5:Y:S01]  /*fd40*/  LD.E.128 R12, desc[UR8][R32.64+0x400] ;  /* 0x00040008200c7980 */ /* 0x000f62000c101d00 */
[--C-:B--2---:R-:W-:Y:S02]  /*fd50*/  HADD2.F32 R47, -RZ, R17.reuse.H0_H0 ;  /* 0x20000011ff2f7230 */ /* 0x104fe40000004100 */
[----:B------:R-:W-:Y:S02]  /*fd60*/  HADD2.F32 R17, -RZ, R17.H1_H1 ;  /* 0x30000011ff117230 */ /* 0x000fe40000004100 */
[----:B------:R-:W-:Y:S02]  /*fd70*/  HADD2.F32 R51, -RZ, R19.H0_H0 ;  /* 0x20000013ff337230 */ /* 0x000fe40000004100 */
[--C-:B------:R-:W-:Y:S02]  /*fd80*/  HADD2.F32 R43, -RZ, R16.reuse.H0_H0 ;  /* 0x20000010ff2b7230 */ /* 0x100fe40000004100 */
[----:B------:R-:W-:Y:S01]  /*fd90*/  FMUL R42, R34, R17 ;  /* 0x00000011222a7220 */ /* 0x000fe20000400000 */
[----:B------:R-:W-:-:S02]  /*fda0*/  HADD2.F32 R45, -RZ, R16.H1_H1 ;  /* 0x30000010ff2d7230 */ /* 0x000fc40000004100 */
[C---:B------:R-:W-:Y:S01]  /*fdb0*/  FMUL R51, R34.reuse, R51 ;  /* 0x0000003322337220 */ /* 0x040fe20000400000 */
[--C-:B------:R-:W-:Y:S02]  /*fdc0*/  HADD2.F32 R49, -RZ, R18.reuse.H0_H0 ;  /* 0x20000012ff317230 */ /* 0x100fe40000004100 */
[----:B------:R-:W-:Y:S02]  /*fdd0*/  HADD2.F32 R53, -RZ, R18.H1_H1 ;  /* 0x30000012ff357230 */ /* 0x000fe40000004100 */
[----:B------:R-:W-:Y:S02]  /*fde0*/  HADD2.F32 R19, -RZ, R19.H1_H1 ;  /* 0x30000013ff137230 */ /* 0x000fe40000004100 */
[C---:B------:R-:W-:Y:S01]  /*fdf0*/  FMUL R16, R34.reuse, R43 ;  /* 0x0000002b22107220 */ /* 0x040fe20000400000 */
[----:B---3--:R-:W-:Y:S02]  /*fe00*/  HADD2.F32 R17, -RZ, R8.H0_H0 ;  /* 0x20000008ff117230 */ /* 0x008fe40000004100 */
[C---:B------:R-:W-:Y:S01]  /*fe10*/  FMUL R45, R34.reuse, R45 ;  /* 0x0000002d222d7220 */ /* 0x040fe20000400000 */
[C---:B------:R-:W-:Y:S01]  /*fe20*/  FMUL R18, R34.reuse, R47 ;  /* 0x0000002f22127220 */ /* 0x040fe20000400000 */
[C---:B------:R-:W-:Y:S01]  /*fe30*/  FMUL R49, R34.reuse, R49 ;  /* 0x0000003122317220 */ /* 0x040fe20000400000 */
[C---:B------:R-:W-:Y:S01]  /*fe40*/  FMUL R53, R34.reuse, R53 ;  /* 0x0000003522357220 */ /* 0x040fe20000400000 */
[----:B------:R-:W-:Y:S01]  /*fe50*/  FMUL R19, R34, R19 ;  /* 0x0000001322137220 */ /* 0x000fe20000400000 */
[-C--:B------:R-:W-:Y:S01]  /*fe60*/  FFMA R51, R0, R31.reuse, R51 ;  /* 0x0000001f00337223 */ /* 0x080fe20000000033 */
[----:B------:R-:W-:Y:S01]  /*fe70*/  FFMA R29, R29, R31, R16 ;  /* 0x0000001f1d1d7223 */ /* 0x000fe20000000010 */
[----:B------:R-:W-:-:S02]  /*fe80*/  HADD2.F32 R43, -RZ, R9.H0_H0 ;  /* 0x20000009ff2b7230 */ /* 0x000fc40000004100 */
[----:B------:R-:W-:Y:S01]  /*fe90*/  FMUL R0, R38, R17 ;  /* 0x0000001126007220 */ /* 0x000fe20000400000 */
[-C--:B------:R-:W-:Y:S01]  /*fea0*/  FFMA R45, R24, R31.reuse, R45 ;  /* 0x0000001f182d7223 */ /* 0x080fe2000000002d */
[-C--:B------:R-:W-:Y:S01]  /*feb0*/  FFMA R25, R25, R31.reuse, R18 ;  /* 0x0000001f19197223 */ /* 0x080fe20000000012 */
[-C--:B------:R-:W-:Y:S01]  /*fec0*/  FFMA R27, R27, R31.reuse, R42 ;  /* 0x0000001f1b1b7223 */ /* 0x080fe2000000002a */
[-C--:B------:R-:W-:Y:S01]  /*fed0*/  FFMA R49, R26, R31.reuse, R49 ;  /* 0x0000001f1a317223 */ /* 0x080fe20000000031 */
[-C--:B------:R-:W-:Y:S01]  /*fee0*/  FFMA R53, R28, R31.reuse, R53 ;  /* 0x0000001f1c357223 */ /* 0x080fe20000000035 */
[----:B------:R-:W-:Y:S01]  /*fef0*/  FFMA R19, R30, R31, R19 ;  /* 0x0000001f1e137223 */ /* 0x000fe20000000013 */
[----:B------:R-:W-:Y:S02]  /*ff00*/  HADD2.F32 R31, -RZ, R8.H1_H1 ;  /* 0x30000008ff1f7230 */ /* 0x000fe40000004100 */
[----:B------:R-:W-:Y:S01]  /*ff10*/  FFMA R29, R29, R22, R0 ;  /* 0x000000161d1d7223 */ /* 0x000fe20000000000 */
[----:B------:R-:W-:Y:S01]  /*ff20*/  FMUL R18, R38, R43 ;  /* 0x0000002b26127220 */ /* 0x000fe20000400000 */
[----:B----4-:R-:W-:Y:S01]  /*ff30*/  FMNMX R0, R35, R4, !PT ;  /* 0x0000000423007209 */ /* 0x010fe20007800000 */
[----:B------:R-:W-:-:S02]  /*ff40*/  HADD2.F32 R47, -RZ, R9.H1_H1 ;  /* 0x30000009ff2f7230 */ /* 0x000fc40000004100 */
[----:B------:R-:W-:Y:S01]  /*ff50*/  FMUL R8, R38, R31 ;  /* 0x0000001f26087220 */ /* 0x000fe20000400000 */
[-C--:B------:R-:W-:Y:S01]  /*ff60*/  FFMA R25, R25, R22.reuse, R18 ;  /* 0x0000001619197223 */ /* 0x080fe20000000012 */
[--C-:B------:R-:W-:Y:S02]  /*ff70*/  HADD2.F32 R26, -RZ, R10.reuse.H0_H0 ;  /* 0x2000000aff1a7230 */ /* 0x100fe40000004100 */
[----:B------:R-:W-:Y:S01]  /*ff80*/  FADD R18, R35, -R0 ;  /* 0x8000000023127221 */ /* 0x000fe20000000000 */
[----:B------:R-:W-:Y:S01]  /*ff90*/  FFMA R45, R45, R22, R8 ;  /* 0x000000162d2d7223 */ /* 0x000fe20000000008 */
[----:B------:R-:W-:Y:S01]  /*ffa0*/  FMNMX R17, R0, R6, !PT ;  /* 0x0000000600117209 */ /* 0x000fe20007800000 */
[----:B------:R-:W-:Y:S01]  /*ffb0*/  FADD R8, R4, -R0 ;  /* 0x8000000004087221 */ /* 0x000fe20000000000 */
[----:B------:R-:W-:Y:S01]  /*ffc0*/  FMUL R24, R38, R47 ;  /* 0x0000002f26187220 */ /* 0x000fe20000400000 */
[----:B------:R-:W-:Y:S01]  /*ffd0*/  HADD2.F32 R16, -RZ, R10.H1_H1 ;  /* 0x3000000aff107230 */ /* 0x000fe20000004100 */
[----:B------:R-:W1:Y:S01]  /*ffe0*/  MUFU.EX2 R18, R18 ;  /* 0x0000001200127308 */ /* 0x000e620000000800 */
[----:B------:R-:W-:Y:S01]  /*fff0*/  FADD R0, R0, -R17 ;  /* 0x8000001100007221 */ /* 0x000fe20000000000 */
[----:B------:R-:W-:Y:S01]  /*10000*/  FFMA R27, R27, R22, R24 ;  /* 0x000000161b1b7223 */ /* 0x000fe20000000018 */
[----:B------:R-:W-:Y:S01]  /*10010*/  FADD R24, -R17, R6 ;  /* 0x0000000611187221 */ /* 0x000fe20000000100 */
[----:B------:R-:W2:Y:S04]  /*10020*/  LD.E.128 R40, desc[UR8][R40.64+0x8130] ;  /* 0x0081300828287980 */ /* 0x000ea8000c101d00 */
[----:B------:R-:W3:Y:S08]  /*10030*/  MUFU.EX2 R8, R8 ;  /* 0x0000000800087308 */ /* 0x000ef00000000800 */
[----:B------:R-:W4:Y:S01]  /*10040*/  MUFU.EX2 R0, R0 ;  /* 0x0000000000007308 */ /* 0x000f220000000800 */
[----:B-1----:R-:W-:Y:S01]  /*10050*/  FMUL R4, R39, R18 ;  /* 0x0000001227047220 */ /* 0x002fe20000400000 */
[----:B------:R-:W-:-:S06]  /*10060*/  HADD2.F32 R9, -RZ, R11.H0_H0 ;  /* 0x2000000bff097230 */ /* 0x000fcc0000004100 */
[----:B------:R-:W1:Y:S01]  /*10070*/  MUFU.EX2 R24, R24 ;  /* 0x0000001800187308 */ /* 0x000e620000000800 */
[----:B------:R-:W-:Y:S02]  /*10080*/  HADD2.F32 R11, -RZ, R11.H1_H1 ;  /* 0x3000000bff0b7230 */ /* 0x000fe40000004100 */
[----:B---3--:R-:W-:Y:S01]  /*10090*/  FFMA R5, R5, R8, R4 ;  /* 0x0000000805057223 */ /* 0x008fe20000000004 */
[C---:B------:R-:W-:Y:S01]  /*100a0*/  FMUL R26, R38.reuse, R26 ;  /* 0x0000001a261a7220 */ /* 0x040fe20000400000 */
[C---:B------:R-:W-:Y:S01]  /*100b0*/  FMUL R16, R38.reuse, R16 ;  /* 0x0000001026107220 */ /* 0x040fe20000400000 */
[C---:B------:R-:W-:Y:S01]  /*100c0*/  FMUL R10, R38.reuse, R9 ;  /* 0x00000009260a7220 */ /* 0x040fe20000400000 */
[----:B------:R-:W-:Y:S01]  /*100d0*/  FMUL R38, R38, R11 ;  /* 0x0000000b26267220 */ /* 0x000fe20000400000 */
[----:B----4-:R-:W-:-:S03]  /*100e0*/  FMUL R5, R5, R0 ;  /* 0x0000000005057220 */ /* 0x010fc60000400000 */
[-C--:B------:R-:W-:Y:S01]  /*100f0*/  FFMA R31, R19, R22.reuse, R38 ;  /* 0x00000016131f7223 */ /* 0x080fe20000000026 */
[----:B-1----:R-:W-:Y:S02]  /*10100*/  FFMA R19, R24, R7, R5 ;  /* 0x0000000718137223 */ /* 0x002fe40000000005 */
[----:B------:R-:W3:Y:S01]  /*10110*/  LD.E.128 R4, desc[UR8][R32.64+0x500] ;  /* 0x0005000820047980 */ /* 0x000ee2000c101d00 */
[--C-:B-----5:R-:W-:Y:S02]  /*10120*/  HADD2.F32 R11, -RZ, R12.reuse.H0_H0 ;  /* 0x2000000cff0b7230 */ /* 0x120fe40000004100 */
[-C--:B------:R-:W-:Y:S01]  /*10130*/  FFMA R16, R53, R22.reuse, R16 ;  /* 0x0000001635107223 */ /* 0x080fe20000000010 */
[----:B------:R-:W-:Y:S01]  /*10140*/  FFMA R51, R51, R22, R10 ;  /* 0x0000001633337223 */ /* 0x000fe2000000000a */
[----:B------:R-:W-:Y:S02]  /*10150*/  HADD2.F32 R35, -RZ, R12.H1_H1 ;  /* 0x3000000cff237230 */ /* 0x000fe40000004100 */
[----:B------:R-:W-:-:S02]  /*10160*/  HADD2.F32 R39, -RZ, R13.H0_H0 ;  /* 0x2000000dff277230 */ /* 0x000fc40000004100 */
[C---:B------:R-:W-:Y:S01]  /*10170*/  FMUL R10, R8.reuse, R11 ;  /* 0x0000000b080a7220 */ /* 0x040fe20000400000 */
[----:B------:R-:W-:Y:S02]  /*10180*/  HADD2.F32 R9, -RZ, R15.H0_H0 ;  /* 0x2000000fff097230 */ /* 0x000fe40000004100 */
[----:B------:R-:W-:Y:S02]  /*10190*/  HADD2.F32 R13, -RZ, R13.H1_H1 ;  /* 0x3000000dff0d7230 */ /* 0x000fe40000004100 */
[--C-:B------:R-:W-:Y:S02]  /*101a0*/  HADD2.F32 R47, -RZ, R14.reuse.H0_H0 ;  /* 0x2000000eff2f7230 */ /* 0x100fe40000004100 */
[----:B------:R-:W-:Y:S02]  /*101b0*/  HADD2.F32 R53, -RZ, R14.H1_H1 ;  /* 0x3000000eff357230 */ /* 0x000fe40000004100 */
        /* <DEDUP_REMOVED lines=9> */
[----:B------:R-:W-:-:S02]  /*10250*/  FFMA R29, R29, R18, R10 ;  /* 0x000000121d1d7223 */ /* 0x000fc4000000000a */
[----:B------:R-:W4:Y:S01]  /*10260*/  LD.E.128 R8, desc[UR8][R32.64+0x600] ;  /* 0x0006000820087980 */ /* 0x000f22000c101d00 */
[-C--:B------:R-:W-:Y:S01]  /*10270*/  FFMA R51, R51, R18.reuse, R12 ;  /* 0x0000001233337223 */ /* 0x080fe2000000000c */
[-C--:B------:R-:W-:Y:S02]  /*10280*/  FFMA R31, R31, R18.reuse, R14 ;  /* 0x000000121f1f7223 */ /* 0x080fe4000000000e */
[----:B------:R4:W5:Y:S01]  /*10290*/  LD.E.128 R12, desc[UR8][R32.64+0x700] ;  /* 0x00070008200c7980 */ /* 0x000962000c101d00 */
[-C--:B------:R-:W-:Y:S01]  /*102a0*/  FFMA R25, R25, R18.reuse, R26 ;  /* 0x0000001219197223 */ /* 0x080fe2000000001a */
[-C--:B------:R-:W-:Y:S01]  /*102b0*/  FFMA R35, R16, R18.reuse, R35 ;  /* 0x0000001210237223 */ /* 0x080fe20000000023 */
[-C--:B------:R-:W-:Y:S01]  /*102c0*/  FFMA R45, R45, R18.reuse, R22 ;  /* 0x000000122d2d7223 */ /* 0x080fe20000000016 */
[-C--:B------:R-:W-:Y:S01]  /*102d0*/  FFMA R27, R27, R18.reuse, R28 ;  /* 0x000000121b1b7223 */ /* 0x080fe2000000001c */
[----:B------:R-:W-:Y:S01]  /*102e0*/  ISETP.NE.AND P1, PT, R2, RZ, PT ;  /* 0x000000ff0200720c */ /* 0x000fe20003f25270 */
[----:B------:R-:W-:Y:S01]  /*102f0*/  FFMA R49, R49, R18, R30 ;  /* 0x0000001231317223 */ /* 0x000fe2000000001e */
[----:B---3--:R-:W-:-:S02]  /*10300*/  HADD2.F32 R53, -RZ, R5.H0_H0 ;  /* 0x20000005ff357230 */ /* 0x008fc40000004100 */
[----:B------:R-:W-:Y:S02]  /*10310*/  HADD2.F32 R26, -RZ, R5.H1_H1 ;  /* 0x30000005ff1a7230 */ /* 0x000fe40000004100 */
[----:B------:R-:W-:Y:S02]  /*10320*/  HADD2.F32 R5, -RZ, R7.H0_H0 ;  /* 0x20000007ff057230 */ /* 0x000fe40000004100 */
[--C-:B------:R-:W-:Y:S02]  /*10330*/  HADD2.F32 R39, -RZ, R4.reuse.H0_H0 ;  /* 0x20000004ff277230 */ /* 0x100fe40000004100 */
[----:B------:R-:W-:Y:S02]  /*10340*/  HADD2.F32 R47, -RZ, R4.H1_H1 ;  /* 0x30000004ff2f7230 */ /* 0x000fe40000004100 */
[C---:B------:R-:W-:Y:S01]  /*10350*/  FMUL R4, R24.reuse, R5 ;  /* 0x0000000518047220 */ /* 0x040fe20000400000 */
[----:B--2---:R-:W-:Y:S01]  /*10360*/  FMNMX R5, R17, R40, !PT ;  /* 0x0000002811057209 */ /* 0x004fe20007800000 */
[C---:B------:R-:W-:Y:S01]  /*10370*/  FMUL R16, R24.reuse, R39 ;  /* 0x0000002718107220 */ /* 0x040fe20000400000 */
[----:B------:R-:W-:-:S03]  /*10380*/  FMUL R22, R24, R53 ;  /* 0x0000003518167220 */ /* 0x000fc60000400000 */
[-C--:B------:R-:W-:Y:S01]  /*10390*/  FFMA R29, R29, R0.reuse, R16 ;  /* 0x000000001d1d7223 */ /* 0x080fe20000000010 */
[--C-:B------:R-:W-:Y:S01]  /*103a0*/  FADD R16, R17, -R5.reuse ;  /* 0x8000000511107221 */ /* 0x100fe20000000000 */
[----:B------:R-:W-:Y:S01]  /*103b0*/  FFMA R25, R25, R0, R22 ;  /* 0x0000000019197223 */ /* 0x000fe20000000016 */
[----:B------:R-:W-:-:S04]  /*103c0*/  FADD R22, R40, -R5 ;  /* 0x8000000528167221 */ /* 0x000fc80000000000 */
[----:B------:R-:W1:Y:S01]  /*103d0*/  MUFU.EX2 R16, R16 ;  /* 0x0000001000107308 */ /* 0x000e620000000800 */
[----:B------:R-:W-:-:S07]  /*103e0*/  HADD2.F32 R28, -RZ, R6.H0_H0 ;  /* 0x20000006ff1c7230 */ /* 0x000fce0000004100 */
[----:B------:R-:W2:Y:S01]  /*103f0*/  MUFU.EX2 R22, R22 ;  /* 0x0000001600167308 */ /* 0x000ea20000000800 */
[----:B------:R-:W-:Y:S02]  /*10400*/  HADD2.F32 R6, -RZ, R6.H1_H1 ;  /* 0x30000006ff067230 */ /* 0x000fe40000004100 */
[C---:B------:R-:W-:Y:S01]  /*10410*/  FMUL R18, R24.reuse, R47 ;  /* 0x0000002f18127220 */ /* 0x040fe20000400000 */
[----:B------:R-:W-:Y:S01]  /*10420*/  HADD2.F32 R7, -RZ, R7.H1_H1 ;  /* 0x30000007ff077230 */ /* 0x000fe20000004100 */
[----:B------:R-:W-:Y:S01]  /*10430*/  FMNMX R17, R5, R42, !PT ;  /* 0x0000002a05117209 */ /* 0x000fe20007800000 */
[C---:B------:R-:W-:Y:S01]  /*10440*/  FMUL R26, R24.reuse, R26 ;  /* 0x0000001a181a7220 */ /* 0x040fe20000400000 */
[C---:B------:R-:W-:Y:S01]  /*10450*/  FMUL R28, R24.reuse, R28 ;  /* 0x0000001c181c7220 */ /* 0x040fe20000400000 */
[C---:B------:R-:W-:Y:S01]  /*10460*/  FMUL R6, R24.reuse, R6 ;  /* 0x0000000618067220 */ /* 0x040fe20000400000 */
[----:B------:R-:W-:Y:S01]  /*10470*/  FMUL R24, R24, R7 ;  /* 0x0000000718187220 */ /* 0x000fe20000400000 */
[----:B------:R-:W-:Y:S01]  /*10480*/  FFMA R45, R45, R0, R18 ;  /* 0x000000002d2d7223 */ /* 0x000fe20000000012 */
[----:B-1----:R-:W-:Y:S01]  /*10490*/  FMUL R18, R19, R16 ;  /* 0x0000001013127220 */ /* 0x002fe20000400000 */
[----:B------:R-:W-:Y:S01]  /*104a0*/  FADD R5, R5, -R17 ;  /* 0x8000001105057221 */ /* 0x000fe20000000000 */
[-C--:B------:R-:W-:Y:S01]  /*104b0*/  FFMA R27, R27, R0.reuse, R26 ;  /* 0x000000001b1b7223 */ /* 0x080fe2000000001a */
[-C--:B------:R-:W-:Y:S01]  /*104c0*/  FFMA R49, R49, R0.reuse, R28 ;  /* 0x0000000031317223 */ /* 0x080fe2000000001c */
[-C--:B------:R-:W-:Y:S01]  /*104d0*/  FFMA R6, R35, R0.reuse, R6 ;  /* 0x0000000023067223 */ /* 0x080fe20000000006 */
[-C--:B------:R-:W-:Y:S01]  /*104e0*/  FFMA R51, R51, R0.reuse, R4 ;  /* 0x0000000033337223 */ /* 0x080fe20000000004 */
[----:B------:R-:W-:Y:S01]  /*104f0*/  FFMA R31, R31, R0, R24 ;  /* 0x000000001f1f7223 */ /* 0x000fe20000000018 */
[----:B--2---:R-:W-:Y:S01]  /*10500*/  FFMA R26, R41, R22, R18 ;  /* 0x00000016291a7223 */ /* 0x004fe20000000012 */
[----:B------:R-:W1:Y:S01]  /*10510*/  @!P1 S2R R0, SR_CgaCtaId ;  /* 0x0000000000009919 */ /* 0x000e620000008800 */
[----:B------:R-:W-:Y:S01]  /*10520*/  FADD R18, -R17, R42 ;  /* 0x0000002a11127221 */ /* 0x000fe20000000100 */
[----:B------:R-:W2:Y:S08]  /*10530*/  MUFU.EX2 R5, R5 ;  /* 0x0000000500057308 */ /* 0x000eb00000000800 */
[----:B------:R-:W3:Y:S01]  /*10540*/  MUFU.EX2 R18, R18 ;  /* 0x0000001200127308 */ /* 0x000ee20000000800 */
[----:B----4-:R-:W-:-:S02]  /*10550*/  HADD2.F32 R33, -RZ, R9.H0_H0 ;  /* 0x20000009ff217230 */ /* 0x010fc40000004100 */
[----:B------:R-:W-:Y:S02]  /*10560*/  HADD2.F32 R19, -RZ, R8.H1_H1 ;  /* 0x30000008ff137230 */ /* 0x000fe40000004100 */
[----:B--2---:R-:W-:Y:S01]  /*10570*/  FMUL R7, R26, R5 ;  /* 0x000000051a077220 */ /* 0x004fe20000400000 */
[----:B------:R-:W-:Y:S02]  /*10580*/  HADD2.F32 R9, -RZ, R9.H1_H1 ;  /* 0x30000009ff097230 */ /* 0x000fe40000004100 */
[--C-:B------:R-:W-:Y:S02]  /*10590*/  HADD2.F32 R35, -RZ, R10.reuse.H0_H0 ;  /* 0x2000000aff237230 */ /* 0x100fe40000004100 */
[----:B------:R-:W-:Y:S02]  /*105a0*/  HADD2.F32 R39, -RZ, R10.H1_H1 ;  /* 0x3000000aff277230 */ /* 0x000fe40000004100 */
[----:B------:R-:W-:Y:S02]  /*105b0*/  HADD2.F32 R41, -RZ, R11.H0_H0 ;  /* 0x2000000bff297230 */ /* 0x000fe40000004100 */
[----:B---3--:R-:W-:Y:S01]  /*105c0*/  FFMA R43, R18, R43, R7 ;  /* 0x0000002b122b7223 */ /* 0x008fe20000000007 */
[----:B------:R-:W-:-:S02]  /*105d0*/  HADD2.F32 R7, -RZ, R8.H0_H0 ;  /* 0x20000008ff077230 */ /* 0x000fc40000004100 */
        /* <DEDUP_REMOVED lines=9> */
[----:B-1----:R-:W-:Y:S01]  /*10670*/  @!P1 MOV R23, R0 ;  /* 0x0000000000179202 */ /* 0x002fe20000000f00 */
[-C--:B------:R-:W-:Y:S01]  /*10680*/  FFMA R4, R29, R16.reuse, R4 ;  /* 0x000000101d047223 */ /* 0x080fe20000000004 */
[----:B------:R-:W-:Y:S01]  /*10690*/  @!P1 MOV R0, 0x400 ;  /* 0x0000040000009802 */ /* 0x000fe20000000f00 */
[-C--:B------:R-:W-:Y:S01]  /*106a0*/  FFMA R22, R45, R16.reuse, R8 ;  /* 0x000000102d167223 */ /* 0x080fe20000000008 */
[-C--:B------:R-:W-:Y:S01]  /*106b0*/  FFMA R24, R25, R16.reuse, R24 ;  /* 0x0000001019187223 */ /* 0x080fe20000000018 */
[-C--:B------:R-:W-:Y:S01]  /*106c0*/  FFMA R26, R27, R16.reuse, R26 ;  /* 0x000000101b1a7223 */ /* 0x080fe2000000001a */
[-C--:B------:R-:W-:Y:S01]  /*106d0*/  FFMA R28, R49, R16.reuse, R28 ;  /* 0x00000010311c7223 */ /* 0x080fe2000000001c */
[-C--:B------:R-:W-:Y:S01]  /*106e0*/  FFMA R6, R6, R16.reuse, R39 ;  /* 0x0000001006067223 */ /* 0x080fe20000000027 */
[-C--:B------:R-:W-:Y:S01]  /*106f0*/  FFMA R30, R51, R16.reuse, R30 ;  /* 0x00000010331e7223 */ /* 0x080fe2000000001e */
[----:B------:R-:W-:Y:S01]  /*10700*/  FFMA R16, R31, R16, R10 ;  /* 0x000000101f107223 */ /* 0x000fe2000000000a */
[----:B------:R-:W-:-:S02]  /*10710*/  CS2R R8, SRZ ;  /* 0x0000000000087805 */ /* 0x000fc4000001ff00 */
[----:B------:R-:W-:Y:S01]  /*10720*/  MOV R10, 0xffffffff ;  /* 0xffffffff000a7802 */ /* 0x000fe20000000f00 */
[--C-:B-----5:R-:W-:Y:S01]  /*10730*/  HADD2.F32 R7, -RZ, R12.reuse.H0_H0 ;  /* 0x2000000cff077230 */ /* 0x120fe20000004100 */
[----:B------:R-:W-:Y:S01]  /*10740*/  @!P1 LEA R32, R23, R0, 0x18 ;  /* 0x0000000017209211 */ /* 0x000fe200078ec0ff */
[----:B------:R-:W-:Y:S02]  /*10750*/  HADD2.F32 R11, -RZ, R12.H1_H1 ;  /* 0x3000000cff0b7230 */ /* 0x000fe40000004100 */
[----:B------:R-:W-:-:S07]  /*10760*/  HADD2.F32 R19, -RZ, R13.H0_H0 ;  /* 0x2000000dff137230 */ /* 0x000fce0000004100 */
[----:B------:R-:W-:Y:S05]  /*10770*/  WARPSYNC.COLLECTIVE.ALL `(.L_x_314) ;  /* 0x0000000000147948 */ /* 0x000fea0003c00000 */
[----:B------:R-:W-:-:S04]  /*10780*/  SHF.L.U32 R8, R8, 0x10, RZ ;  /* 0x0000001008087819 */ /* 0x000fc800000006ff */
[----:B------:R-:W-:-:S05]  /*10790*/  LOP3.LUT R8, R8, 0xf, R9, 0xf8, !PT ;  /* 0x0000000f08087812 */ /* 0x000fca00078ef809 */
[----:B------:R1:W-:Y:S02]  /*107a0*/  BAR.SYNC.DEFER_BLOCKING R8, R8 ;  /* 0x000000080000731d */ /* 0x0003e40000010000 */
[----:B-1----:R-:W-:-:S04]  /*107b0*/  SHF.R.U32 R8, R8, 0x10, RZ ;  /* 0x0000001008087819 */ /* 0x002fc800000016ff */
[----:B------:R-:W-:Y:S05]  /*107c0*/  ENDCOLLECTIVE ;  /* 0x000000000000791b */ /* 0x000fea0003800000 */
.L_x_314:
[--C-:B------:R-:W-:Y:S02]  /*107d0*/  HADD2.F32 R27, -RZ, R14.reuse.H1_H1 ;  /* 0x3000000eff1b7230 */ /* 0x100fe40000004100 */
[----:B------:R-:W-:Y:S02]  /*107e0*/  HADD2.F32 R29, -RZ, R15.H0_H0 ;  /* 0x2000000fff1d7230 */ /* 0x000fe40000004100 */
[----:B------:R-:W-:Y:S02]  /*107f0*/  HADD2.F32 R13, -RZ, R13.H1_H1 ;  /* 0x3000000dff0d7230 */ /* 0x000fe40000004100 */
[----:B------:R-:W-:Y:S02]  /*10800*/  HADD2.F32 R25, -RZ, R14.H0_H0 ;  /* 0x2000000eff197230 */ /* 0x000fe40000004100 */
[----:B------:R-:W-:Y:S01]  /*10810*/  HADD2.F32 R15, -RZ, R15.H1_H1 ;  /* 0x3000000fff0f7230 */ /* 0x000fe20000004100 */
[----:B------:R1:W-:Y:S06]  /*10820*/  @!P1 STS [R32+0x804], R17 ;  /* 0x0008041120009388 */ /* 0x0003ec0000000800 */
[----:B-1----:R-:W-:Y:S05]  /*10830*/  WARPSYNC.COLLECTIVE.ALL `(.L_x_315) ;  /* 0x0000000000247948 */ /* 0x002fea0003c00000 */
        /* <DEDUP_REMOVED lines=8> */
[----:B-1----:R-:W-:Y:S05]  /*108c0*/  ENDCOLLECTIVE ;  /* 0x000000000000791b */ /* 0x002fea0003800000 */
.L_x_315:
        /* <DEDUP_REMOVED lines=15> */
[----:B------:R-:W-:-:S07]  /*109c0*/  FFMA R14, R16, R5, R15 ;  /* 0x00000005100e7223 */ /* 0x000fce000000000f */
[----:B------:R-:W-:Y:S05]  /*109d0*/  WARPSYNC.COLLECTIVE.ALL `(.L_x_316) ;  /* 0x00000000000c7948 */ /* 0x000fea0003c00000 */
[----:B------:R-:W-:Y:S01]  /*109e0*/  UCGABAR_WAIT ;  /* 0x0000000000007dc7 */ /* 0x000fe20008000000 */
[----:B------:R-:W-:Y:S01]  /*109f0*/  CCTL.IVALL ;  /* 0x00000000ff00798f */ /* 0x000fe20002000000 */
[----:B------:R-:W-:Y:S05]  /*10a00*/  ENDCOLLECTIVE ;  /* 0x000000000000791b */ /* 0x000fea0003800000 */
.L_x_316:
[----:B------:R-:W-:Y:S05]  /*10a10*/  BRA `(.L_x_317) ;  /* 0xffffff84000c7947 */ /* 0x000fea000383ffff */
.L_x_105:
[----:B------:R-:W-:Y:S01]  /*10a20*/  BSSY B1, `(.L_x_318) ;  /* 0x000000c000017945 */ /* 0x000fe20003800000 */
[----:B------:R-:W-:-:S07]  /*10a30*/  MOV R10, 0xffffffff ;  /* 0xffffffff000a7802 */ /* 0x000fce0000000f00 */
        /* <DEDUP_REMOVED lines=10> */
.L_x_319:
[----:B------:R-:W-:Y:S05]  /*10ae0*/  BSYNC B1 ;  /* 0x0000000000017941 */ /* 0x000fea0003800000 */
.L_x_318:
[----:B------:R-:W-:-:S07]  /*10af0*/  MOV R10, 0xffffffff ;  /* 0xffffffff000a7802 */ /* 0x000fce0000000f00 */
[----:B------:R-:W-:Y:S05]  /*10b00*/  WARPSYNC.COLLECTIVE.ALL `(.L_x_320) ;  /* 0x00000000000c7948 */ /* 0x000fea0003c00000 */
[----:B------:R-:W-:Y:S01]  /*10b10*/  UCGABAR_WAIT ;  /* 0x0000000000007dc7 */ /* 0x000fe20008000000 */
[----:B------:R-:W-:Y:S01]  /*10b20*/  CCTL.IVALL ;  /* 0x00000000ff00798f */ /* 0x000fe20002000000 */
[----:B------:R-:W-:Y:S05]  /*10b30*/  ENDCOLLECTIVE ;  /* 0x000000000000791b */ /* 0x000fea0003800000 */
.L_x_320:
[----:B------:R-:W-:Y:S05]  /*10b40*/  BRA `(.L_x_321) ;  /* 0xffffff8400d47947 */ /* 0x000fea000383ffff */
.L_x_108:
[----:B------:R-:W-:Y:S01]  /*10b50*/  BSSY B1, `(.L_x_322) ;  /* 0x000000c000017945 */ /* 0x000fe20003800000 */
[----:B------:R-:W-:-:S07]  /*10b60*/  MOV R10, 0xffffffff ;  /* 0xffffffff000a7802 */ /* 0x000fce0000000f00 */
[----:B-12---:R-:W-:Y:S05]  /*10b70*/  WARPSYNC.COLLECTIVE.ALL `(.L_x_323) ;  /* 0x0000000000247948 */ /* 0x006fea0003c00000 */
        /* <DEDUP_REMOVED lines=8> */
[----:B-12---:R-:W-:Y:S05]  /*10c00*/  ENDCOLLECTIVE ;  /* 0x000000000000791b */ /* 0x006fea0003800000 */
.L_x_323:
[----:B------:R-:W-:Y:S05]  /*10c10*/  BSYNC B1 ;  /* 0x0000000000017941 */ /* 0x000fea0003800000 */
.L_x_322:
[----:B------:R-:W-:-:S07]  /*10c20*/  MOV R10, 0xffffffff ;  /* 0xffffffff000a7802 */ /* 0x000fce0000000f00 */
[----:B------:R-:W-:Y:S05]  /*10c30*/  WARPSYNC.COLLECTIVE.ALL `(.L_x_324) ;  /* 0x00000000000c7948 */ /* 0x000fea0003c00000 */
[----:B------:R-:W-:Y:S01]  /*10c40*/  UCGABAR_WAIT ;  /* 0x0000000000007dc7 */ /* 0x000fe20008000000 */
[----:B------:R-:W-:Y:S01]  /*10c50*/  CCTL.IVALL ;  /* 0x00000000ff00798f */ /* 0x000fe20002000000 */
[----:B------:R-:W-:Y:S05]  /*10c60*/  ENDCOLLECTIVE ;  /* 0x000000000000791b */ /* 0x000fea0003800000 */
.L_x_324:
[----:B------:R-:W-:Y:S05]  /*10c70*/  BRA `(.L_x_325) ;  /* 0xffffff8400d07947 */ /* 0x000fea000383ffff */
.L_x_111:
        /* <DEDUP_REMOVED lines=12> */
.L_x_327:
[----:B------:R-:W-:Y:S05]  /*10d40*/  BSYNC B1 ;  /* 0x0000000000017941 */ /* 0x000fea0003800000 */
.L_x_326:
[----:B------:R-:W-:-:S07]  /*10d50*/  MOV R10, 0xffffffff ;  /* 0xffffffff000a7802 */ /* 0x000fce0000000f00 */
[----:B------:R-:W-:Y:S05]  /*10d60*/  WARPSYNC.COLLECTIVE.ALL `(.L_x_328) ;  /* 0x00000000000c7948 */ /* 0x000fea0003c00000 */
[----:B------:R-:W-:Y:S01]  /*10d70*/  UCGABAR_WAIT ;  /* 0x0000000000007dc7 */ /* 0x000fe20008000000 */
[----:B------:R-:W-:Y:S01]  /*10d80*/  CCTL.IVALL ;  /* 0x00000000ff00798f */ /* 0x000fe20002000000 */
[----:B------:R-:W-:Y:S05]  /*10d90*/  ENDCOLLECTIVE ;  /* 0x000000000000791b */ /* 0x000fea0003800000 */
.L_x_328:
[----:B------:R-:W-:Y:S05]  /*10da0*/  BRA `(.L_x_329) ;  /* 0xffffff8800347947 */ /* 0x000fea000383ffff */
.L_x_114:
[----:B------:R-:W-:Y:S01]  /*10db0*/  BSSY B1, `(.L_x_330) ;  /* 0x000000c000017945 */ /* 0x000fe20003800000 */
[----:B------:R-:W-:-:S07]  /*10dc0*/  MOV R10, 0xffffffff ;  /* 0xffffffff000a7802 */ /* 0x000fce0000000f00 */
[----:B-123--:R-:W-:Y:S05]  /*10dd0*/  WARPSYNC.COLLECTIVE.ALL `(.L_x_331) ;  /* 0x0000000000247948 */ /* 0x00efea0003c00000 */
        /* <DEDUP_REMOVED lines=8> */
[----:B-123--:R-:W-:Y:S05]  /*10e60*/  ENDCOLLECTIVE ;  /* 0x000000000000791b */ /* 0x00efea0003800000 */
.L_x_331:
[----:B------:R-:W-:Y:S05]  /*10e70*/  BSYNC B1 ;  /* 0x0000000000017941 */ /* 0x000fea0003800000 */
.L_x_330:
[----:B------:R-:W-:-:S07]  /*10e80*/  MOV R10, 0xffffffff ;  /* 0xffffffff000a7802 */ /* 0x000fce0000000f00 */
[----:B------:R-:W-:Y:S05]  /*10e90*/  WARPSYNC.COLLECTIVE.ALL `(.L_x_332) ;  /* 0x00000000000c7948 */ /* 0x000fea0003c00000 */
[----:B------:R-:W-:Y:S01]  /*10ea0*/  UCGABAR_WAIT ;  /* 0x0000000000007dc7 */ /* 0x000fe20008000000 */
[----:B------:R-:W-:Y:S01]  /*10eb0*/  CCTL.IVALL ;  /* 0x00000000ff00798f */ /* 0x000fe20002000000 */
[----:B------:R-:W-:Y:S05]  /*10ec0*/  ENDCOLLECTIVE ;  /* 0x000000000000791b */ /* 0x000fea0003800000 */
.L_x_332:
[----:B------:R-:W-:Y:S05]  /*10ed0*/  BRA `(.L_x_333) ;  /* 0xffffff8800307947 */ /* 0x000fea000383ffff */
.L_x_117:
        /* <DEDUP_REMOVED lines=12> */
.L_x_335:
[----:B------:R-:W-:Y:S05]  /*10fa0*/  BSYNC B1 ;  /* 0x0000000000017941 */ /* 0x000fea0003800000 */
.L_x_334:
[----:B------:R-:W-:-:S07]  /*10fb0*/  MOV R10, 0xffffffff ;  /* 0xffffffff000a7802 */ /* 0x000fce0000000f00 */
[----:B------:R-:W-:Y:S05]  /*10fc0*/  WARPSYNC.COLLECTIVE.ALL `(.L_x_336) ;  /* 0x00000000000c7948 */ /* 0x000fea0003c00000 */
[----:B------:R-:W-:Y:S01]  /*10fd0*/  UCGABAR_WAIT ;  /* 0x0000000000007dc7 */ /* 0x000fe20008000000 */
[----:B------:R-:W-:Y:S01]  /*10fe0*/  CCTL.IVALL ;  /* 0x00000000ff00798f */ /* 0x000fe20002000000 */
[----:B------:R-:W-:Y:S05]  /*10ff0*/  ENDCOLLECTIVE ;  /* 0x000000000000791b */ /* 0x000fea0003800000 */
.L_x_336:
[----:B------:R-:W-:Y:S05]  /*11000*/  BRA `(.L_x_337) ;  /* 0xffffff8800987947 */ /* 0x000fea000383ffff */
.L_x_120:
[----:B------:R-:W-:Y:S01]  /*11010*/  BSSY B1, `(.L_x_338) ;  /* 0x000000c000017945 */ /* 0x000fe20003800000 */
[----:B------:R-:W-:-:S07]  /*11020*/  MOV R10, 0xffffffff ;  /* 0xffffffff000a7802 */ /* 0x000fce0000000f00 */
[----:B-1234-:R-:W-:Y:S05]  /*11030*/  WARPSYNC.COLLECTIVE.ALL `(.L_x_339) ;  /* 0x0000000000247948 */ /* 0x01efea0003c00000 */
        /* <DEDUP_REMOVED lines=8> */
[----:B-1234-:R-:W-:Y:S05]  /*110c0*/  ENDCOLLECTIVE ;  /* 0x000000000000791b */ /* 0x01efea0003800000 */
.L_x_339:
[----:B------:R-:W-:Y:S05]  /*110d0*/  BSYNC B1 ;  /* 0x0000000000017941 */ /* 0x000fea0003800000 */
.L_x_338:
[----:B------:R-:W-:-:S07]  /*110e0*/  MOV R10, 0xffffffff ;  /* 0xffffffff000a7802 */ /* 0x000fce0000000f00 */
[----:B------:R-:W-:Y:S05]  /*110f0*/  WARPSYNC.COLLECTIVE.ALL `(.L_x_340) ;  /* 0x00000000000c7948 */ /* 0x000fea0003c00000 */
[----:B------:R-:W-:Y:S01]  /*11100*/  UCGABAR_WAIT ;  /* 0x0000000000007dc7 */ /* 0x000fe20008000000 */
[----:B------:R-:W-:Y:S01]  /*11110*/  CCTL.IVALL ;  /* 0x00000000ff00798f */ /* 0x000fe20002000000 */
[----:B------:R-:W-:Y:S05]  /*11120*/  ENDCOLLECTIVE ;  /* 0x000000000000791b */ /* 0x000fea0003800000 */
.L_x_340:
[----:B------:R-:W-:Y:S05]  /*11130*/  BRA `(.L_x_341) ;  /* 0xffffff8800947947 */ /* 0x000fea000383ffff */
.L_x_123:
        /* <DEDUP_REMOVED lines=12> */
.L_x_343:
[----:B------:R-:W-:Y:S05]  /*11200*/  BSYNC B1 ;  /* 0x0000000000017941 */ /* 0x000fea0003800000 */
.L_x_342:
[----:B------:R-:W-:-:S07]  /*11210*/  MOV R10, 0xffffffff ;  /* 0xffffffff000a7802 */ /* 0x000fce0000000f00 */
[----:B------:R-:W-:Y:S05]  /*11220*/  WARPSYNC.COLLECTIVE.ALL `(.L_x_344) ;  /* 0x00000000000c7948 */ /* 0x000fea0003c00000 */
[----:B------:R-:W-:Y:S01]  /*11230*/  UCGABAR_WAIT ;  /* 0x0000000000007dc7 */ /* 0x000fe20008000000 */
[----:B------:R-:W-:Y:S01]  /*11240*/  CCTL.IVALL ;  /* 0x00000000ff00798f */ /* 0x000fe20002000000 */
[----:B------:R-:W-:Y:S05]  /*11250*/  ENDCOLLECTIVE ;  /* 0x000000000000791b */ /* 0x000fea0003800000 */
.L_x_344:
[----:B------:R-:W-:Y:S05]  /*11260*/  BRA `(.L_x_345) ;  /* 0xffffff8800fc7947 */ /* 0x000fea000383ffff */
.L_x_126:
        /* <DEDUP_REMOVED lines=12> */
.L_x_347:
[----:B------:R-:W-:Y:S05]  /*11330*/  BSYNC B1 ;  /* 0x0000000000017941 */ /* 0x000fea0003800000 */
.L_x_346:
[----:B------:R-:W-:-:S07]  /*11340*/  MOV R10, 0xffffffff ;  /* 0xffffffff000a7802 */ /* 0x000fce0000000f00 */
[----:B------:R-:W-:Y:S05]  /*11350*/  WARPSYNC.COLLECTIVE.ALL `(.L_x_348) ;  /* 0x00000000000c7948 */ /* 0x000fea0003c00000 */
[----:B------:R-:W-:Y:S01]  /*11360*/  UCGABAR_WAIT ;  /* 0x0000000000007dc7 */ /* 0x000fe20008000000 */
[----:B------:R-:W-:Y:S01]  /*11370*/  CCTL.IVALL ;  /* 0x00000000ff00798f */ /* 0x000fe20002000000 */
[----:B------:R-:W-:Y:S05]  /*11380*/  ENDCOLLECTIVE ;  /* 0x000000000000791b */ /* 0x000fea0003800000 */
.L_x_348:
[----:B------:R-:W-:Y:S05]  /*11390*/  BRA `(.L_x_349) ;  /* 0xffffff8800f87947 */ /* 0x000fea000383ffff */
.L_x_131:
        /* <DEDUP_REMOVED lines=12> */
.L_x_351:
[----:B------:R-:W-:Y:S05]  /*11460*/  BSYNC B1 ;  /* 0x0000000000017941 */ /* 0x000fea0003800000 */
.L_x_350:
[----:B------:R-:W-:-:S07]  /*11470*/  MOV R10, 0xffffffff ;  /* 0xffffffff000a7802 */ /* 0x000fce0000000f00 */
[----:B------:R-:W-:Y:S05]  /*11480*/  WARPSYNC.COLLECTIVE.ALL `(.L_x_352) ;  /* 0x00000000000c7948 */ /* 0x000fea0003c00000 */
[----:B------:R-:W-:Y:S01]  /*11490*/  UCGABAR_WAIT ;  /* 0x0000000000007dc7 */ /* 0x000fe20008000000 */
[----:B------:R-:W-:Y:S01]  /*114a0*/  CCTL.IVALL ;  /* 0x00000000ff00798f */ /* 0x000fe20002000000 */
[----:B------:R-:W-:Y:S05]  /*114b0*/  ENDCOLLECTIVE ;  /* 0x000000000000791b */ /* 0x000fea0003800000 */
.L_x_352:
[----:B------:R-:W-:Y:S05]  /*114c0*/  BRA `(.L_x_353) ;  /* 0xffffff8c008c7947 */ /* 0x000fea000383ffff */
.L_x_134:
        /* <DEDUP_REMOVED lines=12> */
.L_x_355:
[----:B------:R-:W-:Y:S05]  /*11590*/  BSYNC B1 ;  /* 0x0000000000017941 */ /* 0x000fea0003800000 */
.L_x_354:
[----:B------:R-:W-:-:S07]  /*115a0*/  MOV R10, 0xffffffff ;  /* 0xffffffff000a7802 */ /* 0x000fce0000000f00 */
[----:B------:R-:W-:Y:S05]  /*115b0*/  WARPSYNC.COLLECTIVE.ALL `(.L_x_356) ;  /* 0x00000000000c7948 */ /* 0x000fea0003c00000 */
[----:B------:R-:W-:Y:S01]  /*115c0*/  UCGABAR_WAIT ;  /* 0x0000000000007dc7 */ /* 0x000fe20008000000 */
[----:B------:R-:W-:Y:S01]  /*115d0*/  CCTL.IVALL ;  /* 0x00000000ff00798f */ /* 0x000fe20002000000 */
[----:B------:R-:W-:Y:S05]  /*115e0*/  ENDCOLLECTIVE ;  /* 0x000000000000791b */ /* 0x000fea0003800000 */
.L_x_356:
[----:B------:R-:W-:Y:S05]  /*115f0*/  BRA `(.L_x_357) ;  /* 0xffffff8c00887947 */ /* 0x000fea000383ffff */
.L_x_136:
        /* <DEDUP_REMOVED lines=12> */
.L_x_359:
[----:B------:R-:W-:Y:S05]  /*116c0*/  BSYNC B0 ;  /* 0x0000000000007941 */ /* 0x000fea0003800000 */
.L_x_358:
[----:B------:R-:W-:-:S07]  /*116d0*/  MOV R10, 0xffffffff ;  /* 0xffffffff000a7802 */ /* 0x000fce0000000f00 */
[----:B------:R-:W-:Y:S05]  /*116e0*/  WARPSYNC.COLLECTIVE.ALL `(.L_x_360) ;  /* 0x00000000000c7948 */ /* 0x000fea0003c00000 */
[----:B------:R-:W-:Y:S01]  /*116f0*/  UCGABAR_WAIT ;  /* 0x0000000000007dc7 */ /* 0x000fe20008000000 */
[----:B------:R-:W-:Y:S01]  /*11700*/  CCTL.IVALL ;  /* 0x00000000ff00798f */ /* 0x000fe20002000000 */
[----:B------:R-:W-:Y:S05]  /*11710*/  ENDCOLLECTIVE ;  /* 0x000000000000791b */ /* 0x000fea0003800000 */
.L_x_360:
[----:B------:R-:W-:Y:S05]  /*11720*/  BRA `(.L_x_361) ;  /* 0xffffff8c00c07947 */ /* 0x000fea000383ffff */
.L_x_141:
[----:B------:R-:W-:Y:S01]  /*11730*/  BSSY B0, `(.L_x_362) ;  /* 0x000000c000007945 */ /* 0x000fe20003800000 */
[----:B------:R-:W-:-:S07]  /*11740*/  MOV R10, 0xffffffff ;  /* 0xffffffff000a7802 */ /* 0x000fce0000000f00 */
[----:B------:R-:W-:Y:S05]  /*11750*/  WARPSYNC.COLLECTIVE.ALL `(.L_x_363) ;  /* 0x0000000000247948 */ /* 0x000fea0003c00000 */
        /* <DEDUP_REMOVED lines=8> */
[----:B------:R-:W-:Y:S05]  /*117e0*/  ENDCOLLECTIVE ;  /* 0x000000000000791b */ /* 0x000fea0003800000 */
.L_x_363:
[----:B------:R-:W-:Y:S05]  /*117f0*/  BSYNC B0 ;  /* 0x0000000000007941 */ /* 0x000fea0003800000 */
.L_x_362:
[----:B------:R-:W-:-:S07]  /*11800*/  MOV R10, 0xffffffff ;  /* 0xffffffff000a7802 */ /* 0x000fce0000000f00 */
[----:B------:R-:W-:Y:S05]  /*11810*/  WARPSYNC.COLLECTIVE.ALL `(.L_x_364) ;  /* 0x00000000000c7948 */ /* 0x000fea0003c00000 */
[----:B------:R-:W-:Y:S01]  /*11820*/  UCGABAR_WAIT ;  /* 0x0000000000007dc7 */ /* 0x000fe20008000000 */
[----:B------:R-:W-:Y:S01]  /*11830*/  CCTL.IVALL ;  /* 0x00000000ff00798f */ /* 0x000fe20002000000 */
[----:B------:R-:W-:Y:S05]  /*11840*/  ENDCOLLECTIVE ;  /* 0x000000000000791b */ /* 0x000fea0003800000 */
.L_x_364:
[----:B------:R-:W-:Y:S05]  /*11850*/  BRA `(.L_x_365) ;  /* 0xffffff9000387947 */ /* 0x000fea000383ffff */
.L_x_148:
        /* <DEDUP_REMOVED lines=12> */
.L_x_367:
[----:B------:R-:W-:Y:S05]  /*11920*/  BSYNC B0 ;  /* 0x0000000000007941 */ /* 0x000fea0003800000 */
.L_x_366:
[----:B------:R-:W-:-:S07]  /*11930*/  MOV R10, 0xffffffff ;  /* 0xffffffff000a7802 */ /* 0x000fce0000000f00 */
[----:B------:R-:W-:Y:S05]  /*11940*/  WARPSYNC.COLLECTIVE.ALL `(.L_x_368) ;  /* 0x00000000000c7948 */ /* 0x000fea0003c00000 */
[----:B------:R-:W-:Y:S01]  /*11950*/  UCGABAR_WAIT ;  /* 0x0000000000007dc7 */ /* 0x000fe20008000000 */
[----:B------:R-:W-:Y:S01]  /*11960*/  CCTL.IVALL ;  /* 0x00000000ff00798f */ /* 0x000fe20002000000 */
[----:B------:R-:W-:Y:S05]  /*11970*/  ENDCOLLECTIVE ;  /* 0x000000000000791b */ /* 0x000fea0003800000 */
.L_x_368:
[----:B------:R-:W-:Y:S05]  /*11980*/  BRA `(.L_x_369) ;  /* 0xffffff9000807947 */ /* 0x000fea000383ffff */
.L_x_151:
        /* <DEDUP_REMOVED lines=12> */
.L_x_371:
[----:B------:R-:W-:Y:S05]  /*11a50*/  BSYNC B0 ;  /* 0x0000000000007941 */ /* 0x000fea0003800000 */
.L_x_370:
[----:B------:R-:W-:-:S07]  /*11a60*/  MOV R10, 0xffffffff ;  /* 0xffffffff000a7802 */ /* 0x000fce0000000f00 */
[----:B------:R-:W-:Y:S05]  /*11a70*/  WARPSYNC.COLLECTIVE.ALL `(.L_x_372) ;  /* 0x00000000000c7948 */ /* 0x000fea0003c00000 */
[----:B------:R-:W-:Y:S01]  /*11a80*/  UCGABAR_WAIT ;  /* 0x0000000000007dc7 */ /* 0x000fe20008000000 */
[----:B------:R-:W-:Y:S01]  /*11a90*/  CCTL.IVALL ;  /* 0x00000000ff00798f */ /* 0x000fe20002000000 */
[----:B------:R-:W-:Y:S05]  /*11aa0*/  ENDCOLLECTIVE ;  /* 0x000000000000791b */ /* 0x000fea0003800000 */
.L_x_372:
[----:B------:R-:W-:Y:S05]  /*11ab0*/  BRA `(.L_x_373) ;  /* 0xffffff9000d47947 */ /* 0x000fea000383ffff */
.L_x_158:
        /* <DEDUP_REMOVED lines=12> */
.L_x_375:
[----:B------:R-:W-:Y:S05]  /*11b80*/  BSYNC B0 ;  /* 0x0000000000007941 */ /* 0x000fea0003800000 */
.L_x_374:
[----:B------:R-:W-:-:S07]  /*11b90*/  MOV R10, 0xffffffff ;  /* 0xffffffff000a7802 */ /* 0x000fce0000000f00 */
[----:B------:R-:W-:Y:S05]  /*11ba0*/  WARPSYNC.COLLECTIVE.ALL `(.L_x_376) ;  /* 0x00000000000c7948 */ /* 0x000fea0003c00000 */
[----:B------:R-:W-:Y:S01]  /*11bb0*/  UCGABAR_WAIT ;  /* 0x0000000000007dc7 */ /* 0x000fe20008000000 */
[----:B------:R-:W-:Y:S01]  /*11bc0*/  CCTL.IVALL ;  /* 0x00000000ff00798f */ /* 0x000fe20002000000 */
[----:B------:R-:W-:Y:S05]  /*11bd0*/  ENDCOLLECTIVE ;  /* 0x000000000000791b */ /* 0x000fea0003800000 */
.L_x_376:
[----:B------:R-:W-:Y:S05]  /*11be0*/  BRA `(.L_x_377) ;  /* 0xffffff94001c7947 */ /* 0x000fea000383ffff */
.L_x_161:
        /* <DEDUP_REMOVED lines=12> */
.L_x_379:
[----:B------:R-:W-:Y:S05]  /*11cb0*/  BSYNC B0 ;  /* 0x0000000000007941 */ /* 0x000fea0003800000 */
.L_x_378:
[----:B------:R-:W-:-:S07]  /*11cc0*/  MOV R10, 0xffffffff ;  /* 0xffffffff000a7802 */ /* 0x000fce0000000f00 */
[----:B------:R-:W-:Y:S05]  /*11cd0*/  WARPSYNC.COLLECTIVE.ALL `(.L_x_380) ;  /* 0x00000000000c7948 */ /* 0x000fea0003c00000 */
[----:B------:R-:W-:Y:S01]  /*11ce0*/  UCGABAR_WAIT ;  /* 0x0000000000007dc7 */ /* 0x000fe20008000000 */
[----:B------:R-:W-:Y:S01]  /*11cf0*/  CCTL.IVALL ;  /* 0x00000000ff00798f */ /* 0x000fe20002000000 */
[----:B------:R-:W-:Y:S05]  /*11d00*/  ENDCOLLECTIVE ;  /* 0x000000000000791b */ /* 0x000fea0003800000 */
.L_x_380:
[----:B------:R-:W-:Y:S05]  /*11d10*/  BRA `(.L_x_381) ;  /* 0xffffff9400747947 */ /* 0x000fea000383ffff */
.L_x_168:
        /* <DEDUP_REMOVED lines=12> */
.L_x_383:
[----:B------:R-:W-:Y:S05]  /*11de0*/  BSYNC B0 ;  /* 0x0000000000007941 */ /* 0x000fea0003800000 */
.L_x_382:
[----:B------:R-:W-:-:S07]  /*11df0*/  MOV R10, 0xffffffff ;  /* 0xffffffff000a7802 */ /* 0x000fce0000000f00 */
[----:B------:R-:W-:Y:S05]  /*11e00*/  WARPSYNC.COLLECTIVE.ALL `(.L_x_384) ;  /* 0x00000000000c7948 */ /* 0x000fea0003c00000 */
[----:B------:R-:W-:Y:S01]  /*11e10*/  UCGABAR_WAIT ;  /* 0x0000000000007dc7 */ /* 0x000fe20008000000 */
[----:B------:R-:W-:Y:S01]  /*11e20*/  CCTL.IVALL ;  /* 0x00000000ff00798f */ /* 0x000fe20002000000 */
[----:B------:R-:W-:Y:S05]  /*11e30*/  ENDCOLLECTIVE ;  /* 0x000000000000791b */ /* 0x000fea0003800000 */
.L_x_384:
[----:B------:R-:W-:Y:S05]  /*11e40*/  BRA `(.L_x_385) ;  /* 0xffffff9400bc7947 */ /* 0x000fea000383ffff */
.L_x_171:
        /* <DEDUP_REMOVED lines=12> */
.L_x_387:
[----:B------:R-:W-:Y:S05]  /*11f10*/  BSYNC B0 ;  /* 0x0000000000007941 */ /* 0x000fea0003800000 */
.L_x_386:
[----:B------:R-:W-:-:S07]  /*11f20*/  MOV R10, 0xffffffff ;  /* 0xffffffff000a7802 */ /* 0x000fce0000000f00 */
[----:B------:R-:W-:Y:S05]  /*11f30*/  WARPSYNC.COLLECTIVE.ALL `(.L_x_388) ;  /* 0x00000000000c7948 */ /* 0x000fea0003c00000 */
[----:B------:R-:W-:Y:S01]  /*11f40*/  UCGABAR_WAIT ;  /* 0x0000000000007dc7 */ /* 0x000fe20008000000 */
[----:B------:R-:W-:Y:S01]  /*11f50*/  CCTL.IVALL ;  /* 0x00000000ff00798f */ /* 0x000fe20002000000 */
[----:B------:R-:W-:Y:S05]  /*11f60*/  ENDCOLLECTIVE ;  /* 0x000000000000791b */ /* 0x000fea0003800000 */
.L_x_388:
[----:B------:R-:W-:Y:S05]  /*11f70*/  BRA `(.L_x_389) ;  /* 0xffffff9800147947 */ /* 0x000fea000383ffff */
.L_x_178:
        /* <DEDUP_REMOVED lines=12> */
.L_x_391:
[----:B------:R-:W-:Y:S05]  /*12040*/  BSYNC B0 ;  /* 0x0000000000007941 */ /* 0x000fea0003800000 */
.L_x_390:
[----:B------:R-:W-:-:S07]  /*12050*/  MOV R10, 0xffffffff ;  /* 0xffffffff000a7802 */ /* 0x000fce0000000f00 */
[----:B------:R-:W-:Y:S05]  /*12060*/  WARPSYNC.COLLECTIVE.ALL `(.L_x_392) ;  /* 0x00000000000c7948 */ /* 0x000fea0003c00000 */
[----:B------:R-:W-:Y:S01]  /*12070*/  UCGABAR_WAIT ;  /* 0x0000000000007dc7 */ /* 0x000fe20008000000 */
[----:B------:R-:W-:Y:S01]  /*12080*/  CCTL.IVALL ;  /* 0x00000000ff00798f */ /* 0x000fe20002000000 */
[----:B------:R-:W-:Y:S05]  /*12090*/  ENDCOLLECTIVE ;  /* 0x000000000000791b */ /* 0x000fea0003800000 */
.L_x_392:
[----:B------:R-:W-:Y:S05]  /*120a0*/  BRA `(.L_x_393) ;  /* 0xffffff98005c7947 */ /* 0x000fea000383ffff */
.L_x_182:
        /* <DEDUP_REMOVED lines=12> */
.L_x_395:
[----:B------:R-:W-:Y:S05]  /*12170*/  BSYNC B1 ;  /* 0x0000000000017941 */ /* 0x000fea0003800000 */
.L_x_394:
[----:B------:R-:W-:-:S07]  /*12180*/  MOV R10, 0xffffffff ;  /* 0xffffffff000a7802 */ /* 0x000fce0000000f00 */
[----:B------:R-:W-:Y:S05]  /*12190*/  WARPSYNC.COLLECTIVE.ALL `(.L_x_396) ;  /* 0x00000000000c7948 */ /* 0x000fea0003c00000 */
[----:B------:R-:W-:Y:S01]  /*121a0*/  UCGABAR_WAIT ;  /* 0x0000000000007dc7 */ /* 0x000fe20008000000 */
[----:B------:R-:W-:Y:S01]  /*121b0*/  CCTL.IVALL ;  /* 0x00000000ff00798f */ /* 0x000fe20002000000 */
[----:B------:R-:W-:Y:S05]  /*121c0*/  ENDCOLLECTIVE ;  /* 0x000000000000791b */ /* 0x000fea0003800000 */
.L_x_396:
[----:B------:R-:W-:Y:S05]  /*121d0*/  BRA `(.L_x_397) ;  /* 0xffffff9800ec7947 */ /* 0x000fea000383ffff */
.L_x_189:
        /* <DEDUP_REMOVED lines=12> */
.L_x_399:
[----:B------:R-:W-:Y:S05]  /*122a0*/  BSYNC B1 ;  /* 0x0000000000017941 */ /* 0x000fea0003800000 */
.L_x_398:
[----:B------:R-:W-:-:S07]  /*122b0*/  MOV R10, 0xffffffff ;  /* 0xffffffff000a7802 */ /* 0x000fce0000000f00 */
[----:B------:R-:W-:Y:S05]  /*122c0*/  WARPSYNC.COLLECTIVE.ALL `(.L_x_400) ;  /* 0x00000000000c7948 */ /* 0x000fea0003c00000 */
[----:B------:R-:W-:Y:S01]  /*122d0*/  UCGABAR_WAIT ;  /* 0x0000000000007dc7 */ /* 0x000fe20008000000 */
[----:B------:R-:W-:Y:S01]  /*122e0*/  CCTL.IVALL ;  /* 0x00000000ff00798f */ /* 0x000fe20002000000 */
[----:B------:R-:W-:Y:S05]  /*122f0*/  ENDCOLLECTIVE ;  /* 0x000000000000791b */ /* 0x000fea0003800000 */
.L_x_400:
[----:B------:R-:W-:Y:S05]  /*12300*/  BRA `(.L_x_401) ;  /* 0xffffff9c00347947 */ /* 0x000fea000383ffff */
.L_x_192:
        /* <DEDUP_REMOVED lines=12> */
.L_x_403:
[----:B------:R-:W-:Y:S05]  /*123d0*/  BSYNC B1 ;  /* 0x0000000000017941 */ /* 0x000fea0003800000 */
.L_x_402:
[----:B------:R-:W-:-:S07]  /*123e0*/  MOV R10, 0xffffffff ;  /* 0xffffffff000a7802 */ /* 0x000fce0000000f00 */
[----:B------:R-:W-:Y:S05]  /*123f0*/  WARPSYNC.COLLECTIVE.ALL `(.L_x_404) ;  /* 0x00000000000c7948 */ /* 0x000fea0003c00000 */
[----:B------:R-:W-:Y:S01]  /*12400*/  UCGABAR_WAIT ;  /* 0x0000000000007dc7 */ /* 0x000fe20008000000 */
[----:B------:R-:W-:Y:S01]  /*12410*/  CCTL.IVALL ;  /* 0x00000000ff00798f */ /* 0x000fe20002000000 */
[----:B------:R-:W-:Y:S05]  /*12420*/  ENDCOLLECTIVE ;  /* 0x000000000000791b */ /* 0x000fea0003800000 */
.L_x_404:
[----:B------:R-:W-:Y:S05]  /*12430*/  BRA `(.L_x_405) ;  /* 0xffffff9c00987947 */ /* 0x000fea000383ffff */
.L_x_199:
        /* <DEDUP_REMOVED lines=12> */
.L_x_407:
[----:B------:R-:W-:Y:S05]  /*12500*/  BSYNC B1 ;  /* 0x0000000000017941 */ /* 0x000fea0003800000 */
.L_x_406:
[----:B------:R-:W-:-:S07]  /*12510*/  MOV R10, 0xffffffff ;  /* 0xffffffff000a7802 */ /* 0x000fce0000000f00 */
[----:B------:R-:W-:Y:S05]  /*12520*/  WARPSYNC.COLLECTIVE.ALL `(.L_x_408) ;  /* 0x00000000000c7948 */ /* 0x000fea0003c00000 */
[----:B------:R-:W-:Y:S01]  /*12530*/  UCGABAR_WAIT ;  /* 0x0000000000007dc7 */ /* 0x000fe20008000000 */
[----:B------:R-:W-:Y:S01]  /*12540*/  CCTL.IVALL ;  /* 0x00000000ff00798f */ /* 0x000fe20002000000 */
[----:B------:R-:W-:Y:S05]  /*12550*/  ENDCOLLECTIVE ;  /* 0x000000000000791b */ /* 0x000fea0003800000 */
.L_x_408:
[----:B------:R-:W-:Y:S05]  /*12560*/  BRA `(.L_x_409) ;  /* 0xffffff9c00e07947 */ /* 0x000fea000383ffff */
.L_x_202:
        /* <DEDUP_REMOVED lines=12> */
.L_x_411:
[----:B------:R-:W-:Y:S05]  /*12630*/  BSYNC B1 ;  /* 0x0000000000017941 */ /* 0x000fea0003800000 */
.L_x_410:
[----:B------:R-:W-:-:S07]  /*12640*/  MOV R10, 0xffffffff ;  /* 0xffffffff000a7802 */ /* 0x000fce0000000f00 */
[----:B------:R-:W-:Y:S05]  /*12650*/  WARPSYNC.COLLECTIVE.ALL `(.L_x_412) ;  /* 0x00000000000c7948 */ /* 0x000fea0003c00000 */
[----:B------:R-:W-:Y:S01]  /*12660*/  UCGABAR_WAIT ;  /* 0x0000000000007dc7 */ /* 0x000fe20008000000 */
[----:B------:R-:W-:Y:S01]  /*12670*/  CCTL.IVALL ;  /* 0x00000000ff00798f */ /* 0x000fe20002000000 */
[----:B------:R-:W-:Y:S05]  /*12680*/  ENDCOLLECTIVE ;  /* 0x000000000000791b */ /* 0x000fea0003800000 */
.L_x_412:
[----:B------:R-:W-:Y:S05]  /*12690*/  BRA `(.L_x_413) ;  /* 0xffffffa000487947 */ /* 0x000fea000383ffff */
.L_x_209:
        /* <DEDUP_REMOVED lines=12> */
.L_x_415:
[----:B------:R-:W-:Y:S05]  /*12760*/  BSYNC B1 ;  /* 0x0000000000017941 */ /* 0x000fea0003800000 */
.L_x_414:
[----:B------:R-:W-:-:S07]  /*12770*/  MOV R10, 0xffffffff ;  /* 0xffffffff000a7802 */ /* 0x000fce0000000f00 */
[----:B------:R-:W-:Y:S05]  /*12780*/  WARPSYNC.COLLECTIVE.ALL `(.L_x_416) ;  /* 0x00000000000c7948 */ /* 0x000fea0003c00000 */
[----:B------:R-:W-:Y:S01]  /*12790*/  UCGABAR_WAIT ;  /* 0x0000000000007dc7 */ /* 0x000fe20008000000 */
[----:B------:R-:W-:Y:S01]  /*127a0*/  CCTL.IVALL ;  /* 0x00000000ff00798f */ /* 0x000fe20002000000 */
[----:B------:R-:W-:Y:S05]  /*127b0*/  ENDCOLLECTIVE ;  /* 0x000000000000791b */ /* 0x000fea0003800000 */
.L_x_416:
[----:B------:R-:W-:Y:S05]  /*127c0*/  BRA `(.L_x_417) ;  /* 0xffffffa000907947 */ /* 0x000fea000383ffff */
.L_x_212:
        /* <DEDUP_REMOVED lines=12> */
.L_x_419:
[----:B------:R-:W-:Y:S05]  /*12890*/  BSYNC B1 ;  /* 0x0000000000017941 */ /* 0x000fea0003800000 */
.L_x_418:
[----:B------:R-:W-:-:S07]  /*128a0*/  MOV R10, 0xffffffff ;  /* 0xffffffff000a7802 */ /* 0x000fce0000000f00 */
[----:B------:R-:W-:Y:S05]  /*128b0*/  WARPSYNC.COLLECTIVE.ALL `(.L_x_420) ;  /* 0x00000000000c7948 */ /* 0x000fea0003c00000 */
[----:B------:R-:W-:Y:S01]  /*128c0*/  UCGABAR_WAIT ;  /* 0x0000000000007dc7 */ /* 0x000fe20008000000 */
[----:B------:R-:W-:Y:S01]  /*128d0*/  CCTL.IVALL ;  /* 0x00000000ff00798f */ /* 0x000fe20002000000 */
[----:B------:R-:W-:Y:S05]  /*128e0*/  ENDCOLLECTIVE ;  /* 0x000000000000791b */ /* 0x000fea0003800000 */
.L_x_420:
[----:B------:R-:W-:Y:S05]  /*128f0*/  BRA `(.L_x_421) ;  /* 0xffffffa000f87947 */ /* 0x000fea000383ffff */
.L_x_219:
        /* <DEDUP_REMOVED lines=12> */
.L_x_423:
[----:B------:R-:W-:Y:S05]  /*129c0*/  BSYNC B1 ;  /* 0x0000000000017941 */ /* 0x000fea0003800000 */
.L_x_422:
[----:B------:R-:W-:-:S07]  /*129d0*/  MOV R10, 0xffffffff ;  /* 0xffffffff000a7802 */ /* 0x000fce0000000f00 */
[----:B------:R-:W-:Y:S05]  /*129e0*/  WARPSYNC.COLLECTIVE.ALL `(.L_x_424) ;  /* 0x00000000000c7948 */ /* 0x000fea0003c00000 */
[----:B------:R-:W-:Y:S01]  /*129f0*/  UCGABAR_WAIT ;  /* 0x0000000000007dc7 */ /* 0x000fe20008000000 */
[----:B------:R-:W-:Y:S01]  /*12a00*/  CCTL.IVALL ;  /* 0x00000000ff00798f */ /* 0x000fe20002000000 */
[----:B------:R-:W-:Y:S05]  /*12a10*/  ENDCOLLECTIVE ;  /* 0x000000000000791b */ /* 0x000fea0003800000 */
.L_x_424:
[----:B------:R-:W-:Y:S05]  /*12a20*/  BRA `(.L_x_425) ;  /* 0xffffffa400407947 */ /* 0x000fea000383ffff */
.L_x_224:
        /* <DEDUP_REMOVED lines=12> */
.L_x_427:
[----:B------:R-:W-:Y:S05]  /*12af0*/  BSYNC B1 ;  /* 0x0000000000017941 */ /* 0x000fea0003800000 */
.L_x_426:
[----:B------:R-:W-:-:S07]  /*12b00*/  MOV R10, 0xffffffff ;  /* 0xffffffff000a7802 */ /* 0x000fce0000000f00 */
[----:B------:R-:W-:Y:S05]  /*12b10*/  WARPSYNC.COLLECTIVE.ALL `(.L_x_428) ;  /* 0x00000000000c7948 */ /* 0x000fea0003c00000 */
[----:B------:R-:W-:Y:S01]  /*12b20*/  UCGABAR_WAIT ;  /* 0x0000000000007dc7 */ /* 0x000fe20008000000 */
[----:B------:R-:W-:Y:S01]  /*12b30*/  CCTL.IVALL ;  /* 0x00000000ff00798f */ /* 0x000fe20002000000 */
[----:B------:R-:W-:Y:S05]  /*12b40*/  ENDCOLLECTIVE ;  /* 0x000000000000791b */ /* 0x000fea0003800000 */
.L_x_428:
[----:B------:R-:W-:Y:S05]  /*12b50*/  BRA `(.L_x_429) ;  /* 0xffffffa400c47947 */ /* 0x000fea000383ffff */
.L_x_231:
        /* <DEDUP_REMOVED lines=12> */
.L_x_431:
[----:B------:R-:W-:Y:S05]  /*12c20*/  BSYNC B1 ;  /* 0x0000000000017941 */ /* 0x000fea0003800000 */
.L_x_430:
[----:B------:R-:W-:-:S07]  /*12c30*/  MOV R10, 0xffffffff ;  /* 0xffffffff000a7802 */ /* 0x000fce0000000f00 */
[----:B------:R-:W-:Y:S05]  /*12c40*/  WARPSYNC.COLLECTIVE.ALL `(.L_x_432) ;  /* 0x00000000000c7948 */ /* 0x000fea0003c00000 */
[----:B------:R-:W-:Y:S01]  /*12c50*/  UCGABAR_WAIT ;  /* 0x0000000000007dc7 */ /* 0x000fe20008000000 */
[----:B------:R-:W-:Y:S01]  /*12c60*/  CCTL.IVALL ;  /* 0x00000000ff00798f */ /* 0x000fe20002000000 */
[----:B------:R-:W-:Y:S05]  /*12c70*/  ENDCOLLECTIVE ;  /* 0x000000000000791b */ /* 0x000fea0003800000 */
.L_x_432:
[----:B------:R-:W-:Y:S05]  /*12c80*/  BRA `(.L_x_433) ;  /* 0xffffffa8000c7947 */ /* 0x000fea000383ffff */
.L_x_234:
        /* <DEDUP_REMOVED lines=12> */
.L_x_435:
[----:B------:R-:W-:Y:S05]  /*12d50*/  BSYNC B1 ;  /* 0x0000000000017941 */ /* 0x000fea0003800000 */
.L_x_434:
[----:B------:R-:W-:-:S07]  /*12d60*/  MOV R10, 0xffffffff ;  /* 0xffffffff000a7802 */ /* 0x000fce0000000f00 */
[----:B------:R-:W-:Y:S05]  /*12d70*/  WARPSYNC.COLLECTIVE.ALL `(.L_x_436) ;  /* 0x00000000000c7948 */ /* 0x000fea0003c00000 */
[----:B------:R-:W-:Y:S01]  /*12d80*/  UCGABAR_WAIT ;  /* 0x0000000000007dc7 */ /* 0x000fe20008000000 */
[----:B------:R-:W-:Y:S01]  /*12d90*/  CCTL.IVALL ;  /* 0x00000000ff00798f */ /* 0x000fe20002000000 */
[----:B------:R-:W-:Y:S05]  /*12da0*/  ENDCOLLECTIVE ;  /* 0x000000000000791b */ /* 0x000fea0003800000 */
.L_x_436:
[----:B------:R-:W-:Y:S05]  /*12db0*/  BRA `(.L_x_437) ;  /* 0xffffffa8008c7947 */ /* 0x000fea000383ffff */
.L_x_241:
        /* <DEDUP_REMOVED lines=12> */
.L_x_439:
[----:B------:R-:W-:Y:S05]  /*12e80*/  BSYNC B1 ;  /* 0x0000000000017941 */ /* 0x000fea0003800000 */
.L_x_438:
[----:B------:R-:W-:-:S07]  /*12e90*/  MOV R10, 0xffffffff ;  /* 0xffffffff000a7802 */ /* 0x000fce0000000f00 */
[----:B------:R-:W-:Y:S05]  /*12ea0*/  WARPSYNC.COLLECTIVE.ALL `(.L_x_440) ;  /* 0x00000000000c7948 */ /* 0x000fea0003c00000 */
[----:B------:R-:W-:Y:S01]  /*12eb0*/  UCGABAR_WAIT ;  /* 0x0000000000007dc7 */ /* 0x000fe20008000000 */
[----:B------:R-:W-:Y:S01]  /*12ec0*/  CCTL.IVALL ;  /* 0x00000000ff00798f */ /* 0x000fe20002000000 */
[----:B------:R-:W-:Y:S05]  /*12ed0*/  ENDCOLLECTIVE ;  /* 0x000000000000791b */ /* 0x000fea0003800000 */
.L_x_440:
[----:B------:R-:W-:Y:S05]  /*12ee0*/  BRA `(.L_x_441) ;  /* 0xffffffa800d47947 */ /* 0x000fea000383ffff */
.L_x_247:
[----:B------:R-:W-:Y:S01]  /*12ef0*/  BSSY B0, `(.L_x_442) ;  /* 0x0000009000007945 */ /* 0x000fe20003800000 */
[----:B------:R-:W-:Y:S02]  /*12f00*/  CS2R R8, SRZ ;  /* 0x0000000000087805 */ /* 0x000fe4000001ff00 */
[----:B------:R-:W-:-:S07]  /*12f10*/  MOV R10, 0xffffffff ;  /* 0xffffffff000a7802 */ /* 0x000fce0000000f00 */
[----:B-1234-:R-:W-:Y:S05]  /*12f20*/  WARPSYNC.COLLECTIVE.ALL `(.L_x_443) ;  /* 0x0000000000147948 */ /* 0x01efea0003c00000 */
[----:B------:R-:W-:-:S04]  /*12f30*/  SHF.L.U32 R8, R8, 0x10, RZ ;  /* 0x0000001008087819 */ /* 0x000fc800000006ff */
[----:B------:R-:W-:-:S05]  /*12f40*/  LOP3.LUT R8, R8, 0xf, R9, 0xf8, !PT ;  /* 0x0000000f08087812 */ /* 0x000fca00078ef809 */
[----:B------:R5:W-:Y:S02]  /*12f50*/  BAR.SYNC.DEFER_BLOCKING R8, R8 ;  /* 0x000000080000731d */ /* 0x000be40000010000 */
[----:B-----5:R-:W-:-:S04]  /*12f60*/  SHF.R.U32 R8, R8, 0x10, RZ ;  /* 0x0000001008087819 */ /* 0x020fc800000016ff */
[----:B-1234-:R-:W-:Y:S05]  /*12f70*/  ENDCOLLECTIVE ;  /* 0x000000000000791b */ /* 0x01efea0003800000 */
.L_x_443:
[----:B------:R-:W-:Y:S05]  /*12f80*/  BSYNC B0 ;  /* 0x0000000000007941 */ /* 0x000fea0003800000 */
.L_x_442:
[----:B------:R-:W-:Y:S05]  /*12f90*/  BRA `(.L_x_444) ;  /* 0xffffffac00447947 */ /* 0x000fea000383ffff */
        .weak           $__internal_0_$__cuda_sm20_rcp_rn_f32_slowpath
        .type           $__internal_0_$__cuda_sm20_rcp_rn_f32_slowpath,@function
        .size           $__internal_0_$__cuda_sm20_rcp_rn_f32_slowpath,(.L_x_449 - $__internal_0_$__cuda_sm20_rcp_rn_f32_slowpath)
$__internal_0_$__cuda_sm20_rcp_rn_f32_slowpath:
[----:B------:R-:W-:-:S04]  /*12fa0*/  SHF.L.U32 R5, R0, 0x1, RZ ;  /* 0x0000000100057819 */ /* 0x000fc800000006ff */
[----:B------:R-:W-:-:S04]  /*12fb0*/  SHF.R.U32.HI R5, RZ, 0x18, R5 ;  /* 0x00000018ff057819 */ /* 0x000fc80000011605 */
[----:B------:R-:W-:-:S13]  /*12fc0*/  ISETP.NE.U32.AND P0, PT, R5, RZ, PT ;  /* 0x000000ff0500720c */ /* 0x000fda0003f05070 */
[----:B------:R-:W-:Y:S05]  /*12fd0*/  @P0 BRA `(.L_x_445) ;  /* 0x00000000002c0947 */ /* 0x000fea0003800000 */
[----:B------:R-:W-:-:S04]  /*12fe0*/  SHF.L.U32 R5, R0, 0x1, RZ ;  /* 0x0000000100057819 */ /* 0x000fc800000006ff */
[----:B------:R-:W-:-:S13]  /*12ff0*/  ISETP.NE.AND P0, PT, R5, RZ, PT ;  /* 0x000000ff0500720c */ /* 0x000fda0003f05270 */
[----:B------:R3:W4:Y:S01]  /*13000*/  @!P0 MUFU.RCP R5, R0 ;  /* 0x0000000000058308 */ /* 0x0007220000001000 */
[----:B------:R-:W-:Y:S05]  /*13010*/  @!P0 BRA `(.L_x_446) ;  /* 0x0000000000a48947 */ /* 0x000fea0003800000 */
[----:B------:R-:W-:-:S04]  /*13020*/  FFMA R10, R0, 1.84467440737095516160e+19, RZ ;  /* 0x5f800000000a7823 */ /* 0x000fc800000000ff */
[----:B----4-:R-:W3:Y:S02]  /*13030*/  MUFU.RCP R5, R10 ;  /* 0x0000000a00057308 */ /* 0x010ee40000001000 */
[----:B---3--:R-:W-:-:S04]  /*13040*/  FFMA R0, R10, R5, -1 ;  /* 0xbf8000000a007423 */ /* 0x008fc80000000005 */
[----:B------:R-:W-:-:S04]  /*13050*/  FADD.FTZ R0, -R0, -RZ ;  /* 0x800000ff00007221 */ /* 0x000fc80000010100 */
[----:B------:R-:W-:-:S04]  /*13060*/  FFMA R0, R5, R0, R5 ;  /* 0x0000000005007223 */ /* 0x000fc80000000005 */
[----:B------:R-:W-:Y:S01]  /*13070*/  FFMA R5, R0, 1.84467440737095516160e+19, RZ ;  /* 0x5f80000000057823 */ /* 0x000fe200000000ff */
[----:B------:R-:W-:Y:S06]  /*13080*/  BRA `(.L_x_446) ;  /* 0x0000000000887947 */ /* 0x000fec0003800000 */
.L_x_445:
[----:B------:R-:W-:-:S04]  /*13090*/  IADD3 R10, PT, PT, R5, -0xfd, RZ ;  /* 0xffffff03050a7810 */ /* 0x000fc80007ffe0ff */
[----:B------:R-:W-:-:S13]  /*130a0*/  ISETP.GT.U32.AND P0, PT, R10, 0x1, PT ;  /* 0x000000010a00780c */ /* 0x000fda0003f04070 */
[----:B------:R-:W-:Y:S05]  /*130b0*/  @P0 BRA `(.L_x_447) ;  /* 0x0000000000780947 */ /* 0x000fea0003800000 */
[----:B------:R-:W-:Y:S01]  /*130c0*/  LOP3.LUT R15, R0, 0x7fffff, RZ, 0xc0, !PT ;  /* 0x007fffff000f7812 */ /* 0x000fe200078ec0ff */
[----:B------:R-:W-:-:S03]  /*130d0*/  HFMA2 R19, -RZ, RZ, 0, 1.78813934326171875e-07 ;  /* 0x00000003ff137431 */ /* 0x000fc600000001ff */
[----:B------:R-:W-:-:S04]  /*130e0*/  LOP3.LUT R15, R15, 0x3f800000, RZ, 0xfc, !PT ;  /* 0x3f8000000f0f7812 */ /* 0x000fc800078efcff */
[----:B------:R-:W1:Y:S01]  /*130f0*/  MUFU.RCP R16, R15 ;  /* 0x0000000f00107308 */ /* 0x000e620000001000 */
[----:B------:R-:W-:Y:S01]  /*13100*/  SHF.L.U32 R22, R19, R10, RZ ;  /* 0x0000000a13167219 */ /* 0x000fe200000006ff */
[----:B-1----:R-:W-:-:S04]  /*13110*/  FFMA R17, R15, R16, -1 ;  /* 0xbf8000000f117423 */ /* 0x002fc80000000010 */
[----:B------:R-:W-:-:S04]  /*13120*/  FADD.FTZ R17, -R17, -RZ ;  /* 0x800000ff11117221 */ /* 0x000fc80000010100 */
[CCC-:B------:R-:W-:Y:S01]  /*13130*/  FFMA.RM R18, R16.reuse, R17.reuse, R16.reuse ;  /* 0x0000001110127223 */ /* 0x1c0fe20000004010 */
[----:B------:R-:W-:-:S04]  /*13140*/  FFMA.RP R17, R16, R17, R16 ;  /* 0x0000001110117223 */ /* 0x000fc80000008010 */
[C---:B------:R-:W-:Y:S02]  /*13150*/  LOP3.LUT R16, R18.reuse, 0x7fffff, RZ, 0xc0, !PT ;  /* 0x007fffff12107812 */ /* 0x040fe400078ec0ff */
[----:B------:R-:W-:Y:S02]  /*13160*/  FSETP.NEU.FTZ.AND P0, PT, R18, R17, PT ;  /* 0x000000111200720b */ /* 0x000fe40003f1d000 */
[----:B------:R-:W-:Y:S02]  /*13170*/  LOP3.LUT R17, R16, 0x800000, RZ, 0xfc, !PT ;  /* 0x0080000010117812 */ /* 0x000fe400078efcff */
[----:B------:R-:W-:Y:S02]  /*13180*/  SEL R16, RZ, 0xffffffff, !P0 ;  /* 0xffffffffff107807 */ /* 0x000fe40004000000 */
[----:B------:R-:W-:Y:S02]  /*13190*/  LOP3.LUT R15, R22, R17, RZ, 0xc0, !PT ;  /* 0x00000011160f7212 */ /* 0x000fe400078ec0ff */
[----:B------:R-:W-:-:S02]  /*131a0*/  IADD3 R16, PT, PT, -R16, RZ, RZ ;  /* 0x000000ff10107210 */ /* 0x000fc40007ffe1ff */
[-C--:B------:R-:W-:Y:S02]  /*131b0*/  SHF.R.U32.HI R15, RZ, R10.reuse, R15 ;  /* 0x0000000aff0f7219 */ /* 0x080fe4000001160f */
[----:B------:R-:W-:Y:S02]  /*131c0*/  LOP3.LUT P1, RZ, R16, R10, R17, 0xf8, !PT ;  /* 0x0000000a10ff7212 */ /* 0x000fe4000782f811 */
[C---:B------:R-:W-:Y:S02]  /*131d0*/  LOP3.LUT P0, RZ, R15.reuse, 0x1, RZ, 0xc0, !PT ;  /* 0x000000010fff7812 */ /* 0x040fe4000780c0ff */
[----:B------:R-:W-:-:S04]  /*131e0*/  LOP3.LUT P2, RZ, R15, 0x2, RZ, 0xc0, !PT ;  /* 0x000000020fff7812 */ /* 0x000fc8000784c0ff */
[----:B------:R-:W-:Y:S02]  /*131f0*/  PLOP3.LUT P0, PT, P0, P1, P2, 0xe0, 0x0 ;  /* 0x000000000000781c */ /* 0x000fe40000703c20 */
[----:B------:R-:W-:Y:S02]  /*13200*/  LOP3.LUT P1, RZ, R0, 0x7fffff, RZ, 0xc0, !PT ;  /* 0x007fffff00ff7812 */ /* 0x000fe4000782c0ff */
[----:B------:R-:W-:-:S04]  /*13210*/  SEL R10, RZ, 0x1, !P0 ;  /* 0x00000001ff0a7807 */ /* 0x000fc80004000000 */
[----:B------:R-:W-:-:S04]  /*13220*/  IADD3 R10, PT, PT, -R10, RZ, RZ ;  /* 0x000000ff0a0a7210 */ /* 0x000fc80007ffe1ff */
[----:B------:R-:W-:Y:S02]  /*13230*/  ISETP.GE.AND P0, PT, R10, RZ, PT ;  /* 0x000000ff0a00720c */ /* 0x000fe40003f06270 */
[----:B------:R-:W-:-:S04]  /*13240*/  IADD3 R10, PT, PT, R5, -0xfc, RZ ;  /* 0xffffff04050a7810 */ /* 0x000fc80007ffe0ff */
[----:B------:R-:W-:-:S07]  /*13250*/  SHF.R.U32.HI R5, RZ, R10, R17 ;  /* 0x0000000aff057219 */ /* 0x000fce0000011611 */
[----:B------:R-:W-:-:S04]  /*13260*/  @!P0 IADD3 R5, PT, PT, R5, 0x1, RZ ;  /* 0x0000000105058810 */ /* 0x000fc80007ffe0ff */
[----:B------:R-:W-:-:S04]  /*13270*/  @!P1 SHF.L.U32 R5, R5, 0x1, RZ ;  /* 0x0000000105059819 */ /* 0x000fc800000006ff */
[----:B------:R-:W-:Y:S01]  /*13280*/  LOP3.LUT R5, R5, 0x80000000, R0, 0xf8, !PT ;  /* 0x8000000005057812 */ /* 0x000fe200078ef800 */
[----:B------:R-:W-:Y:S06]  /*13290*/  BRA `(.L_x_446) ;  /* 0x0000000000047947 */ /* 0x000fec0003800000 */
.L_x_447:
[----:B------:R1:W2:Y:S02]  /*132a0*/  MUFU.RCP R5, R0 ;  /* 0x0000000000057308 */ /* 0x0002a40000001000 */
.L_x_446:
[----:B-1234-:R-:W-:Y:S02]  /*132b0*/  MOV R0, R5 ;  /* 0x0000000500007202 */ /* 0x01efe40000000f00 */
[----:B------:R-:W-:-:S04]  /*132c0*/  MOV R5, 0x0 ;  /* 0x0000000000057802 */ /* 0x000fc80000000f00 */
[----:B------:R-:W-:Y:S05]  /*132d0*/  RET.REL.NODEC R4 `(_Z16topk_attn_kernelP6__halfPKS_S2_S2_S2_) ;  /* 0xfffffecc04487950 */ /* 0x000fea0003c3ffff */
.L_x_448:
[----:B------:R-:W-:-:S00]  /*132e0*/  BRA `(.L_x_448) ;  /* 0xfffffffc00fc7947 */ /* 0x000fc0000383ffff */
[----:B------:R-:W-:-:S00]  /*132f0*/  NOP ;  /* 0x0000000000007918 */ /* 0x000fc00000000000 */
        /* <DEDUP_REMOVED lines=8> */
.L_x_449:


//--------------------- .nv.shared._Z16topk_attn_kernelP6__halfPKS_S2_S2_S2_ --------------------------
	.section	.nv.shared._Z16topk_attn_kernelP6__halfPKS_S2_S2_S2_,"aw",@nobits
	.sectionflags	@""
	.align	16
.nv.shared._Z16topk_attn_kernelP6__halfPKS_S2_S2_S2_:
	.zero		3088


//--------------------- .nv.shared.reserved.0     --------------------------
	.section	.nv.shared.reserved.0,"aw",@nobits
	.weak		__nv_reservedSMEM_offset_0_alias
	.size		__nv_reservedSMEM_offset_0_alias, 0, 64
	.other		__nv_reservedSMEM_offset_0_alias,@"STO_CUDA_RESERVED_SHARED STV_DEFAULT"
__nv_reservedSMEM_offset_0_alias:
	.zero		0
	.zero		64


//--------------------- .nv.constant0._Z16topk_attn_kernelP6__halfPKS_S2_S2_S2_ --------------------------
	.section	.nv.constant0._Z16topk_attn_kernelP6__halfPKS_S2_S2_S2_,"a",@progbits
	.sectionflags	@""
	.align	4
.nv.constant0._Z16topk_attn_kernelP6__halfPKS_S2_S2_S2_:
	.zero		936


//--------------------- SYMBOLS --------------------------

	.type		.nv.reservedSmem.offset0,@object
	.size		.nv.reservedSmem.offset0,0x4
	.type		.nv.reservedSmem.cap,@object
	.size		.nv.reservedSmem.cap,0x4
